//
// Generated by NVIDIA NVVM Compiler
//
// Compiler Build ID: CL-36424714
// Cuda compilation tools, release 13.0, V13.0.88
// Based on NVVM 20.0.0
//

.version 9.0
.target sm_100
.address_size 64

	// .globl	_Z16reduction_kernelPKfPfi
// _ZZN3cub18CUB_300001_SM_10006detail6reduce28DeviceReduceSingleTileKernelINS2_10policy_hubIfjN4cuda3std3__44plusIfEEE10Policy1000EN6thrust24THRUST_300001_SM_1000_NS10device_ptrIKfEEPfjS9_ffNS7_10__identityEEEvT0_T1_T2_T3_T4_T6_E12temp_storage has been demoted
// _ZZN3cub18CUB_300001_SM_10006detail6reduce18DeviceReduceKernelINS2_10policy_hubIfjN4cuda3std3__44plusIfEEE10Policy1000EN6thrust24THRUST_300001_SM_1000_NS10device_ptrIKfEEjS9_fNS7_10__identityEEEvT0_PT3_T1_NS0_13GridEvenShareISL_EET2_T4_E12temp_storage has been demoted
// _ZZN3cub18CUB_300001_SM_10006detail6reduce28DeviceReduceSingleTileKernelINS2_10policy_hubIfjN4cuda3std3__44plusIfEEE10Policy1000EPfSC_iS9_ffNS7_10__identityEEEvT0_T1_T2_T3_T4_T6_E12temp_storage has been demoted
// _ZZN3cub18CUB_300001_SM_10006detail6reduce28DeviceReduceSingleTileKernelINS2_10policy_hubIfyN4cuda3std3__44plusIfEEE10Policy1000EN6thrust24THRUST_300001_SM_1000_NS10device_ptrIKfEEPfyS9_ffNS7_10__identityEEEvT0_T1_T2_T3_T4_T6_E12temp_storage has been demoted
// _ZZN3cub18CUB_300001_SM_10006detail6reduce18DeviceReduceKernelINS2_10policy_hubIfyN4cuda3std3__44plusIfEEE10Policy1000EN6thrust24THRUST_300001_SM_1000_NS10device_ptrIKfEEyS9_fNS7_10__identityEEEvT0_PT3_T1_NS0_13GridEvenShareISL_EET2_T4_E12temp_storage has been demoted
// _ZZN3cub18CUB_300001_SM_10006detail6reduce28DeviceReduceSingleTileKernelINS2_10policy_hubIfyN4cuda3std3__44plusIfEEE10Policy1000EPfSC_iS9_ffNS7_10__identityEEEvT0_T1_T2_T3_T4_T6_E12temp_storage has been demoted
// _ZZN3cub18CUB_300001_SM_10006detail6reduce28DeviceReduceSingleTileKernelINS2_10policy_hubIfjN4cuda3std3__44plusIvEEE10Policy1000EPKfPfjS9_ffNS7_10__identityEEEvT0_T1_T2_T3_T4_T6_E12temp_storage has been demoted
// _ZZN3cub18CUB_300001_SM_10006detail6reduce18DeviceReduceKernelINS2_10policy_hubIfjN4cuda3std3__44plusIvEEE10Policy1000EPKfjS9_fNS7_10__identityEEEvT0_PT3_T1_NS0_13GridEvenShareISI_EET2_T4_E12temp_storage has been demoted
// _ZZN3cub18CUB_300001_SM_10006detail6reduce28DeviceReduceSingleTileKernelINS2_10policy_hubIfjN4cuda3std3__44plusIvEEE10Policy1000EPfSC_iS9_ffNS7_10__identityEEEvT0_T1_T2_T3_T4_T6_E12temp_storage has been demoted
.global .align 1 .b8 _ZN34_INTERNAL_fd48955a_4_k_cu_ecda6db94cuda3std3__45__cpo5beginE[1];
.global .align 1 .b8 _ZN34_INTERNAL_fd48955a_4_k_cu_ecda6db94cuda3std3__45__cpo3endE[1];
.global .align 1 .b8 _ZN34_INTERNAL_fd48955a_4_k_cu_ecda6db94cuda3std3__45__cpo6cbeginE[1];
.global .align 1 .b8 _ZN34_INTERNAL_fd48955a_4_k_cu_ecda6db94cuda3std3__45__cpo4cendE[1];
.global .align 1 .b8 _ZN34_INTERNAL_fd48955a_4_k_cu_ecda6db94cuda3std3__45__cpo6rbeginE[1];
.global .align 1 .b8 _ZN34_INTERNAL_fd48955a_4_k_cu_ecda6db94cuda3std3__45__cpo4rendE[1];
.global .align 1 .b8 _ZN34_INTERNAL_fd48955a_4_k_cu_ecda6db94cuda3std3__45__cpo7crbeginE[1];
.global .align 1 .b8 _ZN34_INTERNAL_fd48955a_4_k_cu_ecda6db94cuda3std3__45__cpo5crendE[1];
.global .align 1 .b8 _ZN34_INTERNAL_fd48955a_4_k_cu_ecda6db94cuda3std3__436_GLOBAL__N__fd48955a_4_k_cu_ecda6db96ignoreE[1];
.global .align 1 .b8 _ZN34_INTERNAL_fd48955a_4_k_cu_ecda6db94cuda3std3__419piecewise_constructE[1];
.global .align 1 .b8 _ZN34_INTERNAL_fd48955a_4_k_cu_ecda6db94cuda3std3__48in_placeE[1];
.global .align 1 .b8 _ZN34_INTERNAL_fd48955a_4_k_cu_ecda6db94cuda3std3__420unreachable_sentinelE[1];
.global .align 1 .b8 _ZN34_INTERNAL_fd48955a_4_k_cu_ecda6db94cuda3std3__47nulloptE[1];
.global .align 1 .b8 _ZN34_INTERNAL_fd48955a_4_k_cu_ecda6db94cuda3std3__48unexpectE[1];
.global .align 1 .b8 _ZN34_INTERNAL_fd48955a_4_k_cu_ecda6db94cuda3std6ranges3__45__cpo4swapE[1];
.global .align 1 .b8 _ZN34_INTERNAL_fd48955a_4_k_cu_ecda6db94cuda3std6ranges3__45__cpo9iter_moveE[1];
.global .align 1 .b8 _ZN34_INTERNAL_fd48955a_4_k_cu_ecda6db94cuda3std6ranges3__45__cpo5beginE[1];
.global .align 1 .b8 _ZN34_INTERNAL_fd48955a_4_k_cu_ecda6db94cuda3std6ranges3__45__cpo3endE[1];
.global .align 1 .b8 _ZN34_INTERNAL_fd48955a_4_k_cu_ecda6db94cuda3std6ranges3__45__cpo6cbeginE[1];
.global .align 1 .b8 _ZN34_INTERNAL_fd48955a_4_k_cu_ecda6db94cuda3std6ranges3__45__cpo4cendE[1];
.global .align 1 .b8 _ZN34_INTERNAL_fd48955a_4_k_cu_ecda6db94cuda3std6ranges3__45__cpo7advanceE[1];
.global .align 1 .b8 _ZN34_INTERNAL_fd48955a_4_k_cu_ecda6db94cuda3std6ranges3__45__cpo9iter_swapE[1];
.global .align 1 .b8 _ZN34_INTERNAL_fd48955a_4_k_cu_ecda6db94cuda3std6ranges3__45__cpo4nextE[1];
.global .align 1 .b8 _ZN34_INTERNAL_fd48955a_4_k_cu_ecda6db94cuda3std6ranges3__45__cpo4prevE[1];
.global .align 1 .b8 _ZN34_INTERNAL_fd48955a_4_k_cu_ecda6db94cuda3std6ranges3__45__cpo4dataE[1];
.global .align 1 .b8 _ZN34_INTERNAL_fd48955a_4_k_cu_ecda6db94cuda3std6ranges3__45__cpo5cdataE[1];
.global .align 1 .b8 _ZN34_INTERNAL_fd48955a_4_k_cu_ecda6db94cuda3std6ranges3__45__cpo4sizeE[1];
.global .align 1 .b8 _ZN34_INTERNAL_fd48955a_4_k_cu_ecda6db94cuda3std6ranges3__45__cpo5ssizeE[1];
.global .align 1 .b8 _ZN34_INTERNAL_fd48955a_4_k_cu_ecda6db94cuda3std6ranges3__45__cpo8distanceE[1];
.global .align 1 .b8 _ZN34_INTERNAL_fd48955a_4_k_cu_ecda6db96thrust24THRUST_300001_SM_1000_NS8cuda_cub3parE[1];
.global .align 1 .b8 _ZN34_INTERNAL_fd48955a_4_k_cu_ecda6db96thrust24THRUST_300001_SM_1000_NS8cuda_cub10par_nosyncE[1];
.global .align 1 .b8 _ZN34_INTERNAL_fd48955a_4_k_cu_ecda6db96thrust24THRUST_300001_SM_1000_NS6system6detail10sequential3seqE[1];
.global .align 1 .b8 _ZN34_INTERNAL_fd48955a_4_k_cu_ecda6db96thrust24THRUST_300001_SM_1000_NS12placeholders2_1E[1];
.global .align 1 .b8 _ZN34_INTERNAL_fd48955a_4_k_cu_ecda6db96thrust24THRUST_300001_SM_1000_NS12placeholders2_2E[1];
.global .align 1 .b8 _ZN34_INTERNAL_fd48955a_4_k_cu_ecda6db96thrust24THRUST_300001_SM_1000_NS12placeholders2_3E[1];
.global .align 1 .b8 _ZN34_INTERNAL_fd48955a_4_k_cu_ecda6db96thrust24THRUST_300001_SM_1000_NS12placeholders2_4E[1];
.global .align 1 .b8 _ZN34_INTERNAL_fd48955a_4_k_cu_ecda6db96thrust24THRUST_300001_SM_1000_NS12placeholders2_5E[1];
.global .align 1 .b8 _ZN34_INTERNAL_fd48955a_4_k_cu_ecda6db96thrust24THRUST_300001_SM_1000_NS12placeholders2_6E[1];
.global .align 1 .b8 _ZN34_INTERNAL_fd48955a_4_k_cu_ecda6db96thrust24THRUST_300001_SM_1000_NS12placeholders2_7E[1];
.global .align 1 .b8 _ZN34_INTERNAL_fd48955a_4_k_cu_ecda6db96thrust24THRUST_300001_SM_1000_NS12placeholders2_8E[1];
.global .align 1 .b8 _ZN34_INTERNAL_fd48955a_4_k_cu_ecda6db96thrust24THRUST_300001_SM_1000_NS12placeholders2_9E[1];
.global .align 1 .b8 _ZN34_INTERNAL_fd48955a_4_k_cu_ecda6db96thrust24THRUST_300001_SM_1000_NS12placeholders3_10E[1];
.global .align 1 .b8 _ZN34_INTERNAL_fd48955a_4_k_cu_ecda6db96thrust24THRUST_300001_SM_1000_NS3seqE[1];
.extern .shared .align 16 .b8 sdata[];

.visible .entry _Z16reduction_kernelPKfPfi(
	.param .u64 .ptr .align 1 _Z16reduction_kernelPKfPfi_param_0,
	.param .u64 .ptr .align 1 _Z16reduction_kernelPKfPfi_param_1,
	.param .u32 _Z16reduction_kernelPKfPfi_param_2
)
{
	.reg .pred 	%p<8>;
	.reg .b32 	%r<18>;
	.reg .b32 	%f<9>;
	.reg .b64 	%rd<9>;

	ld.param.u64 	%rd1, [_Z16reduction_kernelPKfPfi_param_0];
	ld.param.u64 	%rd2, [_Z16reduction_kernelPKfPfi_param_1];
	ld.param.u32 	%r8, [_Z16reduction_kernelPKfPfi_param_2];
	mov.u32 	%r1, %tid.x;
	mov.u32 	%r2, %ctaid.x;
	mov.u32 	%r3, %ntid.x;
	mad.lo.s32 	%r4, %r2, %r3, %r1;
	setp.ge.u32 	%p1, %r4, %r8;
	mov.f32 	%f8, 0f00000000;
	@%p1 bra 	$L__BB0_2;
	cvta.to.global.u64 	%rd3, %rd1;
	mul.wide.u32 	%rd4, %r4, 4;
	add.s64 	%rd5, %rd3, %rd4;
	ld.global.f32 	%f8, [%rd5];
$L__BB0_2:
	shl.b32 	%r9, %r1, 2;
	mov.u32 	%r10, sdata;
	add.s32 	%r5, %r10, %r9;
	st.shared.f32 	[%r5], %f8;
	bar.sync 	0;
	setp.lt.u32 	%p2, %r3, 2;
	@%p2 bra 	$L__BB0_7;
	mov.b32 	%r17, 1;
$L__BB0_4:
	shl.b32 	%r7, %r17, 1;
	add.s32 	%r12, %r7, -1;
	and.b32  	%r13, %r12, %r1;
	setp.ne.s32 	%p3, %r13, 0;
	add.s32 	%r14, %r17, %r1;
	setp.ge.u32 	%p4, %r14, %r3;
	or.pred  	%p5, %p4, %p3;
	@%p5 bra 	$L__BB0_6;
	shl.b32 	%r15, %r17, 2;
	add.s32 	%r16, %r5, %r15;
	ld.shared.f32 	%f4, [%r16];
	ld.shared.f32 	%f5, [%r5];
	add.f32 	%f6, %f4, %f5;
	st.shared.f32 	[%r5], %f6;
$L__BB0_6:
	bar.sync 	0;
	setp.lt.u32 	%p6, %r7, %r3;
	mov.u32 	%r17, %r7;
	@%p6 bra 	$L__BB0_4;
$L__BB0_7:
	setp.ne.s32 	%p7, %r1, 0;
	@%p7 bra 	$L__BB0_9;
	ld.shared.f32 	%f7, [sdata];
	cvta.to.global.u64 	%rd6, %rd2;
	mul.wide.u32 	%rd7, %r2, 4;
	add.s64 	%rd8, %rd6, %rd7;
	st.global.f32 	[%rd8], %f7;
$L__BB0_9:
	ret;

}
	// .globl	_ZN3cub18CUB_300001_SM_10006detail11EmptyKernelIvEEvv
.visible .entry _ZN3cub18CUB_300001_SM_10006detail11EmptyKernelIvEEvv()
{


	ret;

}
	// .globl	_ZN3cub18CUB_300001_SM_10006detail6reduce28DeviceReduceSingleTileKernelINS2_10policy_hubIfjN4cuda3std3__44plusIfEEE10Policy1000EN6thrust24THRUST_300001_SM_1000_NS10device_ptrIKfEEPfjS9_ffNS7_10__identityEEEvT0_T1_T2_T3_T4_T6_
.visible .entry _ZN3cub18CUB_300001_SM_10006detail6reduce28DeviceReduceSingleTileKernelINS2_10policy_hubIfjN4cuda3std3__44plusIfEEE10Policy1000EN6thrust24THRUST_300001_SM_1000_NS10device_ptrIKfEEPfjS9_ffNS7_10__identityEEEvT0_T1_T2_T3_T4_T6_(
	.param .align 8 .b8 _ZN3cub18CUB_300001_SM_10006detail6reduce28DeviceReduceSingleTileKernelINS2_10policy_hubIfjN4cuda3std3__44plusIfEEE10Policy1000EN6thrust24THRUST_300001_SM_1000_NS10device_ptrIKfEEPfjS9_ffNS7_10__identityEEEvT0_T1_T2_T3_T4_T6__param_0[8],
	.param .u64 .ptr .align 1 _ZN3cub18CUB_300001_SM_10006detail6reduce28DeviceReduceSingleTileKernelINS2_10policy_hubIfjN4cuda3std3__44plusIfEEE10Policy1000EN6thrust24THRUST_300001_SM_1000_NS10device_ptrIKfEEPfjS9_ffNS7_10__identityEEEvT0_T1_T2_T3_T4_T6__param_1,
	.param .u32 _ZN3cub18CUB_300001_SM_10006detail6reduce28DeviceReduceSingleTileKernelINS2_10policy_hubIfjN4cuda3std3__44plusIfEEE10Policy1000EN6thrust24THRUST_300001_SM_1000_NS10device_ptrIKfEEPfjS9_ffNS7_10__identityEEEvT0_T1_T2_T3_T4_T6__param_2,
	.param .align 1 .b8 _ZN3cub18CUB_300001_SM_10006detail6reduce28DeviceReduceSingleTileKernelINS2_10policy_hubIfjN4cuda3std3__44plusIfEEE10Policy1000EN6thrust24THRUST_300001_SM_1000_NS10device_ptrIKfEEPfjS9_ffNS7_10__identityEEEvT0_T1_T2_T3_T4_T6__param_3[1],
	.param .f32 _ZN3cub18CUB_300001_SM_10006detail6reduce28DeviceReduceSingleTileKernelINS2_10policy_hubIfjN4cuda3std3__44plusIfEEE10Policy1000EN6thrust24THRUST_300001_SM_1000_NS10device_ptrIKfEEPfjS9_ffNS7_10__identityEEEvT0_T1_T2_T3_T4_T6__param_4,
	.param .align 1 .b8 _ZN3cub18CUB_300001_SM_10006detail6reduce28DeviceReduceSingleTileKernelINS2_10policy_hubIfjN4cuda3std3__44plusIfEEE10Policy1000EN6thrust24THRUST_300001_SM_1000_NS10device_ptrIKfEEPfjS9_ffNS7_10__identityEEEvT0_T1_T2_T3_T4_T6__param_5[1]
)
.maxntid 512
.minnctapersm 1
{
	.reg .pred 	%p<67>;
	.reg .b32 	%r<211>;
	.reg .b32 	%f<384>;
	.reg .b64 	%rd<84>;
	// demoted variable
	.shared .align 4 .b8 _ZZN3cub18CUB_300001_SM_10006detail6reduce28DeviceReduceSingleTileKernelINS2_10policy_hubIfjN4cuda3std3__44plusIfEEE10Policy1000EN6thrust24THRUST_300001_SM_1000_NS10device_ptrIKfEEPfjS9_ffNS7_10__identityEEEvT0_T1_T2_T3_T4_T6_E12temp_storage[84];
	ld.param.u64 	%rd9, [_ZN3cub18CUB_300001_SM_10006detail6reduce28DeviceReduceSingleTileKernelINS2_10policy_hubIfjN4cuda3std3__44plusIfEEE10Policy1000EN6thrust24THRUST_300001_SM_1000_NS10device_ptrIKfEEPfjS9_ffNS7_10__identityEEEvT0_T1_T2_T3_T4_T6__param_0];
	ld.param.u64 	%rd10, [_ZN3cub18CUB_300001_SM_10006detail6reduce28DeviceReduceSingleTileKernelINS2_10policy_hubIfjN4cuda3std3__44plusIfEEE10Policy1000EN6thrust24THRUST_300001_SM_1000_NS10device_ptrIKfEEPfjS9_ffNS7_10__identityEEEvT0_T1_T2_T3_T4_T6__param_1];
	ld.param.u32 	%r51, [_ZN3cub18CUB_300001_SM_10006detail6reduce28DeviceReduceSingleTileKernelINS2_10policy_hubIfjN4cuda3std3__44plusIfEEE10Policy1000EN6thrust24THRUST_300001_SM_1000_NS10device_ptrIKfEEPfjS9_ffNS7_10__identityEEEvT0_T1_T2_T3_T4_T6__param_2];
	ld.param.f32 	%f42, [_ZN3cub18CUB_300001_SM_10006detail6reduce28DeviceReduceSingleTileKernelINS2_10policy_hubIfjN4cuda3std3__44plusIfEEE10Policy1000EN6thrust24THRUST_300001_SM_1000_NS10device_ptrIKfEEPfjS9_ffNS7_10__identityEEEvT0_T1_T2_T3_T4_T6__param_4];
	cvta.to.global.u64 	%rd1, %rd10;
	setp.ne.s32 	%p1, %r51, 0;
	@%p1 bra 	$L__BB2_3;
	mov.u32 	%r193, %tid.x;
	setp.ne.s32 	%p66, %r193, 0;
	@%p66 bra 	$L__BB2_52;
	st.global.f32 	[%rd1], %f42;
	bra.uni 	$L__BB2_52;
$L__BB2_3:
	cvta.to.global.u64 	%rd2, %rd9;
	setp.gt.u32 	%p2, %r51, 8191;
	@%p2 bra 	$L__BB2_28;
	mov.u32 	%r1, %tid.x;
	setp.ge.u32 	%p24, %r1, %r51;
	mov.f32 	%f371, 0f00000000;
	mov.u32 	%r197, %r1;
	@%p24 bra 	$L__BB2_6;
	mul.wide.u32 	%rd73, %r1, 4;
	add.s64 	%rd74, %rd2, %rd73;
	ld.global.f32 	%f371, [%rd74];
	add.s32 	%r197, %r1, 512;
$L__BB2_6:
	setp.ge.u32 	%p25, %r197, %r51;
	@%p25 bra 	$L__BB2_19;
	not.b32 	%r120, %r197;
	add.s32 	%r121, %r51, %r120;
	shr.u32 	%r122, %r121, 9;
	add.s32 	%r4, %r122, 1;
	and.b32  	%r5, %r4, 15;
	setp.lt.u32 	%p26, %r121, 7680;
	@%p26 bra 	$L__BB2_10;
	and.b32  	%r123, %r4, 16777200;
	neg.s32 	%r195, %r123;
	mul.wide.u32 	%rd75, %r197, 4;
	add.s64 	%rd76, %rd75, %rd2;
	add.s64 	%rd82, %rd76, 16384;
$L__BB2_9:
	.pragma "nounroll";
	ld.global.f32 	%f205, [%rd82+-16384];
	add.f32 	%f206, %f371, %f205;
	ld.global.f32 	%f207, [%rd82+-14336];
	add.f32 	%f208, %f206, %f207;
	ld.global.f32 	%f209, [%rd82+-12288];
	add.f32 	%f210, %f208, %f209;
	ld.global.f32 	%f211, [%rd82+-10240];
	add.f32 	%f212, %f210, %f211;
	ld.global.f32 	%f213, [%rd82+-8192];
	add.f32 	%f214, %f212, %f213;
	ld.global.f32 	%f215, [%rd82+-6144];
	add.f32 	%f216, %f214, %f215;
	ld.global.f32 	%f217, [%rd82+-4096];
	add.f32 	%f218, %f216, %f217;
	ld.global.f32 	%f219, [%rd82+-2048];
	add.f32 	%f220, %f218, %f219;
	ld.global.f32 	%f221, [%rd82];
	add.f32 	%f222, %f220, %f221;
	ld.global.f32 	%f223, [%rd82+2048];
	add.f32 	%f224, %f222, %f223;
	ld.global.f32 	%f225, [%rd82+4096];
	add.f32 	%f226, %f224, %f225;
	ld.global.f32 	%f227, [%rd82+6144];
	add.f32 	%f228, %f226, %f227;
	ld.global.f32 	%f229, [%rd82+8192];
	add.f32 	%f230, %f228, %f229;
	ld.global.f32 	%f231, [%rd82+10240];
	add.f32 	%f232, %f230, %f231;
	ld.global.f32 	%f233, [%rd82+12288];
	add.f32 	%f234, %f232, %f233;
	ld.global.f32 	%f235, [%rd82+14336];
	add.f32 	%f371, %f234, %f235;
	add.s32 	%r197, %r197, 8192;
	add.s32 	%r195, %r195, 16;
	add.s64 	%rd82, %rd82, 32768;
	setp.ne.s32 	%p27, %r195, 0;
	@%p27 bra 	$L__BB2_9;
$L__BB2_10:
	setp.eq.s32 	%p28, %r5, 0;
	@%p28 bra 	$L__BB2_19;
	and.b32  	%r12, %r4, 7;
	setp.lt.u32 	%p29, %r5, 8;
	@%p29 bra 	$L__BB2_13;
	mul.wide.u32 	%rd77, %r197, 4;
	add.s64 	%rd78, %rd2, %rd77;
	ld.global.f32 	%f237, [%rd78];
	add.f32 	%f238, %f371, %f237;
	ld.global.f32 	%f239, [%rd78+2048];
	add.f32 	%f240, %f238, %f239;
	ld.global.f32 	%f241, [%rd78+4096];
	add.f32 	%f242, %f240, %f241;
	ld.global.f32 	%f243, [%rd78+6144];
	add.f32 	%f244, %f242, %f243;
	ld.global.f32 	%f245, [%rd78+8192];
	add.f32 	%f246, %f244, %f245;
	ld.global.f32 	%f247, [%rd78+10240];
	add.f32 	%f248, %f246, %f247;
	ld.global.f32 	%f249, [%rd78+12288];
	add.f32 	%f250, %f248, %f249;
	ld.global.f32 	%f251, [%rd78+14336];
	add.f32 	%f371, %f250, %f251;
	add.s32 	%r197, %r197, 4096;
$L__BB2_13:
	setp.eq.s32 	%p30, %r12, 0;
	@%p30 bra 	$L__BB2_19;
	and.b32  	%r15, %r4, 3;
	setp.lt.u32 	%p31, %r12, 4;
	@%p31 bra 	$L__BB2_16;
	mul.wide.u32 	%rd79, %r197, 4;
	add.s64 	%rd80, %rd2, %rd79;
	ld.global.f32 	%f253, [%rd80];
	add.f32 	%f254, %f371, %f253;
	ld.global.f32 	%f255, [%rd80+2048];
	add.f32 	%f256, %f254, %f255;
	ld.global.f32 	%f257, [%rd80+4096];
	add.f32 	%f258, %f256, %f257;
	ld.global.f32 	%f259, [%rd80+6144];
	add.f32 	%f371, %f258, %f259;
	add.s32 	%r197, %r197, 2048;
$L__BB2_16:
	setp.eq.s32 	%p32, %r15, 0;
	@%p32 bra 	$L__BB2_19;
	mul.wide.u32 	%rd81, %r197, 4;
	add.s64 	%rd83, %rd2, %rd81;
	neg.s32 	%r200, %r15;
$L__BB2_18:
	.pragma "nounroll";
	ld.global.f32 	%f260, [%rd83];
	add.f32 	%f371, %f371, %f260;
	add.s64 	%rd83, %rd83, 2048;
	add.s32 	%r200, %r200, 1;
	setp.ne.s32 	%p33, %r200, 0;
	@%p33 bra 	$L__BB2_18;
$L__BB2_19:
	setp.lt.u32 	%p34, %r51, 512;
	@%p34 bra 	$L__BB2_24;
	// begin inline asm
	mov.u32 %r162, %laneid;
	// end inline asm
	mov.b32 	%r164, %f371;
	mov.b32 	%r165, 1;
	mov.b32 	%r186, 31;
	mov.b32 	%r187, -1;
	// begin inline asm
	shfl.sync.down.b32 %r163, %r164, %r165, %r186, %r187;
	// end inline asm
	setp.gt.s32 	%p58, %r162, 30;
	mov.b32 	%f319, %r163;
	add.f32 	%f320, %f371, %f319;
	selp.f32 	%f321, %f371, %f320, %p58;
	mov.b32 	%r169, %f321;
	mov.b32 	%r170, 2;
	// begin inline asm
	shfl.sync.down.b32 %r168, %r169, %r170, %r186, %r187;
	// end inline asm
	setp.gt.s32 	%p59, %r162, 29;
	mov.b32 	%f322, %r168;
	add.f32 	%f323, %f321, %f322;
	selp.f32 	%f324, %f321, %f323, %p59;
	mov.b32 	%r174, %f324;
	mov.b32 	%r175, 4;
	// begin inline asm
	shfl.sync.down.b32 %r173, %r174, %r175, %r186, %r187;
	// end inline asm
	setp.gt.s32 	%p60, %r162, 27;
	mov.b32 	%f325, %r173;
	add.f32 	%f326, %f324, %f325;
	selp.f32 	%f327, %f324, %f326, %p60;
	mov.b32 	%r179, %f327;
	mov.b32 	%r180, 8;
	// begin inline asm
	shfl.sync.down.b32 %r178, %r179, %r180, %r186, %r187;
	// end inline asm
	setp.gt.s32 	%p61, %r162, 23;
	mov.b32 	%f328, %r178;
	add.f32 	%f329, %f327, %f328;
	selp.f32 	%f330, %f327, %f329, %p61;
	mov.b32 	%r184, %f330;
	mov.b32 	%r185, 16;
	// begin inline asm
	shfl.sync.down.b32 %r183, %r184, %r185, %r186, %r187;
	// end inline asm
	setp.gt.s32 	%p62, %r162, 15;
	mov.b32 	%f331, %r183;
	add.f32 	%f16, %f330, %f331;
	selp.f32 	%f383, %f330, %f16, %p62;
	setp.ne.s32 	%p63, %r162, 0;
	@%p63 bra 	$L__BB2_22;
	shr.u32 	%r188, %r1, 3;
	and.b32  	%r189, %r188, 124;
	mov.u32 	%r190, _ZZN3cub18CUB_300001_SM_10006detail6reduce28DeviceReduceSingleTileKernelINS2_10policy_hubIfjN4cuda3std3__44plusIfEEE10Policy1000EN6thrust24THRUST_300001_SM_1000_NS10device_ptrIKfEEPfjS9_ffNS7_10__identityEEEvT0_T1_T2_T3_T4_T6_E12temp_storage;
	add.s32 	%r191, %r190, %r189;
	st.shared.f32 	[%r191+16], %f16;
$L__BB2_22:
	bar.sync 	0;
	setp.ne.s32 	%p64, %r1, 0;
	@%p64 bra 	$L__BB2_50;
	ld.shared.f32 	%f332, [_ZZN3cub18CUB_300001_SM_10006detail6reduce28DeviceReduceSingleTileKernelINS2_10policy_hubIfjN4cuda3std3__44plusIfEEE10Policy1000EN6thrust24THRUST_300001_SM_1000_NS10device_ptrIKfEEPfjS9_ffNS7_10__identityEEEvT0_T1_T2_T3_T4_T6_E12temp_storage+20];
	add.f32 	%f333, %f383, %f332;
	ld.shared.f32 	%f334, [_ZZN3cub18CUB_300001_SM_10006detail6reduce28DeviceReduceSingleTileKernelINS2_10policy_hubIfjN4cuda3std3__44plusIfEEE10Policy1000EN6thrust24THRUST_300001_SM_1000_NS10device_ptrIKfEEPfjS9_ffNS7_10__identityEEEvT0_T1_T2_T3_T4_T6_E12temp_storage+24];
	add.f32 	%f335, %f333, %f334;
	ld.shared.f32 	%f336, [_ZZN3cub18CUB_300001_SM_10006detail6reduce28DeviceReduceSingleTileKernelINS2_10policy_hubIfjN4cuda3std3__44plusIfEEE10Policy1000EN6thrust24THRUST_300001_SM_1000_NS10device_ptrIKfEEPfjS9_ffNS7_10__identityEEEvT0_T1_T2_T3_T4_T6_E12temp_storage+28];
	add.f32 	%f337, %f335, %f336;
	ld.shared.f32 	%f338, [_ZZN3cub18CUB_300001_SM_10006detail6reduce28DeviceReduceSingleTileKernelINS2_10policy_hubIfjN4cuda3std3__44plusIfEEE10Policy1000EN6thrust24THRUST_300001_SM_1000_NS10device_ptrIKfEEPfjS9_ffNS7_10__identityEEEvT0_T1_T2_T3_T4_T6_E12temp_storage+32];
	add.f32 	%f339, %f337, %f338;
	ld.shared.f32 	%f340, [_ZZN3cub18CUB_300001_SM_10006detail6reduce28DeviceReduceSingleTileKernelINS2_10policy_hubIfjN4cuda3std3__44plusIfEEE10Policy1000EN6thrust24THRUST_300001_SM_1000_NS10device_ptrIKfEEPfjS9_ffNS7_10__identityEEEvT0_T1_T2_T3_T4_T6_E12temp_storage+36];
	add.f32 	%f341, %f339, %f340;
	ld.shared.f32 	%f342, [_ZZN3cub18CUB_300001_SM_10006detail6reduce28DeviceReduceSingleTileKernelINS2_10policy_hubIfjN4cuda3std3__44plusIfEEE10Policy1000EN6thrust24THRUST_300001_SM_1000_NS10device_ptrIKfEEPfjS9_ffNS7_10__identityEEEvT0_T1_T2_T3_T4_T6_E12temp_storage+40];
	add.f32 	%f343, %f341, %f342;
	ld.shared.f32 	%f344, [_ZZN3cub18CUB_300001_SM_10006detail6reduce28DeviceReduceSingleTileKernelINS2_10policy_hubIfjN4cuda3std3__44plusIfEEE10Policy1000EN6thrust24THRUST_300001_SM_1000_NS10device_ptrIKfEEPfjS9_ffNS7_10__identityEEEvT0_T1_T2_T3_T4_T6_E12temp_storage+44];
	add.f32 	%f345, %f343, %f344;
	ld.shared.f32 	%f346, [_ZZN3cub18CUB_300001_SM_10006detail6reduce28DeviceReduceSingleTileKernelINS2_10policy_hubIfjN4cuda3std3__44plusIfEEE10Policy1000EN6thrust24THRUST_300001_SM_1000_NS10device_ptrIKfEEPfjS9_ffNS7_10__identityEEEvT0_T1_T2_T3_T4_T6_E12temp_storage+48];
	add.f32 	%f347, %f345, %f346;
	ld.shared.f32 	%f348, [_ZZN3cub18CUB_300001_SM_10006detail6reduce28DeviceReduceSingleTileKernelINS2_10policy_hubIfjN4cuda3std3__44plusIfEEE10Policy1000EN6thrust24THRUST_300001_SM_1000_NS10device_ptrIKfEEPfjS9_ffNS7_10__identityEEEvT0_T1_T2_T3_T4_T6_E12temp_storage+52];
	add.f32 	%f349, %f347, %f348;
	ld.shared.f32 	%f350, [_ZZN3cub18CUB_300001_SM_10006detail6reduce28DeviceReduceSingleTileKernelINS2_10policy_hubIfjN4cuda3std3__44plusIfEEE10Policy1000EN6thrust24THRUST_300001_SM_1000_NS10device_ptrIKfEEPfjS9_ffNS7_10__identityEEEvT0_T1_T2_T3_T4_T6_E12temp_storage+56];
	add.f32 	%f351, %f349, %f350;
	ld.shared.f32 	%f352, [_ZZN3cub18CUB_300001_SM_10006detail6reduce28DeviceReduceSingleTileKernelINS2_10policy_hubIfjN4cuda3std3__44plusIfEEE10Policy1000EN6thrust24THRUST_300001_SM_1000_NS10device_ptrIKfEEPfjS9_ffNS7_10__identityEEEvT0_T1_T2_T3_T4_T6_E12temp_storage+60];
	add.f32 	%f353, %f351, %f352;
	ld.shared.f32 	%f354, [_ZZN3cub18CUB_300001_SM_10006detail6reduce28DeviceReduceSingleTileKernelINS2_10policy_hubIfjN4cuda3std3__44plusIfEEE10Policy1000EN6thrust24THRUST_300001_SM_1000_NS10device_ptrIKfEEPfjS9_ffNS7_10__identityEEEvT0_T1_T2_T3_T4_T6_E12temp_storage+64];
	add.f32 	%f355, %f353, %f354;
	ld.shared.f32 	%f356, [_ZZN3cub18CUB_300001_SM_10006detail6reduce28DeviceReduceSingleTileKernelINS2_10policy_hubIfjN4cuda3std3__44plusIfEEE10Policy1000EN6thrust24THRUST_300001_SM_1000_NS10device_ptrIKfEEPfjS9_ffNS7_10__identityEEEvT0_T1_T2_T3_T4_T6_E12temp_storage+68];
	add.f32 	%f357, %f355, %f356;
	ld.shared.f32 	%f358, [_ZZN3cub18CUB_300001_SM_10006detail6reduce28DeviceReduceSingleTileKernelINS2_10policy_hubIfjN4cuda3std3__44plusIfEEE10Policy1000EN6thrust24THRUST_300001_SM_1000_NS10device_ptrIKfEEPfjS9_ffNS7_10__identityEEEvT0_T1_T2_T3_T4_T6_E12temp_storage+72];
	add.f32 	%f359, %f357, %f358;
	ld.shared.f32 	%f360, [_ZZN3cub18CUB_300001_SM_10006detail6reduce28DeviceReduceSingleTileKernelINS2_10policy_hubIfjN4cuda3std3__44plusIfEEE10Policy1000EN6thrust24THRUST_300001_SM_1000_NS10device_ptrIKfEEPfjS9_ffNS7_10__identityEEEvT0_T1_T2_T3_T4_T6_E12temp_storage+76];
	add.f32 	%f383, %f359, %f360;
	bra.uni 	$L__BB2_50;
$L__BB2_24:
	// begin inline asm
	mov.u32 %r124, %laneid;
	// end inline asm
	and.b32  	%r150, %r1, 992;
	add.s32 	%r151, %r150, 32;
	setp.gt.u32 	%p35, %r151, %r51;
	not.b32 	%r152, %r150;
	add.s32 	%r153, %r51, %r152;
	selp.b32 	%r148, %r153, 31, %p35;
	mov.b32 	%r126, %f371;
	mov.b32 	%r127, 1;
	mov.b32 	%r149, -1;
	// begin inline asm
	shfl.sync.down.b32 %r125, %r126, %r127, %r148, %r149;
	// end inline asm
	setp.lt.s32 	%p36, %r124, %r148;
	mov.b32 	%f261, %r125;
	add.f32 	%f262, %f371, %f261;
	selp.f32 	%f263, %f262, %f371, %p36;
	mov.b32 	%r131, %f263;
	mov.b32 	%r132, 2;
	// begin inline asm
	shfl.sync.down.b32 %r130, %r131, %r132, %r148, %r149;
	// end inline asm
	add.s32 	%r154, %r124, 2;
	setp.gt.s32 	%p37, %r154, %r148;
	mov.b32 	%f264, %r130;
	add.f32 	%f265, %f263, %f264;
	selp.f32 	%f266, %f263, %f265, %p37;
	mov.b32 	%r136, %f266;
	mov.b32 	%r137, 4;
	// begin inline asm
	shfl.sync.down.b32 %r135, %r136, %r137, %r148, %r149;
	// end inline asm
	add.s32 	%r155, %r124, 4;
	setp.gt.s32 	%p38, %r155, %r148;
	mov.b32 	%f267, %r135;
	add.f32 	%f268, %f266, %f267;
	selp.f32 	%f269, %f266, %f268, %p38;
	mov.b32 	%r141, %f269;
	mov.b32 	%r142, 8;
	// begin inline asm
	shfl.sync.down.b32 %r140, %r141, %r142, %r148, %r149;
	// end inline asm
	add.s32 	%r156, %r124, 8;
	setp.gt.s32 	%p39, %r156, %r148;
	mov.b32 	%f270, %r140;
	add.f32 	%f271, %f269, %f270;
	selp.f32 	%f272, %f269, %f271, %p39;
	mov.b32 	%r146, %f272;
	mov.b32 	%r147, 16;
	// begin inline asm
	shfl.sync.down.b32 %r145, %r146, %r147, %r148, %r149;
	// end inline asm
	add.s32 	%r157, %r124, 16;
	setp.gt.s32 	%p40, %r157, %r148;
	mov.b32 	%f273, %r145;
	add.f32 	%f274, %f272, %f273;
	selp.f32 	%f383, %f272, %f274, %p40;
	setp.ne.s32 	%p41, %r124, 0;
	@%p41 bra 	$L__BB2_26;
	shr.u32 	%r158, %r1, 3;
	and.b32  	%r159, %r158, 124;
	mov.u32 	%r160, _ZZN3cub18CUB_300001_SM_10006detail6reduce28DeviceReduceSingleTileKernelINS2_10policy_hubIfjN4cuda3std3__44plusIfEEE10Policy1000EN6thrust24THRUST_300001_SM_1000_NS10device_ptrIKfEEPfjS9_ffNS7_10__identityEEEvT0_T1_T2_T3_T4_T6_E12temp_storage;
	add.s32 	%r161, %r160, %r159;
	st.shared.f32 	[%r161+16], %f383;
$L__BB2_26:
	bar.sync 	0;
	setp.ne.s32 	%p42, %r1, 0;
	@%p42 bra 	$L__BB2_50;
	setp.gt.u32 	%p43, %r51, 32;
	ld.shared.f32 	%f275, [_ZZN3cub18CUB_300001_SM_10006detail6reduce28DeviceReduceSingleTileKernelINS2_10policy_hubIfjN4cuda3std3__44plusIfEEE10Policy1000EN6thrust24THRUST_300001_SM_1000_NS10device_ptrIKfEEPfjS9_ffNS7_10__identityEEEvT0_T1_T2_T3_T4_T6_E12temp_storage+20];
	add.f32 	%f276, %f383, %f275;
	selp.f32 	%f277, %f276, %f383, %p43;
	setp.gt.u32 	%p44, %r51, 64;
	ld.shared.f32 	%f278, [_ZZN3cub18CUB_300001_SM_10006detail6reduce28DeviceReduceSingleTileKernelINS2_10policy_hubIfjN4cuda3std3__44plusIfEEE10Policy1000EN6thrust24THRUST_300001_SM_1000_NS10device_ptrIKfEEPfjS9_ffNS7_10__identityEEEvT0_T1_T2_T3_T4_T6_E12temp_storage+24];
	add.f32 	%f279, %f278, %f277;
	selp.f32 	%f280, %f279, %f277, %p44;
	setp.gt.u32 	%p45, %r51, 96;
	ld.shared.f32 	%f281, [_ZZN3cub18CUB_300001_SM_10006detail6reduce28DeviceReduceSingleTileKernelINS2_10policy_hubIfjN4cuda3std3__44plusIfEEE10Policy1000EN6thrust24THRUST_300001_SM_1000_NS10device_ptrIKfEEPfjS9_ffNS7_10__identityEEEvT0_T1_T2_T3_T4_T6_E12temp_storage+28];
	add.f32 	%f282, %f281, %f280;
	selp.f32 	%f283, %f282, %f280, %p45;
	setp.gt.u32 	%p46, %r51, 128;
	ld.shared.f32 	%f284, [_ZZN3cub18CUB_300001_SM_10006detail6reduce28DeviceReduceSingleTileKernelINS2_10policy_hubIfjN4cuda3std3__44plusIfEEE10Policy1000EN6thrust24THRUST_300001_SM_1000_NS10device_ptrIKfEEPfjS9_ffNS7_10__identityEEEvT0_T1_T2_T3_T4_T6_E12temp_storage+32];
	add.f32 	%f285, %f284, %f283;
	selp.f32 	%f286, %f285, %f283, %p46;
	setp.gt.u32 	%p47, %r51, 160;
	ld.shared.f32 	%f287, [_ZZN3cub18CUB_300001_SM_10006detail6reduce28DeviceReduceSingleTileKernelINS2_10policy_hubIfjN4cuda3std3__44plusIfEEE10Policy1000EN6thrust24THRUST_300001_SM_1000_NS10device_ptrIKfEEPfjS9_ffNS7_10__identityEEEvT0_T1_T2_T3_T4_T6_E12temp_storage+36];
	add.f32 	%f288, %f287, %f286;
	selp.f32 	%f289, %f288, %f286, %p47;
	setp.gt.u32 	%p48, %r51, 192;
	ld.shared.f32 	%f290, [_ZZN3cub18CUB_300001_SM_10006detail6reduce28DeviceReduceSingleTileKernelINS2_10policy_hubIfjN4cuda3std3__44plusIfEEE10Policy1000EN6thrust24THRUST_300001_SM_1000_NS10device_ptrIKfEEPfjS9_ffNS7_10__identityEEEvT0_T1_T2_T3_T4_T6_E12temp_storage+40];
	add.f32 	%f291, %f290, %f289;
	selp.f32 	%f292, %f291, %f289, %p48;
	setp.gt.u32 	%p49, %r51, 224;
	ld.shared.f32 	%f293, [_ZZN3cub18CUB_300001_SM_10006detail6reduce28DeviceReduceSingleTileKernelINS2_10policy_hubIfjN4cuda3std3__44plusIfEEE10Policy1000EN6thrust24THRUST_300001_SM_1000_NS10device_ptrIKfEEPfjS9_ffNS7_10__identityEEEvT0_T1_T2_T3_T4_T6_E12temp_storage+44];
	add.f32 	%f294, %f293, %f292;
	selp.f32 	%f295, %f294, %f292, %p49;
	setp.gt.u32 	%p50, %r51, 256;
	ld.shared.f32 	%f296, [_ZZN3cub18CUB_300001_SM_10006detail6reduce28DeviceReduceSingleTileKernelINS2_10policy_hubIfjN4cuda3std3__44plusIfEEE10Policy1000EN6thrust24THRUST_300001_SM_1000_NS10device_ptrIKfEEPfjS9_ffNS7_10__identityEEEvT0_T1_T2_T3_T4_T6_E12temp_storage+48];
	add.f32 	%f297, %f296, %f295;
	selp.f32 	%f298, %f297, %f295, %p50;
	setp.gt.u32 	%p51, %r51, 288;
	ld.shared.f32 	%f299, [_ZZN3cub18CUB_300001_SM_10006detail6reduce28DeviceReduceSingleTileKernelINS2_10policy_hubIfjN4cuda3std3__44plusIfEEE10Policy1000EN6thrust24THRUST_300001_SM_1000_NS10device_ptrIKfEEPfjS9_ffNS7_10__identityEEEvT0_T1_T2_T3_T4_T6_E12temp_storage+52];
	add.f32 	%f300, %f299, %f298;
	selp.f32 	%f301, %f300, %f298, %p51;
	setp.gt.u32 	%p52, %r51, 320;
	ld.shared.f32 	%f302, [_ZZN3cub18CUB_300001_SM_10006detail6reduce28DeviceReduceSingleTileKernelINS2_10policy_hubIfjN4cuda3std3__44plusIfEEE10Policy1000EN6thrust24THRUST_300001_SM_1000_NS10device_ptrIKfEEPfjS9_ffNS7_10__identityEEEvT0_T1_T2_T3_T4_T6_E12temp_storage+56];
	add.f32 	%f303, %f302, %f301;
	selp.f32 	%f304, %f303, %f301, %p52;
	setp.gt.u32 	%p53, %r51, 352;
	ld.shared.f32 	%f305, [_ZZN3cub18CUB_300001_SM_10006detail6reduce28DeviceReduceSingleTileKernelINS2_10policy_hubIfjN4cuda3std3__44plusIfEEE10Policy1000EN6thrust24THRUST_300001_SM_1000_NS10device_ptrIKfEEPfjS9_ffNS7_10__identityEEEvT0_T1_T2_T3_T4_T6_E12temp_storage+60];
	add.f32 	%f306, %f305, %f304;
	selp.f32 	%f307, %f306, %f304, %p53;
	setp.gt.u32 	%p54, %r51, 384;
	ld.shared.f32 	%f308, [_ZZN3cub18CUB_300001_SM_10006detail6reduce28DeviceReduceSingleTileKernelINS2_10policy_hubIfjN4cuda3std3__44plusIfEEE10Policy1000EN6thrust24THRUST_300001_SM_1000_NS10device_ptrIKfEEPfjS9_ffNS7_10__identityEEEvT0_T1_T2_T3_T4_T6_E12temp_storage+64];
	add.f32 	%f309, %f308, %f307;
	selp.f32 	%f310, %f309, %f307, %p54;
	setp.gt.u32 	%p55, %r51, 416;
	ld.shared.f32 	%f311, [_ZZN3cub18CUB_300001_SM_10006detail6reduce28DeviceReduceSingleTileKernelINS2_10policy_hubIfjN4cuda3std3__44plusIfEEE10Policy1000EN6thrust24THRUST_300001_SM_1000_NS10device_ptrIKfEEPfjS9_ffNS7_10__identityEEEvT0_T1_T2_T3_T4_T6_E12temp_storage+68];
	add.f32 	%f312, %f311, %f310;
	selp.f32 	%f313, %f312, %f310, %p55;
	setp.gt.u32 	%p56, %r51, 448;
	ld.shared.f32 	%f314, [_ZZN3cub18CUB_300001_SM_10006detail6reduce28DeviceReduceSingleTileKernelINS2_10policy_hubIfjN4cuda3std3__44plusIfEEE10Policy1000EN6thrust24THRUST_300001_SM_1000_NS10device_ptrIKfEEPfjS9_ffNS7_10__identityEEEvT0_T1_T2_T3_T4_T6_E12temp_storage+72];
	add.f32 	%f315, %f314, %f313;
	selp.f32 	%f316, %f315, %f313, %p56;
	setp.gt.u32 	%p57, %r51, 480;
	ld.shared.f32 	%f317, [_ZZN3cub18CUB_300001_SM_10006detail6reduce28DeviceReduceSingleTileKernelINS2_10policy_hubIfjN4cuda3std3__44plusIfEEE10Policy1000EN6thrust24THRUST_300001_SM_1000_NS10device_ptrIKfEEPfjS9_ffNS7_10__identityEEEvT0_T1_T2_T3_T4_T6_E12temp_storage+76];
	add.f32 	%f318, %f317, %f316;
	selp.f32 	%f383, %f318, %f316, %p57;
	bra.uni 	$L__BB2_50;
$L__BB2_28:
	mov.u32 	%r21, %tid.x;
	mul.wide.u32 	%rd11, %r21, 4;
	add.s64 	%rd12, %rd2, %rd11;
	ld.global.f32 	%f43, [%rd12];
	ld.global.f32 	%f44, [%rd12+2048];
	ld.global.f32 	%f45, [%rd12+4096];
	ld.global.f32 	%f46, [%rd12+6144];
	ld.global.f32 	%f47, [%rd12+8192];
	ld.global.f32 	%f48, [%rd12+10240];
	ld.global.f32 	%f49, [%rd12+12288];
	ld.global.f32 	%f50, [%rd12+14336];
	ld.global.f32 	%f51, [%rd12+16384];
	ld.global.f32 	%f52, [%rd12+18432];
	ld.global.f32 	%f53, [%rd12+20480];
	ld.global.f32 	%f54, [%rd12+22528];
	ld.global.f32 	%f55, [%rd12+24576];
	ld.global.f32 	%f56, [%rd12+26624];
	ld.global.f32 	%f57, [%rd12+28672];
	ld.global.f32 	%f58, [%rd12+30720];
	add.f32 	%f59, %f43, %f44;
	add.f32 	%f60, %f45, %f46;
	add.f32 	%f61, %f47, %f48;
	add.f32 	%f62, %f49, %f50;
	add.f32 	%f63, %f51, %f52;
	add.f32 	%f64, %f53, %f54;
	add.f32 	%f65, %f55, %f56;
	add.f32 	%f66, %f57, %f58;
	add.f32 	%f67, %f59, %f60;
	add.f32 	%f68, %f61, %f62;
	add.f32 	%f69, %f63, %f64;
	add.f32 	%f70, %f65, %f66;
	add.f32 	%f71, %f67, %f68;
	add.f32 	%f72, %f69, %f70;
	add.f32 	%f382, %f71, %f72;
	add.s32 	%r22, %r51, -8192;
	setp.lt.u32 	%p3, %r22, 8192;
	mov.b32 	%r202, 8192;
	@%p3 bra 	$L__BB2_32;
	mov.b32 	%r202, 8192;
$L__BB2_30:
	add.s32 	%r54, %r21, %r202;
	mul.wide.u32 	%rd13, %r54, 4;
	add.s64 	%rd14, %rd2, %rd13;
	ld.global.f32 	%f73, [%rd14];
	ld.global.f32 	%f74, [%rd14+2048];
	ld.global.f32 	%f75, [%rd14+4096];
	ld.global.f32 	%f76, [%rd14+6144];
	ld.global.f32 	%f77, [%rd14+8192];
	ld.global.f32 	%f78, [%rd14+10240];
	ld.global.f32 	%f79, [%rd14+12288];
	ld.global.f32 	%f80, [%rd14+14336];
	ld.global.f32 	%f81, [%rd14+16384];
	ld.global.f32 	%f82, [%rd14+18432];
	ld.global.f32 	%f83, [%rd14+20480];
	ld.global.f32 	%f84, [%rd14+22528];
	ld.global.f32 	%f85, [%rd14+24576];
	ld.global.f32 	%f86, [%rd14+26624];
	ld.global.f32 	%f87, [%rd14+28672];
	ld.global.f32 	%f88, [%rd14+30720];
	add.f32 	%f89, %f382, %f73;
	add.f32 	%f90, %f74, %f75;
	add.f32 	%f91, %f76, %f77;
	add.f32 	%f92, %f78, %f79;
	add.f32 	%f93, %f80, %f81;
	add.f32 	%f94, %f82, %f83;
	add.f32 	%f95, %f84, %f85;
	add.f32 	%f96, %f86, %f87;
	add.f32 	%f97, %f89, %f90;
	add.f32 	%f98, %f91, %f92;
	add.f32 	%f99, %f93, %f94;
	add.f32 	%f100, %f95, %f96;
	add.f32 	%f101, %f97, %f98;
	add.f32 	%f102, %f99, %f100;
	add.f32 	%f103, %f101, %f102;
	add.f32 	%f382, %f103, %f88;
	sub.s32 	%r55, %r51, %r202;
	setp.lt.u32 	%p4, %r55, 8192;
	@%p4 bra 	$L__BB2_46;
	add.s32 	%r202, %r202, 8192;
	setp.le.u32 	%p5, %r202, %r22;
	@%p5 bra 	$L__BB2_30;
$L__BB2_32:
	setp.le.u32 	%p6, %r51, %r202;
	sub.s32 	%r56, %r51, %r202;
	setp.ge.s32 	%p7, %r21, %r56;
	or.pred  	%p8, %p6, %p7;
	@%p8 bra 	$L__BB2_46;
	not.b32 	%r58, %r21;
	add.s32 	%r59, %r51, %r58;
	sub.s32 	%r60, %r59, %r202;
	shr.u32 	%r61, %r60, 9;
	add.s32 	%r26, %r61, 1;
	and.b32  	%r27, %r26, 15;
	setp.lt.u32 	%p9, %r60, 7680;
	mov.u32 	%r207, %r21;
	@%p9 bra 	$L__BB2_37;
	or.b32  	%r205, %r21, 4096;
	add.s32 	%r204, %r21, %r202;
	and.b32  	%r62, %r26, 16777200;
	neg.s32 	%r203, %r62;
$L__BB2_35:
	.pragma "nounroll";
	mul.wide.u32 	%rd15, %r204, 4;
	add.s64 	%rd16, %rd2, %rd15;
	ld.global.f32 	%f105, [%rd16];
	add.f32 	%f106, %f382, %f105;
	add.s32 	%r63, %r204, 512;
	mul.wide.u32 	%rd17, %r63, 4;
	add.s64 	%rd18, %rd2, %rd17;
	ld.global.f32 	%f107, [%rd18];
	add.f32 	%f108, %f106, %f107;
	add.s32 	%r64, %r204, 1024;
	mul.wide.u32 	%rd19, %r64, 4;
	add.s64 	%rd20, %rd2, %rd19;
	ld.global.f32 	%f109, [%rd20];
	add.f32 	%f110, %f108, %f109;
	add.s32 	%r65, %r204, 1536;
	mul.wide.u32 	%rd21, %r65, 4;
	add.s64 	%rd22, %rd2, %rd21;
	ld.global.f32 	%f111, [%rd22];
	add.f32 	%f112, %f110, %f111;
	add.s32 	%r66, %r204, 2048;
	mul.wide.u32 	%rd23, %r66, 4;
	add.s64 	%rd24, %rd2, %rd23;
	ld.global.f32 	%f113, [%rd24];
	add.f32 	%f114, %f112, %f113;
	add.s32 	%r67, %r204, 2560;
	mul.wide.u32 	%rd25, %r67, 4;
	add.s64 	%rd26, %rd2, %rd25;
	ld.global.f32 	%f115, [%rd26];
	add.f32 	%f116, %f114, %f115;
	add.s32 	%r68, %r204, 3072;
	mul.wide.u32 	%rd27, %r68, 4;
	add.s64 	%rd28, %rd2, %rd27;
	ld.global.f32 	%f117, [%rd28];
	add.f32 	%f118, %f116, %f117;
	add.s32 	%r69, %r204, 3584;
	mul.wide.u32 	%rd29, %r69, 4;
	add.s64 	%rd30, %rd2, %rd29;
	ld.global.f32 	%f119, [%rd30];
	add.f32 	%f120, %f118, %f119;
	add.s32 	%r70, %r204, 4096;
	mul.wide.u32 	%rd31, %r70, 4;
	add.s64 	%rd32, %rd2, %rd31;
	ld.global.f32 	%f121, [%rd32];
	add.f32 	%f122, %f120, %f121;
	add.s32 	%r71, %r204, 4608;
	mul.wide.u32 	%rd33, %r71, 4;
	add.s64 	%rd34, %rd2, %rd33;
	ld.global.f32 	%f123, [%rd34];
	add.f32 	%f124, %f122, %f123;
	add.s32 	%r72, %r204, 5120;
	mul.wide.u32 	%rd35, %r72, 4;
	add.s64 	%rd36, %rd2, %rd35;
	ld.global.f32 	%f125, [%rd36];
	add.f32 	%f126, %f124, %f125;
	add.s32 	%r73, %r204, 5632;
	mul.wide.u32 	%rd37, %r73, 4;
	add.s64 	%rd38, %rd2, %rd37;
	ld.global.f32 	%f127, [%rd38];
	add.f32 	%f128, %f126, %f127;
	add.s32 	%r74, %r204, 6144;
	mul.wide.u32 	%rd39, %r74, 4;
	add.s64 	%rd40, %rd2, %rd39;
	ld.global.f32 	%f129, [%rd40];
	add.f32 	%f130, %f128, %f129;
	add.s32 	%r75, %r204, 6656;
	mul.wide.u32 	%rd41, %r75, 4;
	add.s64 	%rd42, %rd2, %rd41;
	ld.global.f32 	%f131, [%rd42];
	add.f32 	%f132, %f130, %f131;
	add.s32 	%r76, %r204, 7168;
	mul.wide.u32 	%rd43, %r76, 4;
	add.s64 	%rd44, %rd2, %rd43;
	ld.global.f32 	%f133, [%rd44];
	add.f32 	%f134, %f132, %f133;
	add.s32 	%r77, %r204, 7680;
	mul.wide.u32 	%rd45, %r77, 4;
	add.s64 	%rd46, %rd2, %rd45;
	ld.global.f32 	%f135, [%rd46];
	add.f32 	%f382, %f134, %f135;
	add.s32 	%r205, %r205, 8192;
	add.s32 	%r204, %r204, 8192;
	add.s32 	%r203, %r203, 16;
	setp.ne.s32 	%p10, %r203, 0;
	@%p10 bra 	$L__BB2_35;
	add.s32 	%r207, %r205, -4096;
$L__BB2_37:
	setp.eq.s32 	%p11, %r27, 0;
	@%p11 bra 	$L__BB2_46;
	and.b32  	%r39, %r26, 7;
	setp.lt.u32 	%p12, %r27, 8;
	@%p12 bra 	$L__BB2_40;
	add.s32 	%r78, %r207, %r202;
	mul.wide.u32 	%rd47, %r78, 4;
	add.s64 	%rd48, %rd2, %rd47;
	ld.global.f32 	%f137, [%rd48];
	add.f32 	%f138, %f382, %f137;
	add.s32 	%r79, %r78, 512;
	mul.wide.u32 	%rd49, %r79, 4;
	add.s64 	%rd50, %rd2, %rd49;
	ld.global.f32 	%f139, [%rd50];
	add.f32 	%f140, %f138, %f139;
	add.s32 	%r80, %r78, 1024;
	mul.wide.u32 	%rd51, %r80, 4;
	add.s64 	%rd52, %rd2, %rd51;
	ld.global.f32 	%f141, [%rd52];
	add.f32 	%f142, %f140, %f141;
	add.s32 	%r81, %r78, 1536;
	mul.wide.u32 	%rd53, %r81, 4;
	add.s64 	%rd54, %rd2, %rd53;
	ld.global.f32 	%f143, [%rd54];
	add.f32 	%f144, %f142, %f143;
	add.s32 	%r82, %r78, 2048;
	mul.wide.u32 	%rd55, %r82, 4;
	add.s64 	%rd56, %rd2, %rd55;
	ld.global.f32 	%f145, [%rd56];
	add.f32 	%f146, %f144, %f145;
	add.s32 	%r83, %r78, 2560;
	mul.wide.u32 	%rd57, %r83, 4;
	add.s64 	%rd58, %rd2, %rd57;
	ld.global.f32 	%f147, [%rd58];
	add.f32 	%f148, %f146, %f147;
	add.s32 	%r84, %r78, 3072;
	mul.wide.u32 	%rd59, %r84, 4;
	add.s64 	%rd60, %rd2, %rd59;
	ld.global.f32 	%f149, [%rd60];
	add.f32 	%f150, %f148, %f149;
	add.s32 	%r85, %r78, 3584;
	mul.wide.u32 	%rd61, %r85, 4;
	add.s64 	%rd62, %rd2, %rd61;
	ld.global.f32 	%f151, [%rd62];
	add.f32 	%f382, %f150, %f151;
	add.s32 	%r207, %r207, 4096;
$L__BB2_40:
	setp.eq.s32 	%p13, %r39, 0;
	@%p13 bra 	$L__BB2_46;
	and.b32  	%r42, %r26, 3;
	setp.lt.u32 	%p14, %r39, 4;
	@%p14 bra 	$L__BB2_43;
	add.s32 	%r86, %r207, %r202;
	mul.wide.u32 	%rd63, %r86, 4;
	add.s64 	%rd64, %rd2, %rd63;
	ld.global.f32 	%f153, [%rd64];
	add.f32 	%f154, %f382, %f153;
	add.s32 	%r87, %r86, 512;
	mul.wide.u32 	%rd65, %r87, 4;
	add.s64 	%rd66, %rd2, %rd65;
	ld.global.f32 	%f155, [%rd66];
	add.f32 	%f156, %f154, %f155;
	add.s32 	%r88, %r86, 1024;
	mul.wide.u32 	%rd67, %r88, 4;
	add.s64 	%rd68, %rd2, %rd67;
	ld.global.f32 	%f157, [%rd68];
	add.f32 	%f158, %f156, %f157;
	add.s32 	%r89, %r86, 1536;
	mul.wide.u32 	%rd69, %r89, 4;
	add.s64 	%rd70, %rd2, %rd69;
	ld.global.f32 	%f159, [%rd70];
	add.f32 	%f382, %f158, %f159;
	add.s32 	%r207, %r207, 2048;
$L__BB2_43:
	setp.eq.s32 	%p15, %r42, 0;
	@%p15 bra 	$L__BB2_46;
	add.s32 	%r210, %r207, %r202;
	neg.s32 	%r209, %r42;
$L__BB2_45:
	.pragma "nounroll";
	mul.wide.u32 	%rd71, %r210, 4;
	add.s64 	%rd72, %rd2, %rd71;
	ld.global.f32 	%f160, [%rd72];
	add.f32 	%f382, %f382, %f160;
	add.s32 	%r210, %r210, 512;
	add.s32 	%r209, %r209, 1;
	setp.ne.s32 	%p16, %r209, 0;
	@%p16 bra 	$L__BB2_45;
$L__BB2_46:
	// begin inline asm
	mov.u32 %r90, %laneid;
	// end inline asm
	mov.b32 	%r92, %f382;
	mov.b32 	%r93, 1;
	mov.b32 	%r114, 31;
	mov.b32 	%r115, -1;
	// begin inline asm
	shfl.sync.down.b32 %r91, %r92, %r93, %r114, %r115;
	// end inline asm
	setp.gt.s32 	%p17, %r90, 30;
	mov.b32 	%f161, %r91;
	add.f32 	%f162, %f382, %f161;
	selp.f32 	%f163, %f382, %f162, %p17;
	mov.b32 	%r97, %f163;
	mov.b32 	%r98, 2;
	// begin inline asm
	shfl.sync.down.b32 %r96, %r97, %r98, %r114, %r115;
	// end inline asm
	setp.gt.s32 	%p18, %r90, 29;
	mov.b32 	%f164, %r96;
	add.f32 	%f165, %f163, %f164;
	selp.f32 	%f166, %f163, %f165, %p18;
	mov.b32 	%r102, %f166;
	mov.b32 	%r103, 4;
	// begin inline asm
	shfl.sync.down.b32 %r101, %r102, %r103, %r114, %r115;
	// end inline asm
	setp.gt.s32 	%p19, %r90, 27;
	mov.b32 	%f167, %r101;
	add.f32 	%f168, %f166, %f167;
	selp.f32 	%f169, %f166, %f168, %p19;
	mov.b32 	%r107, %f169;
	mov.b32 	%r108, 8;
	// begin inline asm
	shfl.sync.down.b32 %r106, %r107, %r108, %r114, %r115;
	// end inline asm
	setp.gt.s32 	%p20, %r90, 23;
	mov.b32 	%f170, %r106;
	add.f32 	%f171, %f169, %f170;
	selp.f32 	%f172, %f169, %f171, %p20;
	mov.b32 	%r112, %f172;
	mov.b32 	%r113, 16;
	// begin inline asm
	shfl.sync.down.b32 %r111, %r112, %r113, %r114, %r115;
	// end inline asm
	setp.gt.s32 	%p21, %r90, 15;
	mov.b32 	%f173, %r111;
	add.f32 	%f38, %f172, %f173;
	selp.f32 	%f383, %f172, %f38, %p21;
	setp.ne.s32 	%p22, %r90, 0;
	@%p22 bra 	$L__BB2_48;
	shr.u32 	%r116, %r21, 3;
	and.b32  	%r117, %r116, 124;
	mov.u32 	%r118, _ZZN3cub18CUB_300001_SM_10006detail6reduce28DeviceReduceSingleTileKernelINS2_10policy_hubIfjN4cuda3std3__44plusIfEEE10Policy1000EN6thrust24THRUST_300001_SM_1000_NS10device_ptrIKfEEPfjS9_ffNS7_10__identityEEEvT0_T1_T2_T3_T4_T6_E12temp_storage;
	add.s32 	%r119, %r118, %r117;
	st.shared.f32 	[%r119+16], %f38;
$L__BB2_48:
	bar.sync 	0;
	setp.ne.s32 	%p23, %r21, 0;
	@%p23 bra 	$L__BB2_50;
	ld.shared.f32 	%f174, [_ZZN3cub18CUB_300001_SM_10006detail6reduce28DeviceReduceSingleTileKernelINS2_10policy_hubIfjN4cuda3std3__44plusIfEEE10Policy1000EN6thrust24THRUST_300001_SM_1000_NS10device_ptrIKfEEPfjS9_ffNS7_10__identityEEEvT0_T1_T2_T3_T4_T6_E12temp_storage+20];
	add.f32 	%f175, %f383, %f174;
	ld.shared.f32 	%f176, [_ZZN3cub18CUB_300001_SM_10006detail6reduce28DeviceReduceSingleTileKernelINS2_10policy_hubIfjN4cuda3std3__44plusIfEEE10Policy1000EN6thrust24THRUST_300001_SM_1000_NS10device_ptrIKfEEPfjS9_ffNS7_10__identityEEEvT0_T1_T2_T3_T4_T6_E12temp_storage+24];
	add.f32 	%f177, %f175, %f176;
	ld.shared.f32 	%f178, [_ZZN3cub18CUB_300001_SM_10006detail6reduce28DeviceReduceSingleTileKernelINS2_10policy_hubIfjN4cuda3std3__44plusIfEEE10Policy1000EN6thrust24THRUST_300001_SM_1000_NS10device_ptrIKfEEPfjS9_ffNS7_10__identityEEEvT0_T1_T2_T3_T4_T6_E12temp_storage+28];
	add.f32 	%f179, %f177, %f178;
	ld.shared.f32 	%f180, [_ZZN3cub18CUB_300001_SM_10006detail6reduce28DeviceReduceSingleTileKernelINS2_10policy_hubIfjN4cuda3std3__44plusIfEEE10Policy1000EN6thrust24THRUST_300001_SM_1000_NS10device_ptrIKfEEPfjS9_ffNS7_10__identityEEEvT0_T1_T2_T3_T4_T6_E12temp_storage+32];
	add.f32 	%f181, %f179, %f180;
	ld.shared.f32 	%f182, [_ZZN3cub18CUB_300001_SM_10006detail6reduce28DeviceReduceSingleTileKernelINS2_10policy_hubIfjN4cuda3std3__44plusIfEEE10Policy1000EN6thrust24THRUST_300001_SM_1000_NS10device_ptrIKfEEPfjS9_ffNS7_10__identityEEEvT0_T1_T2_T3_T4_T6_E12temp_storage+36];
	add.f32 	%f183, %f181, %f182;
	ld.shared.f32 	%f184, [_ZZN3cub18CUB_300001_SM_10006detail6reduce28DeviceReduceSingleTileKernelINS2_10policy_hubIfjN4cuda3std3__44plusIfEEE10Policy1000EN6thrust24THRUST_300001_SM_1000_NS10device_ptrIKfEEPfjS9_ffNS7_10__identityEEEvT0_T1_T2_T3_T4_T6_E12temp_storage+40];
	add.f32 	%f185, %f183, %f184;
	ld.shared.f32 	%f186, [_ZZN3cub18CUB_300001_SM_10006detail6reduce28DeviceReduceSingleTileKernelINS2_10policy_hubIfjN4cuda3std3__44plusIfEEE10Policy1000EN6thrust24THRUST_300001_SM_1000_NS10device_ptrIKfEEPfjS9_ffNS7_10__identityEEEvT0_T1_T2_T3_T4_T6_E12temp_storage+44];
	add.f32 	%f187, %f185, %f186;
	ld.shared.f32 	%f188, [_ZZN3cub18CUB_300001_SM_10006detail6reduce28DeviceReduceSingleTileKernelINS2_10policy_hubIfjN4cuda3std3__44plusIfEEE10Policy1000EN6thrust24THRUST_300001_SM_1000_NS10device_ptrIKfEEPfjS9_ffNS7_10__identityEEEvT0_T1_T2_T3_T4_T6_E12temp_storage+48];
	add.f32 	%f189, %f187, %f188;
	ld.shared.f32 	%f190, [_ZZN3cub18CUB_300001_SM_10006detail6reduce28DeviceReduceSingleTileKernelINS2_10policy_hubIfjN4cuda3std3__44plusIfEEE10Policy1000EN6thrust24THRUST_300001_SM_1000_NS10device_ptrIKfEEPfjS9_ffNS7_10__identityEEEvT0_T1_T2_T3_T4_T6_E12temp_storage+52];
	add.f32 	%f191, %f189, %f190;
	ld.shared.f32 	%f192, [_ZZN3cub18CUB_300001_SM_10006detail6reduce28DeviceReduceSingleTileKernelINS2_10policy_hubIfjN4cuda3std3__44plusIfEEE10Policy1000EN6thrust24THRUST_300001_SM_1000_NS10device_ptrIKfEEPfjS9_ffNS7_10__identityEEEvT0_T1_T2_T3_T4_T6_E12temp_storage+56];
	add.f32 	%f193, %f191, %f192;
	ld.shared.f32 	%f194, [_ZZN3cub18CUB_300001_SM_10006detail6reduce28DeviceReduceSingleTileKernelINS2_10policy_hubIfjN4cuda3std3__44plusIfEEE10Policy1000EN6thrust24THRUST_300001_SM_1000_NS10device_ptrIKfEEPfjS9_ffNS7_10__identityEEEvT0_T1_T2_T3_T4_T6_E12temp_storage+60];
	add.f32 	%f195, %f193, %f194;
	ld.shared.f32 	%f196, [_ZZN3cub18CUB_300001_SM_10006detail6reduce28DeviceReduceSingleTileKernelINS2_10policy_hubIfjN4cuda3std3__44plusIfEEE10Policy1000EN6thrust24THRUST_300001_SM_1000_NS10device_ptrIKfEEPfjS9_ffNS7_10__identityEEEvT0_T1_T2_T3_T4_T6_E12temp_storage+64];
	add.f32 	%f197, %f195, %f196;
	ld.shared.f32 	%f198, [_ZZN3cub18CUB_300001_SM_10006detail6reduce28DeviceReduceSingleTileKernelINS2_10policy_hubIfjN4cuda3std3__44plusIfEEE10Policy1000EN6thrust24THRUST_300001_SM_1000_NS10device_ptrIKfEEPfjS9_ffNS7_10__identityEEEvT0_T1_T2_T3_T4_T6_E12temp_storage+68];
	add.f32 	%f199, %f197, %f198;
	ld.shared.f32 	%f200, [_ZZN3cub18CUB_300001_SM_10006detail6reduce28DeviceReduceSingleTileKernelINS2_10policy_hubIfjN4cuda3std3__44plusIfEEE10Policy1000EN6thrust24THRUST_300001_SM_1000_NS10device_ptrIKfEEPfjS9_ffNS7_10__identityEEEvT0_T1_T2_T3_T4_T6_E12temp_storage+72];
	add.f32 	%f201, %f199, %f200;
	ld.shared.f32 	%f202, [_ZZN3cub18CUB_300001_SM_10006detail6reduce28DeviceReduceSingleTileKernelINS2_10policy_hubIfjN4cuda3std3__44plusIfEEE10Policy1000EN6thrust24THRUST_300001_SM_1000_NS10device_ptrIKfEEPfjS9_ffNS7_10__identityEEEvT0_T1_T2_T3_T4_T6_E12temp_storage+76];
	add.f32 	%f383, %f201, %f202;
$L__BB2_50:
	mov.u32 	%r192, %tid.x;
	setp.ne.s32 	%p65, %r192, 0;
	@%p65 bra 	$L__BB2_52;
	add.f32 	%f361, %f42, %f383;
	st.global.f32 	[%rd1], %f361;
$L__BB2_52:
	ret;

}
	// .globl	_ZN3cub18CUB_300001_SM_10006detail6reduce18DeviceReduceKernelINS2_10policy_hubIfjN4cuda3std3__44plusIfEEE10Policy1000EN6thrust24THRUST_300001_SM_1000_NS10device_ptrIKfEEjS9_fNS7_10__identityEEEvT0_PT3_T1_NS0_13GridEvenShareISL_EET2_T4_
.visible .entry _ZN3cub18CUB_300001_SM_10006detail6reduce18DeviceReduceKernelINS2_10policy_hubIfjN4cuda3std3__44plusIfEEE10Policy1000EN6thrust24THRUST_300001_SM_1000_NS10device_ptrIKfEEjS9_fNS7_10__identityEEEvT0_PT3_T1_NS0_13GridEvenShareISL_EET2_T4_(
	.param .align 8 .b8 _ZN3cub18CUB_300001_SM_10006detail6reduce18DeviceReduceKernelINS2_10policy_hubIfjN4cuda3std3__44plusIfEEE10Policy1000EN6thrust24THRUST_300001_SM_1000_NS10device_ptrIKfEEjS9_fNS7_10__identityEEEvT0_PT3_T1_NS0_13GridEvenShareISL_EET2_T4__param_0[8],
	.param .u64 .ptr .align 1 _ZN3cub18CUB_300001_SM_10006detail6reduce18DeviceReduceKernelINS2_10policy_hubIfjN4cuda3std3__44plusIfEEE10Policy1000EN6thrust24THRUST_300001_SM_1000_NS10device_ptrIKfEEjS9_fNS7_10__identityEEEvT0_PT3_T1_NS0_13GridEvenShareISL_EET2_T4__param_1,
	.param .u32 _ZN3cub18CUB_300001_SM_10006detail6reduce18DeviceReduceKernelINS2_10policy_hubIfjN4cuda3std3__44plusIfEEE10Policy1000EN6thrust24THRUST_300001_SM_1000_NS10device_ptrIKfEEjS9_fNS7_10__identityEEEvT0_PT3_T1_NS0_13GridEvenShareISL_EET2_T4__param_2,
	.param .align 4 .b8 _ZN3cub18CUB_300001_SM_10006detail6reduce18DeviceReduceKernelINS2_10policy_hubIfjN4cuda3std3__44plusIfEEE10Policy1000EN6thrust24THRUST_300001_SM_1000_NS10device_ptrIKfEEjS9_fNS7_10__identityEEEvT0_PT3_T1_NS0_13GridEvenShareISL_EET2_T4__param_3[40],
	.param .align 1 .b8 _ZN3cub18CUB_300001_SM_10006detail6reduce18DeviceReduceKernelINS2_10policy_hubIfjN4cuda3std3__44plusIfEEE10Policy1000EN6thrust24THRUST_300001_SM_1000_NS10device_ptrIKfEEjS9_fNS7_10__identityEEEvT0_PT3_T1_NS0_13GridEvenShareISL_EET2_T4__param_4[1],
	.param .align 1 .b8 _ZN3cub18CUB_300001_SM_10006detail6reduce18DeviceReduceKernelINS2_10policy_hubIfjN4cuda3std3__44plusIfEEE10Policy1000EN6thrust24THRUST_300001_SM_1000_NS10device_ptrIKfEEjS9_fNS7_10__identityEEEvT0_PT3_T1_NS0_13GridEvenShareISL_EET2_T4__param_5[1]
)
.maxntid 512
{
	.reg .pred 	%p<65>;
	.reg .b16 	%rs<4>;
	.reg .b32 	%r<279>;
	.reg .b32 	%f<380>;
	.reg .b64 	%rd<130>;
	// demoted variable
	.shared .align 4 .b8 _ZZN3cub18CUB_300001_SM_10006detail6reduce18DeviceReduceKernelINS2_10policy_hubIfjN4cuda3std3__44plusIfEEE10Policy1000EN6thrust24THRUST_300001_SM_1000_NS10device_ptrIKfEEjS9_fNS7_10__identityEEEvT0_PT3_T1_NS0_13GridEvenShareISL_EET2_T4_E12temp_storage[84];
	ld.param.u32 	%r1, [_ZN3cub18CUB_300001_SM_10006detail6reduce18DeviceReduceKernelINS2_10policy_hubIfjN4cuda3std3__44plusIfEEE10Policy1000EN6thrust24THRUST_300001_SM_1000_NS10device_ptrIKfEEjS9_fNS7_10__identityEEEvT0_PT3_T1_NS0_13GridEvenShareISL_EET2_T4__param_3+20];
	ld.param.u32 	%r2, [_ZN3cub18CUB_300001_SM_10006detail6reduce18DeviceReduceKernelINS2_10policy_hubIfjN4cuda3std3__44plusIfEEE10Policy1000EN6thrust24THRUST_300001_SM_1000_NS10device_ptrIKfEEjS9_fNS7_10__identityEEEvT0_PT3_T1_NS0_13GridEvenShareISL_EET2_T4__param_3+24];
	ld.param.u64 	%rd3, [_ZN3cub18CUB_300001_SM_10006detail6reduce18DeviceReduceKernelINS2_10policy_hubIfjN4cuda3std3__44plusIfEEE10Policy1000EN6thrust24THRUST_300001_SM_1000_NS10device_ptrIKfEEjS9_fNS7_10__identityEEEvT0_PT3_T1_NS0_13GridEvenShareISL_EET2_T4__param_0];
	cvta.to.global.u64 	%rd1, %rd3;
	mov.u32 	%r3, %ctaid.x;
	shl.b32 	%r4, %r2, 13;
	shl.b32 	%r270, %r3, 13;
	sub.s32 	%r6, %r1, %r270;
	setp.gt.u32 	%p1, %r6, 8191;
	@%p1 bra 	$L__BB3_26;
	mov.u32 	%r7, %tid.x;
	setp.ge.u32 	%p23, %r7, %r6;
	mov.f32 	%f368, 0f00000000;
	mov.u32 	%r261, %r7;
	@%p23 bra 	$L__BB3_3;
	add.s32 	%r155, %r270, %r7;
	mul.wide.u32 	%rd66, %r155, 4;
	add.s64 	%rd67, %rd1, %rd66;
	ld.global.f32 	%f368, [%rd67];
	add.s32 	%r261, %r7, 512;
$L__BB3_3:
	setp.ge.u32 	%p24, %r261, %r6;
	@%p24 bra 	$L__BB3_17;
	not.b32 	%r156, %r261;
	add.s32 	%r157, %r1, %r156;
	sub.s32 	%r158, %r157, %r270;
	shr.u32 	%r159, %r158, 9;
	add.s32 	%r10, %r159, 1;
	and.b32  	%r11, %r10, 15;
	setp.lt.u32 	%p25, %r158, 7680;
	@%p25 bra 	$L__BB3_8;
	or.b32  	%r260, %r261, 4096;
	add.s32 	%r259, %r261, %r270;
	and.b32  	%r160, %r10, 16777200;
	neg.s32 	%r258, %r160;
$L__BB3_6:
	.pragma "nounroll";
	mul.wide.u32 	%rd68, %r259, 4;
	add.s64 	%rd69, %rd1, %rd68;
	ld.global.f32 	%f203, [%rd69];
	add.f32 	%f204, %f368, %f203;
	add.s32 	%r161, %r259, 512;
	mul.wide.u32 	%rd70, %r161, 4;
	add.s64 	%rd71, %rd1, %rd70;
	ld.global.f32 	%f205, [%rd71];
	add.f32 	%f206, %f204, %f205;
	add.s32 	%r162, %r259, 1024;
	mul.wide.u32 	%rd72, %r162, 4;
	add.s64 	%rd73, %rd1, %rd72;
	ld.global.f32 	%f207, [%rd73];
	add.f32 	%f208, %f206, %f207;
	add.s32 	%r163, %r259, 1536;
	mul.wide.u32 	%rd74, %r163, 4;
	add.s64 	%rd75, %rd1, %rd74;
	ld.global.f32 	%f209, [%rd75];
	add.f32 	%f210, %f208, %f209;
	add.s32 	%r164, %r259, 2048;
	mul.wide.u32 	%rd76, %r164, 4;
	add.s64 	%rd77, %rd1, %rd76;
	ld.global.f32 	%f211, [%rd77];
	add.f32 	%f212, %f210, %f211;
	add.s32 	%r165, %r259, 2560;
	mul.wide.u32 	%rd78, %r165, 4;
	add.s64 	%rd79, %rd1, %rd78;
	ld.global.f32 	%f213, [%rd79];
	add.f32 	%f214, %f212, %f213;
	add.s32 	%r166, %r259, 3072;
	mul.wide.u32 	%rd80, %r166, 4;
	add.s64 	%rd81, %rd1, %rd80;
	ld.global.f32 	%f215, [%rd81];
	add.f32 	%f216, %f214, %f215;
	add.s32 	%r167, %r259, 3584;
	mul.wide.u32 	%rd82, %r167, 4;
	add.s64 	%rd83, %rd1, %rd82;
	ld.global.f32 	%f217, [%rd83];
	add.f32 	%f218, %f216, %f217;
	add.s32 	%r168, %r259, 4096;
	mul.wide.u32 	%rd84, %r168, 4;
	add.s64 	%rd85, %rd1, %rd84;
	ld.global.f32 	%f219, [%rd85];
	add.f32 	%f220, %f218, %f219;
	add.s32 	%r169, %r259, 4608;
	mul.wide.u32 	%rd86, %r169, 4;
	add.s64 	%rd87, %rd1, %rd86;
	ld.global.f32 	%f221, [%rd87];
	add.f32 	%f222, %f220, %f221;
	add.s32 	%r170, %r259, 5120;
	mul.wide.u32 	%rd88, %r170, 4;
	add.s64 	%rd89, %rd1, %rd88;
	ld.global.f32 	%f223, [%rd89];
	add.f32 	%f224, %f222, %f223;
	add.s32 	%r171, %r259, 5632;
	mul.wide.u32 	%rd90, %r171, 4;
	add.s64 	%rd91, %rd1, %rd90;
	ld.global.f32 	%f225, [%rd91];
	add.f32 	%f226, %f224, %f225;
	add.s32 	%r172, %r259, 6144;
	mul.wide.u32 	%rd92, %r172, 4;
	add.s64 	%rd93, %rd1, %rd92;
	ld.global.f32 	%f227, [%rd93];
	add.f32 	%f228, %f226, %f227;
	add.s32 	%r173, %r259, 6656;
	mul.wide.u32 	%rd94, %r173, 4;
	add.s64 	%rd95, %rd1, %rd94;
	ld.global.f32 	%f229, [%rd95];
	add.f32 	%f230, %f228, %f229;
	add.s32 	%r174, %r259, 7168;
	mul.wide.u32 	%rd96, %r174, 4;
	add.s64 	%rd97, %rd1, %rd96;
	ld.global.f32 	%f231, [%rd97];
	add.f32 	%f232, %f230, %f231;
	add.s32 	%r175, %r259, 7680;
	mul.wide.u32 	%rd98, %r175, 4;
	add.s64 	%rd99, %rd1, %rd98;
	ld.global.f32 	%f233, [%rd99];
	add.f32 	%f368, %f232, %f233;
	add.s32 	%r260, %r260, 8192;
	add.s32 	%r259, %r259, 8192;
	add.s32 	%r258, %r258, 16;
	setp.ne.s32 	%p26, %r258, 0;
	@%p26 bra 	$L__BB3_6;
	add.s32 	%r261, %r260, -4096;
$L__BB3_8:
	setp.eq.s32 	%p27, %r11, 0;
	@%p27 bra 	$L__BB3_17;
	and.b32  	%r23, %r10, 7;
	setp.lt.u32 	%p28, %r11, 8;
	@%p28 bra 	$L__BB3_11;
	add.s32 	%r176, %r270, %r261;
	mul.wide.u32 	%rd100, %r176, 4;
	add.s64 	%rd101, %rd1, %rd100;
	ld.global.f32 	%f235, [%rd101];
	add.f32 	%f236, %f368, %f235;
	add.s32 	%r177, %r176, 512;
	mul.wide.u32 	%rd102, %r177, 4;
	add.s64 	%rd103, %rd1, %rd102;
	ld.global.f32 	%f237, [%rd103];
	add.f32 	%f238, %f236, %f237;
	add.s32 	%r178, %r176, 1024;
	mul.wide.u32 	%rd104, %r178, 4;
	add.s64 	%rd105, %rd1, %rd104;
	ld.global.f32 	%f239, [%rd105];
	add.f32 	%f240, %f238, %f239;
	add.s32 	%r179, %r176, 1536;
	mul.wide.u32 	%rd106, %r179, 4;
	add.s64 	%rd107, %rd1, %rd106;
	ld.global.f32 	%f241, [%rd107];
	add.f32 	%f242, %f240, %f241;
	add.s32 	%r180, %r176, 2048;
	mul.wide.u32 	%rd108, %r180, 4;
	add.s64 	%rd109, %rd1, %rd108;
	ld.global.f32 	%f243, [%rd109];
	add.f32 	%f244, %f242, %f243;
	add.s32 	%r181, %r176, 2560;
	mul.wide.u32 	%rd110, %r181, 4;
	add.s64 	%rd111, %rd1, %rd110;
	ld.global.f32 	%f245, [%rd111];
	add.f32 	%f246, %f244, %f245;
	add.s32 	%r182, %r176, 3072;
	mul.wide.u32 	%rd112, %r182, 4;
	add.s64 	%rd113, %rd1, %rd112;
	ld.global.f32 	%f247, [%rd113];
	add.f32 	%f248, %f246, %f247;
	add.s32 	%r183, %r176, 3584;
	mul.wide.u32 	%rd114, %r183, 4;
	add.s64 	%rd115, %rd1, %rd114;
	ld.global.f32 	%f249, [%rd115];
	add.f32 	%f368, %f248, %f249;
	add.s32 	%r261, %r261, 4096;
$L__BB3_11:
	setp.eq.s32 	%p29, %r23, 0;
	@%p29 bra 	$L__BB3_17;
	and.b32  	%r26, %r10, 3;
	setp.lt.u32 	%p30, %r23, 4;
	@%p30 bra 	$L__BB3_14;
	add.s32 	%r184, %r270, %r261;
	mul.wide.u32 	%rd116, %r184, 4;
	add.s64 	%rd117, %rd1, %rd116;
	ld.global.f32 	%f251, [%rd117];
	add.f32 	%f252, %f368, %f251;
	add.s32 	%r185, %r184, 512;
	mul.wide.u32 	%rd118, %r185, 4;
	add.s64 	%rd119, %rd1, %rd118;
	ld.global.f32 	%f253, [%rd119];
	add.f32 	%f254, %f252, %f253;
	add.s32 	%r186, %r184, 1024;
	mul.wide.u32 	%rd120, %r186, 4;
	add.s64 	%rd121, %rd1, %rd120;
	ld.global.f32 	%f255, [%rd121];
	add.f32 	%f256, %f254, %f255;
	add.s32 	%r187, %r184, 1536;
	mul.wide.u32 	%rd122, %r187, 4;
	add.s64 	%rd123, %rd1, %rd122;
	ld.global.f32 	%f257, [%rd123];
	add.f32 	%f368, %f256, %f257;
	add.s32 	%r261, %r261, 2048;
$L__BB3_14:
	setp.eq.s32 	%p31, %r26, 0;
	@%p31 bra 	$L__BB3_17;
	add.s32 	%r265, %r261, %r270;
	neg.s32 	%r264, %r26;
$L__BB3_16:
	.pragma "nounroll";
	mul.wide.u32 	%rd124, %r265, 4;
	add.s64 	%rd125, %rd1, %rd124;
	ld.global.f32 	%f258, [%rd125];
	add.f32 	%f368, %f368, %f258;
	add.s32 	%r265, %r265, 512;
	add.s32 	%r264, %r264, 1;
	setp.ne.s32 	%p32, %r264, 0;
	@%p32 bra 	$L__BB3_16;
$L__BB3_17:
	setp.lt.u32 	%p33, %r6, 512;
	@%p33 bra 	$L__BB3_22;
	// begin inline asm
	mov.u32 %r226, %laneid;
	// end inline asm
	mov.b32 	%r228, %f368;
	mov.b32 	%r229, 1;
	mov.b32 	%r250, 31;
	mov.b32 	%r251, -1;
	// begin inline asm
	shfl.sync.down.b32 %r227, %r228, %r229, %r250, %r251;
	// end inline asm
	setp.gt.s32 	%p57, %r226, 30;
	mov.b32 	%f317, %r227;
	add.f32 	%f318, %f368, %f317;
	selp.f32 	%f319, %f368, %f318, %p57;
	mov.b32 	%r233, %f319;
	mov.b32 	%r234, 2;
	// begin inline asm
	shfl.sync.down.b32 %r232, %r233, %r234, %r250, %r251;
	// end inline asm
	setp.gt.s32 	%p58, %r226, 29;
	mov.b32 	%f320, %r232;
	add.f32 	%f321, %f319, %f320;
	selp.f32 	%f322, %f319, %f321, %p58;
	mov.b32 	%r238, %f322;
	mov.b32 	%r239, 4;
	// begin inline asm
	shfl.sync.down.b32 %r237, %r238, %r239, %r250, %r251;
	// end inline asm
	setp.gt.s32 	%p59, %r226, 27;
	mov.b32 	%f323, %r237;
	add.f32 	%f324, %f322, %f323;
	selp.f32 	%f325, %f322, %f324, %p59;
	mov.b32 	%r243, %f325;
	mov.b32 	%r244, 8;
	// begin inline asm
	shfl.sync.down.b32 %r242, %r243, %r244, %r250, %r251;
	// end inline asm
	setp.gt.s32 	%p60, %r226, 23;
	mov.b32 	%f326, %r242;
	add.f32 	%f327, %f325, %f326;
	selp.f32 	%f328, %f325, %f327, %p60;
	mov.b32 	%r248, %f328;
	mov.b32 	%r249, 16;
	// begin inline asm
	shfl.sync.down.b32 %r247, %r248, %r249, %r250, %r251;
	// end inline asm
	setp.gt.s32 	%p61, %r226, 15;
	mov.b32 	%f329, %r247;
	add.f32 	%f16, %f328, %f329;
	selp.f32 	%f379, %f328, %f16, %p61;
	setp.ne.s32 	%p62, %r226, 0;
	@%p62 bra 	$L__BB3_20;
	shr.u32 	%r252, %r7, 3;
	and.b32  	%r253, %r252, 124;
	mov.u32 	%r254, _ZZN3cub18CUB_300001_SM_10006detail6reduce18DeviceReduceKernelINS2_10policy_hubIfjN4cuda3std3__44plusIfEEE10Policy1000EN6thrust24THRUST_300001_SM_1000_NS10device_ptrIKfEEjS9_fNS7_10__identityEEEvT0_PT3_T1_NS0_13GridEvenShareISL_EET2_T4_E12temp_storage;
	add.s32 	%r255, %r254, %r253;
	st.shared.f32 	[%r255+16], %f16;
$L__BB3_20:
	bar.sync 	0;
	setp.ne.s32 	%p63, %r7, 0;
	@%p63 bra 	$L__BB3_48;
	ld.shared.f32 	%f330, [_ZZN3cub18CUB_300001_SM_10006detail6reduce18DeviceReduceKernelINS2_10policy_hubIfjN4cuda3std3__44plusIfEEE10Policy1000EN6thrust24THRUST_300001_SM_1000_NS10device_ptrIKfEEjS9_fNS7_10__identityEEEvT0_PT3_T1_NS0_13GridEvenShareISL_EET2_T4_E12temp_storage+20];
	add.f32 	%f331, %f379, %f330;
	ld.shared.f32 	%f332, [_ZZN3cub18CUB_300001_SM_10006detail6reduce18DeviceReduceKernelINS2_10policy_hubIfjN4cuda3std3__44plusIfEEE10Policy1000EN6thrust24THRUST_300001_SM_1000_NS10device_ptrIKfEEjS9_fNS7_10__identityEEEvT0_PT3_T1_NS0_13GridEvenShareISL_EET2_T4_E12temp_storage+24];
	add.f32 	%f333, %f331, %f332;
	ld.shared.f32 	%f334, [_ZZN3cub18CUB_300001_SM_10006detail6reduce18DeviceReduceKernelINS2_10policy_hubIfjN4cuda3std3__44plusIfEEE10Policy1000EN6thrust24THRUST_300001_SM_1000_NS10device_ptrIKfEEjS9_fNS7_10__identityEEEvT0_PT3_T1_NS0_13GridEvenShareISL_EET2_T4_E12temp_storage+28];
	add.f32 	%f335, %f333, %f334;
	ld.shared.f32 	%f336, [_ZZN3cub18CUB_300001_SM_10006detail6reduce18DeviceReduceKernelINS2_10policy_hubIfjN4cuda3std3__44plusIfEEE10Policy1000EN6thrust24THRUST_300001_SM_1000_NS10device_ptrIKfEEjS9_fNS7_10__identityEEEvT0_PT3_T1_NS0_13GridEvenShareISL_EET2_T4_E12temp_storage+32];
	add.f32 	%f337, %f335, %f336;
	ld.shared.f32 	%f338, [_ZZN3cub18CUB_300001_SM_10006detail6reduce18DeviceReduceKernelINS2_10policy_hubIfjN4cuda3std3__44plusIfEEE10Policy1000EN6thrust24THRUST_300001_SM_1000_NS10device_ptrIKfEEjS9_fNS7_10__identityEEEvT0_PT3_T1_NS0_13GridEvenShareISL_EET2_T4_E12temp_storage+36];
	add.f32 	%f339, %f337, %f338;
	ld.shared.f32 	%f340, [_ZZN3cub18CUB_300001_SM_10006detail6reduce18DeviceReduceKernelINS2_10policy_hubIfjN4cuda3std3__44plusIfEEE10Policy1000EN6thrust24THRUST_300001_SM_1000_NS10device_ptrIKfEEjS9_fNS7_10__identityEEEvT0_PT3_T1_NS0_13GridEvenShareISL_EET2_T4_E12temp_storage+40];
	add.f32 	%f341, %f339, %f340;
	ld.shared.f32 	%f342, [_ZZN3cub18CUB_300001_SM_10006detail6reduce18DeviceReduceKernelINS2_10policy_hubIfjN4cuda3std3__44plusIfEEE10Policy1000EN6thrust24THRUST_300001_SM_1000_NS10device_ptrIKfEEjS9_fNS7_10__identityEEEvT0_PT3_T1_NS0_13GridEvenShareISL_EET2_T4_E12temp_storage+44];
	add.f32 	%f343, %f341, %f342;
	ld.shared.f32 	%f344, [_ZZN3cub18CUB_300001_SM_10006detail6reduce18DeviceReduceKernelINS2_10policy_hubIfjN4cuda3std3__44plusIfEEE10Policy1000EN6thrust24THRUST_300001_SM_1000_NS10device_ptrIKfEEjS9_fNS7_10__identityEEEvT0_PT3_T1_NS0_13GridEvenShareISL_EET2_T4_E12temp_storage+48];
	add.f32 	%f345, %f343, %f344;
	ld.shared.f32 	%f346, [_ZZN3cub18CUB_300001_SM_10006detail6reduce18DeviceReduceKernelINS2_10policy_hubIfjN4cuda3std3__44plusIfEEE10Policy1000EN6thrust24THRUST_300001_SM_1000_NS10device_ptrIKfEEjS9_fNS7_10__identityEEEvT0_PT3_T1_NS0_13GridEvenShareISL_EET2_T4_E12temp_storage+52];
	add.f32 	%f347, %f345, %f346;
	ld.shared.f32 	%f348, [_ZZN3cub18CUB_300001_SM_10006detail6reduce18DeviceReduceKernelINS2_10policy_hubIfjN4cuda3std3__44plusIfEEE10Policy1000EN6thrust24THRUST_300001_SM_1000_NS10device_ptrIKfEEjS9_fNS7_10__identityEEEvT0_PT3_T1_NS0_13GridEvenShareISL_EET2_T4_E12temp_storage+56];
	add.f32 	%f349, %f347, %f348;
	ld.shared.f32 	%f350, [_ZZN3cub18CUB_300001_SM_10006detail6reduce18DeviceReduceKernelINS2_10policy_hubIfjN4cuda3std3__44plusIfEEE10Policy1000EN6thrust24THRUST_300001_SM_1000_NS10device_ptrIKfEEjS9_fNS7_10__identityEEEvT0_PT3_T1_NS0_13GridEvenShareISL_EET2_T4_E12temp_storage+60];
	add.f32 	%f351, %f349, %f350;
	ld.shared.f32 	%f352, [_ZZN3cub18CUB_300001_SM_10006detail6reduce18DeviceReduceKernelINS2_10policy_hubIfjN4cuda3std3__44plusIfEEE10Policy1000EN6thrust24THRUST_300001_SM_1000_NS10device_ptrIKfEEjS9_fNS7_10__identityEEEvT0_PT3_T1_NS0_13GridEvenShareISL_EET2_T4_E12temp_storage+64];
	add.f32 	%f353, %f351, %f352;
	ld.shared.f32 	%f354, [_ZZN3cub18CUB_300001_SM_10006detail6reduce18DeviceReduceKernelINS2_10policy_hubIfjN4cuda3std3__44plusIfEEE10Policy1000EN6thrust24THRUST_300001_SM_1000_NS10device_ptrIKfEEjS9_fNS7_10__identityEEEvT0_PT3_T1_NS0_13GridEvenShareISL_EET2_T4_E12temp_storage+68];
	add.f32 	%f355, %f353, %f354;
	ld.shared.f32 	%f356, [_ZZN3cub18CUB_300001_SM_10006detail6reduce18DeviceReduceKernelINS2_10policy_hubIfjN4cuda3std3__44plusIfEEE10Policy1000EN6thrust24THRUST_300001_SM_1000_NS10device_ptrIKfEEjS9_fNS7_10__identityEEEvT0_PT3_T1_NS0_13GridEvenShareISL_EET2_T4_E12temp_storage+72];
	add.f32 	%f357, %f355, %f356;
	ld.shared.f32 	%f358, [_ZZN3cub18CUB_300001_SM_10006detail6reduce18DeviceReduceKernelINS2_10policy_hubIfjN4cuda3std3__44plusIfEEE10Policy1000EN6thrust24THRUST_300001_SM_1000_NS10device_ptrIKfEEjS9_fNS7_10__identityEEEvT0_PT3_T1_NS0_13GridEvenShareISL_EET2_T4_E12temp_storage+76];
	add.f32 	%f379, %f357, %f358;
	bra.uni 	$L__BB3_48;
$L__BB3_22:
	// begin inline asm
	mov.u32 %r188, %laneid;
	// end inline asm
	and.b32  	%r214, %r7, 992;
	add.s32 	%r215, %r214, 32;
	setp.gt.u32 	%p34, %r215, %r6;
	not.b32 	%r216, %r214;
	add.s32 	%r217, %r6, %r216;
	selp.b32 	%r212, %r217, 31, %p34;
	mov.b32 	%r190, %f368;
	mov.b32 	%r191, 1;
	mov.b32 	%r213, -1;
	// begin inline asm
	shfl.sync.down.b32 %r189, %r190, %r191, %r212, %r213;
	// end inline asm
	setp.lt.s32 	%p35, %r188, %r212;
	mov.b32 	%f259, %r189;
	add.f32 	%f260, %f368, %f259;
	selp.f32 	%f261, %f260, %f368, %p35;
	mov.b32 	%r195, %f261;
	mov.b32 	%r196, 2;
	// begin inline asm
	shfl.sync.down.b32 %r194, %r195, %r196, %r212, %r213;
	// end inline asm
	add.s32 	%r218, %r188, 2;
	setp.gt.s32 	%p36, %r218, %r212;
	mov.b32 	%f262, %r194;
	add.f32 	%f263, %f261, %f262;
	selp.f32 	%f264, %f261, %f263, %p36;
	mov.b32 	%r200, %f264;
	mov.b32 	%r201, 4;
	// begin inline asm
	shfl.sync.down.b32 %r199, %r200, %r201, %r212, %r213;
	// end inline asm
	add.s32 	%r219, %r188, 4;
	setp.gt.s32 	%p37, %r219, %r212;
	mov.b32 	%f265, %r199;
	add.f32 	%f266, %f264, %f265;
	selp.f32 	%f267, %f264, %f266, %p37;
	mov.b32 	%r205, %f267;
	mov.b32 	%r206, 8;
	// begin inline asm
	shfl.sync.down.b32 %r204, %r205, %r206, %r212, %r213;
	// end inline asm
	add.s32 	%r220, %r188, 8;
	setp.gt.s32 	%p38, %r220, %r212;
	mov.b32 	%f268, %r204;
	add.f32 	%f269, %f267, %f268;
	selp.f32 	%f270, %f267, %f269, %p38;
	mov.b32 	%r210, %f270;
	mov.b32 	%r211, 16;
	// begin inline asm
	shfl.sync.down.b32 %r209, %r210, %r211, %r212, %r213;
	// end inline asm
	add.s32 	%r221, %r188, 16;
	setp.gt.s32 	%p39, %r221, %r212;
	mov.b32 	%f271, %r209;
	add.f32 	%f272, %f270, %f271;
	selp.f32 	%f379, %f270, %f272, %p39;
	setp.ne.s32 	%p40, %r188, 0;
	@%p40 bra 	$L__BB3_24;
	shr.u32 	%r222, %r7, 3;
	and.b32  	%r223, %r222, 124;
	mov.u32 	%r224, _ZZN3cub18CUB_300001_SM_10006detail6reduce18DeviceReduceKernelINS2_10policy_hubIfjN4cuda3std3__44plusIfEEE10Policy1000EN6thrust24THRUST_300001_SM_1000_NS10device_ptrIKfEEjS9_fNS7_10__identityEEEvT0_PT3_T1_NS0_13GridEvenShareISL_EET2_T4_E12temp_storage;
	add.s32 	%r225, %r224, %r223;
	st.shared.f32 	[%r225+16], %f379;
$L__BB3_24:
	bar.sync 	0;
	setp.ne.s32 	%p41, %r7, 0;
	@%p41 bra 	$L__BB3_48;
	setp.gt.u32 	%p42, %r6, 32;
	ld.shared.f32 	%f273, [_ZZN3cub18CUB_300001_SM_10006detail6reduce18DeviceReduceKernelINS2_10policy_hubIfjN4cuda3std3__44plusIfEEE10Policy1000EN6thrust24THRUST_300001_SM_1000_NS10device_ptrIKfEEjS9_fNS7_10__identityEEEvT0_PT3_T1_NS0_13GridEvenShareISL_EET2_T4_E12temp_storage+20];
	add.f32 	%f274, %f379, %f273;
	selp.f32 	%f275, %f274, %f379, %p42;
	setp.gt.u32 	%p43, %r6, 64;
	ld.shared.f32 	%f276, [_ZZN3cub18CUB_300001_SM_10006detail6reduce18DeviceReduceKernelINS2_10policy_hubIfjN4cuda3std3__44plusIfEEE10Policy1000EN6thrust24THRUST_300001_SM_1000_NS10device_ptrIKfEEjS9_fNS7_10__identityEEEvT0_PT3_T1_NS0_13GridEvenShareISL_EET2_T4_E12temp_storage+24];
	add.f32 	%f277, %f276, %f275;
	selp.f32 	%f278, %f277, %f275, %p43;
	setp.gt.u32 	%p44, %r6, 96;
	ld.shared.f32 	%f279, [_ZZN3cub18CUB_300001_SM_10006detail6reduce18DeviceReduceKernelINS2_10policy_hubIfjN4cuda3std3__44plusIfEEE10Policy1000EN6thrust24THRUST_300001_SM_1000_NS10device_ptrIKfEEjS9_fNS7_10__identityEEEvT0_PT3_T1_NS0_13GridEvenShareISL_EET2_T4_E12temp_storage+28];
	add.f32 	%f280, %f279, %f278;
	selp.f32 	%f281, %f280, %f278, %p44;
	setp.gt.u32 	%p45, %r6, 128;
	ld.shared.f32 	%f282, [_ZZN3cub18CUB_300001_SM_10006detail6reduce18DeviceReduceKernelINS2_10policy_hubIfjN4cuda3std3__44plusIfEEE10Policy1000EN6thrust24THRUST_300001_SM_1000_NS10device_ptrIKfEEjS9_fNS7_10__identityEEEvT0_PT3_T1_NS0_13GridEvenShareISL_EET2_T4_E12temp_storage+32];
	add.f32 	%f283, %f282, %f281;
	selp.f32 	%f284, %f283, %f281, %p45;
	setp.gt.u32 	%p46, %r6, 160;
	ld.shared.f32 	%f285, [_ZZN3cub18CUB_300001_SM_10006detail6reduce18DeviceReduceKernelINS2_10policy_hubIfjN4cuda3std3__44plusIfEEE10Policy1000EN6thrust24THRUST_300001_SM_1000_NS10device_ptrIKfEEjS9_fNS7_10__identityEEEvT0_PT3_T1_NS0_13GridEvenShareISL_EET2_T4_E12temp_storage+36];
	add.f32 	%f286, %f285, %f284;
	selp.f32 	%f287, %f286, %f284, %p46;
	setp.gt.u32 	%p47, %r6, 192;
	ld.shared.f32 	%f288, [_ZZN3cub18CUB_300001_SM_10006detail6reduce18DeviceReduceKernelINS2_10policy_hubIfjN4cuda3std3__44plusIfEEE10Policy1000EN6thrust24THRUST_300001_SM_1000_NS10device_ptrIKfEEjS9_fNS7_10__identityEEEvT0_PT3_T1_NS0_13GridEvenShareISL_EET2_T4_E12temp_storage+40];
	add.f32 	%f289, %f288, %f287;
	selp.f32 	%f290, %f289, %f287, %p47;
	setp.gt.u32 	%p48, %r6, 224;
	ld.shared.f32 	%f291, [_ZZN3cub18CUB_300001_SM_10006detail6reduce18DeviceReduceKernelINS2_10policy_hubIfjN4cuda3std3__44plusIfEEE10Policy1000EN6thrust24THRUST_300001_SM_1000_NS10device_ptrIKfEEjS9_fNS7_10__identityEEEvT0_PT3_T1_NS0_13GridEvenShareISL_EET2_T4_E12temp_storage+44];
	add.f32 	%f292, %f291, %f290;
	selp.f32 	%f293, %f292, %f290, %p48;
	setp.gt.u32 	%p49, %r6, 256;
	ld.shared.f32 	%f294, [_ZZN3cub18CUB_300001_SM_10006detail6reduce18DeviceReduceKernelINS2_10policy_hubIfjN4cuda3std3__44plusIfEEE10Policy1000EN6thrust24THRUST_300001_SM_1000_NS10device_ptrIKfEEjS9_fNS7_10__identityEEEvT0_PT3_T1_NS0_13GridEvenShareISL_EET2_T4_E12temp_storage+48];
	add.f32 	%f295, %f294, %f293;
	selp.f32 	%f296, %f295, %f293, %p49;
	setp.gt.u32 	%p50, %r6, 288;
	ld.shared.f32 	%f297, [_ZZN3cub18CUB_300001_SM_10006detail6reduce18DeviceReduceKernelINS2_10policy_hubIfjN4cuda3std3__44plusIfEEE10Policy1000EN6thrust24THRUST_300001_SM_1000_NS10device_ptrIKfEEjS9_fNS7_10__identityEEEvT0_PT3_T1_NS0_13GridEvenShareISL_EET2_T4_E12temp_storage+52];
	add.f32 	%f298, %f297, %f296;
	selp.f32 	%f299, %f298, %f296, %p50;
	setp.gt.u32 	%p51, %r6, 320;
	ld.shared.f32 	%f300, [_ZZN3cub18CUB_300001_SM_10006detail6reduce18DeviceReduceKernelINS2_10policy_hubIfjN4cuda3std3__44plusIfEEE10Policy1000EN6thrust24THRUST_300001_SM_1000_NS10device_ptrIKfEEjS9_fNS7_10__identityEEEvT0_PT3_T1_NS0_13GridEvenShareISL_EET2_T4_E12temp_storage+56];
	add.f32 	%f301, %f300, %f299;
	selp.f32 	%f302, %f301, %f299, %p51;
	setp.gt.u32 	%p52, %r6, 352;
	ld.shared.f32 	%f303, [_ZZN3cub18CUB_300001_SM_10006detail6reduce18DeviceReduceKernelINS2_10policy_hubIfjN4cuda3std3__44plusIfEEE10Policy1000EN6thrust24THRUST_300001_SM_1000_NS10device_ptrIKfEEjS9_fNS7_10__identityEEEvT0_PT3_T1_NS0_13GridEvenShareISL_EET2_T4_E12temp_storage+60];
	add.f32 	%f304, %f303, %f302;
	selp.f32 	%f305, %f304, %f302, %p52;
	setp.gt.u32 	%p53, %r6, 384;
	ld.shared.f32 	%f306, [_ZZN3cub18CUB_300001_SM_10006detail6reduce18DeviceReduceKernelINS2_10policy_hubIfjN4cuda3std3__44plusIfEEE10Policy1000EN6thrust24THRUST_300001_SM_1000_NS10device_ptrIKfEEjS9_fNS7_10__identityEEEvT0_PT3_T1_NS0_13GridEvenShareISL_EET2_T4_E12temp_storage+64];
	add.f32 	%f307, %f306, %f305;
	selp.f32 	%f308, %f307, %f305, %p53;
	setp.gt.u32 	%p54, %r6, 416;
	ld.shared.f32 	%f309, [_ZZN3cub18CUB_300001_SM_10006detail6reduce18DeviceReduceKernelINS2_10policy_hubIfjN4cuda3std3__44plusIfEEE10Policy1000EN6thrust24THRUST_300001_SM_1000_NS10device_ptrIKfEEjS9_fNS7_10__identityEEEvT0_PT3_T1_NS0_13GridEvenShareISL_EET2_T4_E12temp_storage+68];
	add.f32 	%f310, %f309, %f308;
	selp.f32 	%f311, %f310, %f308, %p54;
	setp.gt.u32 	%p55, %r6, 448;
	ld.shared.f32 	%f312, [_ZZN3cub18CUB_300001_SM_10006detail6reduce18DeviceReduceKernelINS2_10policy_hubIfjN4cuda3std3__44plusIfEEE10Policy1000EN6thrust24THRUST_300001_SM_1000_NS10device_ptrIKfEEjS9_fNS7_10__identityEEEvT0_PT3_T1_NS0_13GridEvenShareISL_EET2_T4_E12temp_storage+72];
	add.f32 	%f313, %f312, %f311;
	selp.f32 	%f314, %f313, %f311, %p55;
	setp.gt.u32 	%p56, %r6, 480;
	ld.shared.f32 	%f315, [_ZZN3cub18CUB_300001_SM_10006detail6reduce18DeviceReduceKernelINS2_10policy_hubIfjN4cuda3std3__44plusIfEEE10Policy1000EN6thrust24THRUST_300001_SM_1000_NS10device_ptrIKfEEjS9_fNS7_10__identityEEEvT0_PT3_T1_NS0_13GridEvenShareISL_EET2_T4_E12temp_storage+76];
	add.f32 	%f316, %f315, %f314;
	selp.f32 	%f379, %f316, %f314, %p56;
	bra.uni 	$L__BB3_48;
$L__BB3_26:
	mov.u32 	%r35, %tid.x;
	add.s32 	%r72, %r35, %r270;
	mul.wide.u32 	%rd4, %r72, 4;
	add.s64 	%rd5, %rd1, %rd4;
	ld.global.f32 	%f41, [%rd5];
	ld.global.f32 	%f42, [%rd5+2048];
	ld.global.f32 	%f43, [%rd5+4096];
	ld.global.f32 	%f44, [%rd5+6144];
	ld.global.f32 	%f45, [%rd5+8192];
	ld.global.f32 	%f46, [%rd5+10240];
	ld.global.f32 	%f47, [%rd5+12288];
	ld.global.f32 	%f48, [%rd5+14336];
	ld.global.f32 	%f49, [%rd5+16384];
	ld.global.f32 	%f50, [%rd5+18432];
	ld.global.f32 	%f51, [%rd5+20480];
	ld.global.f32 	%f52, [%rd5+22528];
	ld.global.f32 	%f53, [%rd5+24576];
	ld.global.f32 	%f54, [%rd5+26624];
	ld.global.f32 	%f55, [%rd5+28672];
	ld.global.f32 	%f56, [%rd5+30720];
	add.f32 	%f57, %f41, %f42;
	add.f32 	%f58, %f43, %f44;
	add.f32 	%f59, %f45, %f46;
	add.f32 	%f60, %f47, %f48;
	add.f32 	%f61, %f49, %f50;
	add.f32 	%f62, %f51, %f52;
	add.f32 	%f63, %f53, %f54;
	add.f32 	%f64, %f55, %f56;
	add.f32 	%f65, %f57, %f58;
	add.f32 	%f66, %f59, %f60;
	add.f32 	%f67, %f61, %f62;
	add.f32 	%f68, %f63, %f64;
	add.f32 	%f69, %f65, %f66;
	add.f32 	%f70, %f67, %f68;
	add.f32 	%f378, %f69, %f70;
	setp.lt.u32 	%p2, %r6, %r4;
	@%p2 bra 	$L__BB3_44;
	add.s32 	%r36, %r4, %r270;
	not.b32 	%r74, %r35;
	add.s32 	%r75, %r74, %r1;
	sub.s32 	%r76, %r75, %r4;
	sub.s32 	%r267, %r76, %r270;
	add.s32 	%r77, %r36, %r35;
	add.s32 	%r266, %r77, 4096;
	mov.b32 	%r269, 0;
	mov.u32 	%r268, %r36;
$L__BB3_28:
	add.s32 	%r270, %r270, %r4;
	add.s32 	%r79, %r1, -8192;
	setp.gt.u32 	%p3, %r270, %r79;
	@%p3 bra 	$L__BB3_30;
	add.s32 	%r80, %r35, %r270;
	mul.wide.u32 	%rd6, %r80, 4;
	add.s64 	%rd7, %rd1, %rd6;
	ld.global.f32 	%f71, [%rd7];
	ld.global.f32 	%f72, [%rd7+2048];
	ld.global.f32 	%f73, [%rd7+4096];
	ld.global.f32 	%f74, [%rd7+6144];
	ld.global.f32 	%f75, [%rd7+8192];
	ld.global.f32 	%f76, [%rd7+10240];
	ld.global.f32 	%f77, [%rd7+12288];
	ld.global.f32 	%f78, [%rd7+14336];
	ld.global.f32 	%f79, [%rd7+16384];
	ld.global.f32 	%f80, [%rd7+18432];
	ld.global.f32 	%f81, [%rd7+20480];
	ld.global.f32 	%f82, [%rd7+22528];
	ld.global.f32 	%f83, [%rd7+24576];
	ld.global.f32 	%f84, [%rd7+26624];
	ld.global.f32 	%f85, [%rd7+28672];
	ld.global.f32 	%f86, [%rd7+30720];
	add.f32 	%f87, %f378, %f71;
	add.f32 	%f88, %f72, %f73;
	add.f32 	%f89, %f74, %f75;
	add.f32 	%f90, %f76, %f77;
	add.f32 	%f91, %f78, %f79;
	add.f32 	%f92, %f80, %f81;
	add.f32 	%f93, %f82, %f83;
	add.f32 	%f94, %f84, %f85;
	add.f32 	%f95, %f87, %f88;
	add.f32 	%f96, %f89, %f90;
	add.f32 	%f97, %f91, %f92;
	add.f32 	%f98, %f93, %f94;
	add.f32 	%f99, %f95, %f96;
	add.f32 	%f100, %f97, %f98;
	add.f32 	%f101, %f99, %f100;
	add.f32 	%f378, %f101, %f86;
	sub.s32 	%r81, %r1, %r270;
	setp.lt.u32 	%p4, %r81, %r4;
	add.s32 	%r269, %r269, 1;
	add.s32 	%r268, %r268, %r4;
	sub.s32 	%r267, %r267, %r4;
	add.s32 	%r266, %r266, %r4;
	@%p4 bra 	$L__BB3_44;
	bra.uni 	$L__BB3_28;
$L__BB3_30:
	setp.le.u32 	%p5, %r1, %r270;
	sub.s32 	%r83, %r1, %r270;
	setp.ge.s32 	%p6, %r35, %r83;
	or.pred  	%p7, %p5, %p6;
	@%p7 bra 	$L__BB3_44;
	not.b32 	%r85, %r35;
	add.s32 	%r86, %r1, %r85;
	sub.s32 	%r87, %r86, %r36;
	mul.lo.s32 	%r88, %r2, %r269;
	shl.b32 	%r89, %r88, 13;
	sub.s32 	%r90, %r87, %r89;
	shr.u32 	%r91, %r90, 9;
	add.s32 	%r49, %r91, 1;
	and.b32  	%r50, %r49, 15;
	setp.lt.u32 	%p8, %r90, 7680;
	mov.u32 	%r275, %r35;
	@%p8 bra 	$L__BB3_35;
	or.b32  	%r273, %r35, 4096;
	shr.u32 	%r92, %r267, 9;
	add.s32 	%r93, %r92, 1;
	and.b32  	%r94, %r93, 16777200;
	neg.s32 	%r271, %r94;
$L__BB3_33:
	.pragma "nounroll";
	add.s32 	%r95, %r266, -4096;
	mul.wide.u32 	%rd8, %r95, 4;
	add.s64 	%rd9, %rd1, %rd8;
	ld.global.f32 	%f103, [%rd9];
	add.f32 	%f104, %f378, %f103;
	add.s32 	%r96, %r266, -3584;
	mul.wide.u32 	%rd10, %r96, 4;
	add.s64 	%rd11, %rd1, %rd10;
	ld.global.f32 	%f105, [%rd11];
	add.f32 	%f106, %f104, %f105;
	add.s32 	%r97, %r266, -3072;
	mul.wide.u32 	%rd12, %r97, 4;
	add.s64 	%rd13, %rd1, %rd12;
	ld.global.f32 	%f107, [%rd13];
	add.f32 	%f108, %f106, %f107;
	add.s32 	%r98, %r266, -2560;
	mul.wide.u32 	%rd14, %r98, 4;
	add.s64 	%rd15, %rd1, %rd14;
	ld.global.f32 	%f109, [%rd15];
	add.f32 	%f110, %f108, %f109;
	add.s32 	%r99, %r266, -2048;
	mul.wide.u32 	%rd16, %r99, 4;
	add.s64 	%rd17, %rd1, %rd16;
	ld.global.f32 	%f111, [%rd17];
	add.f32 	%f112, %f110, %f111;
	add.s32 	%r100, %r266, -1536;
	mul.wide.u32 	%rd18, %r100, 4;
	add.s64 	%rd19, %rd1, %rd18;
	ld.global.f32 	%f113, [%rd19];
	add.f32 	%f114, %f112, %f113;
	add.s32 	%r101, %r266, -1024;
	mul.wide.u32 	%rd20, %r101, 4;
	add.s64 	%rd21, %rd1, %rd20;
	ld.global.f32 	%f115, [%rd21];
	add.f32 	%f116, %f114, %f115;
	add.s32 	%r102, %r266, 3584;
	add.s32 	%r103, %r266, -512;
	mul.wide.u32 	%rd22, %r103, 4;
	add.s64 	%rd23, %rd1, %rd22;
	ld.global.f32 	%f117, [%rd23];
	add.f32 	%f118, %f116, %f117;
	mul.wide.u32 	%rd24, %r266, 4;
	add.s64 	%rd25, %rd1, %rd24;
	ld.global.f32 	%f119, [%rd25];
	add.f32 	%f120, %f118, %f119;
	add.s32 	%r104, %r266, 512;
	mul.wide.u32 	%rd26, %r104, 4;
	add.s64 	%rd27, %rd1, %rd26;
	ld.global.f32 	%f121, [%rd27];
	add.f32 	%f122, %f120, %f121;
	add.s32 	%r105, %r266, 1024;
	mul.wide.u32 	%rd28, %r105, 4;
	add.s64 	%rd29, %rd1, %rd28;
	ld.global.f32 	%f123, [%rd29];
	add.f32 	%f124, %f122, %f123;
	add.s32 	%r106, %r266, 1536;
	mul.wide.u32 	%rd30, %r106, 4;
	add.s64 	%rd31, %rd1, %rd30;
	ld.global.f32 	%f125, [%rd31];
	add.f32 	%f126, %f124, %f125;
	add.s32 	%r107, %r266, 2048;
	mul.wide.u32 	%rd32, %r107, 4;
	add.s64 	%rd33, %rd1, %rd32;
	ld.global.f32 	%f127, [%rd33];
	add.f32 	%f128, %f126, %f127;
	add.s32 	%r108, %r266, 2560;
	mul.wide.u32 	%rd34, %r108, 4;
	add.s64 	%rd35, %rd1, %rd34;
	ld.global.f32 	%f129, [%rd35];
	add.f32 	%f130, %f128, %f129;
	add.s32 	%r109, %r266, 3072;
	mul.wide.u32 	%rd36, %r109, 4;
	add.s64 	%rd37, %rd1, %rd36;
	ld.global.f32 	%f131, [%rd37];
	add.f32 	%f132, %f130, %f131;
	mul.wide.u32 	%rd38, %r102, 4;
	add.s64 	%rd39, %rd1, %rd38;
	ld.global.f32 	%f133, [%rd39];
	add.f32 	%f378, %f132, %f133;
	add.s32 	%r273, %r273, 8192;
	add.s32 	%r266, %r266, 8192;
	add.s32 	%r271, %r271, 16;
	setp.ne.s32 	%p9, %r271, 0;
	@%p9 bra 	$L__BB3_33;
	add.s32 	%r275, %r273, -4096;
$L__BB3_35:
	setp.eq.s32 	%p10, %r50, 0;
	@%p10 bra 	$L__BB3_44;
	and.b32  	%r61, %r49, 7;
	setp.lt.u32 	%p11, %r50, 8;
	@%p11 bra 	$L__BB3_38;
	add.s32 	%r110, %r275, %r270;
	mul.wide.u32 	%rd40, %r110, 4;
	add.s64 	%rd41, %rd1, %rd40;
	ld.global.f32 	%f135, [%rd41];
	add.f32 	%f136, %f378, %f135;
	add.s32 	%r111, %r110, 512;
	mul.wide.u32 	%rd42, %r111, 4;
	add.s64 	%rd43, %rd1, %rd42;
	ld.global.f32 	%f137, [%rd43];
	add.f32 	%f138, %f136, %f137;
	add.s32 	%r112, %r110, 1024;
	mul.wide.u32 	%rd44, %r112, 4;
	add.s64 	%rd45, %rd1, %rd44;
	ld.global.f32 	%f139, [%rd45];
	add.f32 	%f140, %f138, %f139;
	add.s32 	%r113, %r110, 1536;
	mul.wide.u32 	%rd46, %r113, 4;
	add.s64 	%rd47, %rd1, %rd46;
	ld.global.f32 	%f141, [%rd47];
	add.f32 	%f142, %f140, %f141;
	add.s32 	%r114, %r110, 2048;
	mul.wide.u32 	%rd48, %r114, 4;
	add.s64 	%rd49, %rd1, %rd48;
	ld.global.f32 	%f143, [%rd49];
	add.f32 	%f144, %f142, %f143;
	add.s32 	%r115, %r110, 2560;
	mul.wide.u32 	%rd50, %r115, 4;
	add.s64 	%rd51, %rd1, %rd50;
	ld.global.f32 	%f145, [%rd51];
	add.f32 	%f146, %f144, %f145;
	add.s32 	%r116, %r110, 3072;
	mul.wide.u32 	%rd52, %r116, 4;
	add.s64 	%rd53, %rd1, %rd52;
	ld.global.f32 	%f147, [%rd53];
	add.f32 	%f148, %f146, %f147;
	add.s32 	%r117, %r110, 3584;
	mul.wide.u32 	%rd54, %r117, 4;
	add.s64 	%rd55, %rd1, %rd54;
	ld.global.f32 	%f149, [%rd55];
	add.f32 	%f378, %f148, %f149;
	add.s32 	%r275, %r275, 4096;
$L__BB3_38:
	setp.eq.s32 	%p12, %r61, 0;
	@%p12 bra 	$L__BB3_44;
	setp.lt.u32 	%p13, %r61, 4;
	@%p13 bra 	$L__BB3_41;
	add.s32 	%r118, %r275, %r270;
	mul.wide.u32 	%rd56, %r118, 4;
	add.s64 	%rd57, %rd1, %rd56;
	ld.global.f32 	%f151, [%rd57];
	add.f32 	%f152, %f378, %f151;
	add.s32 	%r119, %r118, 512;
	mul.wide.u32 	%rd58, %r119, 4;
	add.s64 	%rd59, %rd1, %rd58;
	ld.global.f32 	%f153, [%rd59];
	add.f32 	%f154, %f152, %f153;
	add.s32 	%r120, %r118, 1024;
	mul.wide.u32 	%rd60, %r120, 4;
	add.s64 	%rd61, %rd1, %rd60;
	ld.global.f32 	%f155, [%rd61];
	add.f32 	%f156, %f154, %f155;
	add.s32 	%r121, %r118, 1536;
	mul.wide.u32 	%rd62, %r121, 4;
	add.s64 	%rd63, %rd1, %rd62;
	ld.global.f32 	%f157, [%rd63];
	add.f32 	%f378, %f156, %f157;
	add.s32 	%r275, %r275, 2048;
$L__BB3_41:
	and.b32  	%r122, %r49, 3;
	setp.eq.s32 	%p14, %r122, 0;
	@%p14 bra 	$L__BB3_44;
	add.s32 	%r278, %r275, %r268;
	cvt.u16.u32 	%rs1, %r267;
	shr.u16 	%rs2, %rs1, 9;
	add.s16 	%rs3, %rs2, 1;
	cvt.u32.u16 	%r123, %rs3;
	and.b32  	%r124, %r123, 3;
	neg.s32 	%r277, %r124;
$L__BB3_43:
	.pragma "nounroll";
	mul.wide.u32 	%rd64, %r278, 4;
	add.s64 	%rd65, %rd1, %rd64;
	ld.global.f32 	%f158, [%rd65];
	add.f32 	%f378, %f378, %f158;
	add.s32 	%r278, %r278, 512;
	add.s32 	%r277, %r277, 1;
	setp.ne.s32 	%p15, %r277, 0;
	@%p15 bra 	$L__BB3_43;
$L__BB3_44:
	// begin inline asm
	mov.u32 %r125, %laneid;
	// end inline asm
	mov.b32 	%r127, %f378;
	mov.b32 	%r128, 1;
	mov.b32 	%r149, 31;
	mov.b32 	%r150, -1;
	// begin inline asm
	shfl.sync.down.b32 %r126, %r127, %r128, %r149, %r150;
	// end inline asm
	setp.gt.s32 	%p16, %r125, 30;
	mov.b32 	%f159, %r126;
	add.f32 	%f160, %f378, %f159;
	selp.f32 	%f161, %f378, %f160, %p16;
	mov.b32 	%r132, %f161;
	mov.b32 	%r133, 2;
	// begin inline asm
	shfl.sync.down.b32 %r131, %r132, %r133, %r149, %r150;
	// end inline asm
	setp.gt.s32 	%p17, %r125, 29;
	mov.b32 	%f162, %r131;
	add.f32 	%f163, %f161, %f162;
	selp.f32 	%f164, %f161, %f163, %p17;
	mov.b32 	%r137, %f164;
	mov.b32 	%r138, 4;
	// begin inline asm
	shfl.sync.down.b32 %r136, %r137, %r138, %r149, %r150;
	// end inline asm
	setp.gt.s32 	%p18, %r125, 27;
	mov.b32 	%f165, %r136;
	add.f32 	%f166, %f164, %f165;
	selp.f32 	%f167, %f164, %f166, %p18;
	mov.b32 	%r142, %f167;
	mov.b32 	%r143, 8;
	// begin inline asm
	shfl.sync.down.b32 %r141, %r142, %r143, %r149, %r150;
	// end inline asm
	setp.gt.s32 	%p19, %r125, 23;
	mov.b32 	%f168, %r141;
	add.f32 	%f169, %f167, %f168;
	selp.f32 	%f170, %f167, %f169, %p19;
	mov.b32 	%r147, %f170;
	mov.b32 	%r148, 16;
	// begin inline asm
	shfl.sync.down.b32 %r146, %r147, %r148, %r149, %r150;
	// end inline asm
	setp.gt.s32 	%p20, %r125, 15;
	mov.b32 	%f171, %r146;
	add.f32 	%f37, %f170, %f171;
	selp.f32 	%f379, %f170, %f37, %p20;
	setp.ne.s32 	%p21, %r125, 0;
	@%p21 bra 	$L__BB3_46;
	shr.u32 	%r151, %r35, 3;
	and.b32  	%r152, %r151, 124;
	mov.u32 	%r153, _ZZN3cub18CUB_300001_SM_10006detail6reduce18DeviceReduceKernelINS2_10policy_hubIfjN4cuda3std3__44plusIfEEE10Policy1000EN6thrust24THRUST_300001_SM_1000_NS10device_ptrIKfEEjS9_fNS7_10__identityEEEvT0_PT3_T1_NS0_13GridEvenShareISL_EET2_T4_E12temp_storage;
	add.s32 	%r154, %r153, %r152;
	st.shared.f32 	[%r154+16], %f37;
$L__BB3_46:
	bar.sync 	0;
	setp.ne.s32 	%p22, %r35, 0;
	@%p22 bra 	$L__BB3_48;
	ld.shared.f32 	%f172, [_ZZN3cub18CUB_300001_SM_10006detail6reduce18DeviceReduceKernelINS2_10policy_hubIfjN4cuda3std3__44plusIfEEE10Policy1000EN6thrust24THRUST_300001_SM_1000_NS10device_ptrIKfEEjS9_fNS7_10__identityEEEvT0_PT3_T1_NS0_13GridEvenShareISL_EET2_T4_E12temp_storage+20];
	add.f32 	%f173, %f379, %f172;
	ld.shared.f32 	%f174, [_ZZN3cub18CUB_300001_SM_10006detail6reduce18DeviceReduceKernelINS2_10policy_hubIfjN4cuda3std3__44plusIfEEE10Policy1000EN6thrust24THRUST_300001_SM_1000_NS10device_ptrIKfEEjS9_fNS7_10__identityEEEvT0_PT3_T1_NS0_13GridEvenShareISL_EET2_T4_E12temp_storage+24];
	add.f32 	%f175, %f173, %f174;
	ld.shared.f32 	%f176, [_ZZN3cub18CUB_300001_SM_10006detail6reduce18DeviceReduceKernelINS2_10policy_hubIfjN4cuda3std3__44plusIfEEE10Policy1000EN6thrust24THRUST_300001_SM_1000_NS10device_ptrIKfEEjS9_fNS7_10__identityEEEvT0_PT3_T1_NS0_13GridEvenShareISL_EET2_T4_E12temp_storage+28];
	add.f32 	%f177, %f175, %f176;
	ld.shared.f32 	%f178, [_ZZN3cub18CUB_300001_SM_10006detail6reduce18DeviceReduceKernelINS2_10policy_hubIfjN4cuda3std3__44plusIfEEE10Policy1000EN6thrust24THRUST_300001_SM_1000_NS10device_ptrIKfEEjS9_fNS7_10__identityEEEvT0_PT3_T1_NS0_13GridEvenShareISL_EET2_T4_E12temp_storage+32];
	add.f32 	%f179, %f177, %f178;
	ld.shared.f32 	%f180, [_ZZN3cub18CUB_300001_SM_10006detail6reduce18DeviceReduceKernelINS2_10policy_hubIfjN4cuda3std3__44plusIfEEE10Policy1000EN6thrust24THRUST_300001_SM_1000_NS10device_ptrIKfEEjS9_fNS7_10__identityEEEvT0_PT3_T1_NS0_13GridEvenShareISL_EET2_T4_E12temp_storage+36];
	add.f32 	%f181, %f179, %f180;
	ld.shared.f32 	%f182, [_ZZN3cub18CUB_300001_SM_10006detail6reduce18DeviceReduceKernelINS2_10policy_hubIfjN4cuda3std3__44plusIfEEE10Policy1000EN6thrust24THRUST_300001_SM_1000_NS10device_ptrIKfEEjS9_fNS7_10__identityEEEvT0_PT3_T1_NS0_13GridEvenShareISL_EET2_T4_E12temp_storage+40];
	add.f32 	%f183, %f181, %f182;
	ld.shared.f32 	%f184, [_ZZN3cub18CUB_300001_SM_10006detail6reduce18DeviceReduceKernelINS2_10policy_hubIfjN4cuda3std3__44plusIfEEE10Policy1000EN6thrust24THRUST_300001_SM_1000_NS10device_ptrIKfEEjS9_fNS7_10__identityEEEvT0_PT3_T1_NS0_13GridEvenShareISL_EET2_T4_E12temp_storage+44];
	add.f32 	%f185, %f183, %f184;
	ld.shared.f32 	%f186, [_ZZN3cub18CUB_300001_SM_10006detail6reduce18DeviceReduceKernelINS2_10policy_hubIfjN4cuda3std3__44plusIfEEE10Policy1000EN6thrust24THRUST_300001_SM_1000_NS10device_ptrIKfEEjS9_fNS7_10__identityEEEvT0_PT3_T1_NS0_13GridEvenShareISL_EET2_T4_E12temp_storage+48];
	add.f32 	%f187, %f185, %f186;
	ld.shared.f32 	%f188, [_ZZN3cub18CUB_300001_SM_10006detail6reduce18DeviceReduceKernelINS2_10policy_hubIfjN4cuda3std3__44plusIfEEE10Policy1000EN6thrust24THRUST_300001_SM_1000_NS10device_ptrIKfEEjS9_fNS7_10__identityEEEvT0_PT3_T1_NS0_13GridEvenShareISL_EET2_T4_E12temp_storage+52];
	add.f32 	%f189, %f187, %f188;
	ld.shared.f32 	%f190, [_ZZN3cub18CUB_300001_SM_10006detail6reduce18DeviceReduceKernelINS2_10policy_hubIfjN4cuda3std3__44plusIfEEE10Policy1000EN6thrust24THRUST_300001_SM_1000_NS10device_ptrIKfEEjS9_fNS7_10__identityEEEvT0_PT3_T1_NS0_13GridEvenShareISL_EET2_T4_E12temp_storage+56];
	add.f32 	%f191, %f189, %f190;
	ld.shared.f32 	%f192, [_ZZN3cub18CUB_300001_SM_10006detail6reduce18DeviceReduceKernelINS2_10policy_hubIfjN4cuda3std3__44plusIfEEE10Policy1000EN6thrust24THRUST_300001_SM_1000_NS10device_ptrIKfEEjS9_fNS7_10__identityEEEvT0_PT3_T1_NS0_13GridEvenShareISL_EET2_T4_E12temp_storage+60];
	add.f32 	%f193, %f191, %f192;
	ld.shared.f32 	%f194, [_ZZN3cub18CUB_300001_SM_10006detail6reduce18DeviceReduceKernelINS2_10policy_hubIfjN4cuda3std3__44plusIfEEE10Policy1000EN6thrust24THRUST_300001_SM_1000_NS10device_ptrIKfEEjS9_fNS7_10__identityEEEvT0_PT3_T1_NS0_13GridEvenShareISL_EET2_T4_E12temp_storage+64];
	add.f32 	%f195, %f193, %f194;
	ld.shared.f32 	%f196, [_ZZN3cub18CUB_300001_SM_10006detail6reduce18DeviceReduceKernelINS2_10policy_hubIfjN4cuda3std3__44plusIfEEE10Policy1000EN6thrust24THRUST_300001_SM_1000_NS10device_ptrIKfEEjS9_fNS7_10__identityEEEvT0_PT3_T1_NS0_13GridEvenShareISL_EET2_T4_E12temp_storage+68];
	add.f32 	%f197, %f195, %f196;
	ld.shared.f32 	%f198, [_ZZN3cub18CUB_300001_SM_10006detail6reduce18DeviceReduceKernelINS2_10policy_hubIfjN4cuda3std3__44plusIfEEE10Policy1000EN6thrust24THRUST_300001_SM_1000_NS10device_ptrIKfEEjS9_fNS7_10__identityEEEvT0_PT3_T1_NS0_13GridEvenShareISL_EET2_T4_E12temp_storage+72];
	add.f32 	%f199, %f197, %f198;
	ld.shared.f32 	%f200, [_ZZN3cub18CUB_300001_SM_10006detail6reduce18DeviceReduceKernelINS2_10policy_hubIfjN4cuda3std3__44plusIfEEE10Policy1000EN6thrust24THRUST_300001_SM_1000_NS10device_ptrIKfEEjS9_fNS7_10__identityEEEvT0_PT3_T1_NS0_13GridEvenShareISL_EET2_T4_E12temp_storage+76];
	add.f32 	%f379, %f199, %f200;
$L__BB3_48:
	mov.u32 	%r256, %tid.x;
	setp.ne.s32 	%p64, %r256, 0;
	@%p64 bra 	$L__BB3_50;
	ld.param.u64 	%rd129, [_ZN3cub18CUB_300001_SM_10006detail6reduce18DeviceReduceKernelINS2_10policy_hubIfjN4cuda3std3__44plusIfEEE10Policy1000EN6thrust24THRUST_300001_SM_1000_NS10device_ptrIKfEEjS9_fNS7_10__identityEEEvT0_PT3_T1_NS0_13GridEvenShareISL_EET2_T4__param_1];
	cvta.to.global.u64 	%rd126, %rd129;
	mul.wide.u32 	%rd127, %r3, 4;
	add.s64 	%rd128, %rd126, %rd127;
	st.global.f32 	[%rd128], %f379;
$L__BB3_50:
	ret;

}
	// .globl	_ZN3cub18CUB_300001_SM_10006detail6reduce28DeviceReduceSingleTileKernelINS2_10policy_hubIfjN4cuda3std3__44plusIfEEE10Policy1000EPfSC_iS9_ffNS7_10__identityEEEvT0_T1_T2_T3_T4_T6_
.visible .entry _ZN3cub18CUB_300001_SM_10006detail6reduce28DeviceReduceSingleTileKernelINS2_10policy_hubIfjN4cuda3std3__44plusIfEEE10Policy1000EPfSC_iS9_ffNS7_10__identityEEEvT0_T1_T2_T3_T4_T6_(
	.param .u64 .ptr .align 1 _ZN3cub18CUB_300001_SM_10006detail6reduce28DeviceReduceSingleTileKernelINS2_10policy_hubIfjN4cuda3std3__44plusIfEEE10Policy1000EPfSC_iS9_ffNS7_10__identityEEEvT0_T1_T2_T3_T4_T6__param_0,
	.param .u64 .ptr .align 1 _ZN3cub18CUB_300001_SM_10006detail6reduce28DeviceReduceSingleTileKernelINS2_10policy_hubIfjN4cuda3std3__44plusIfEEE10Policy1000EPfSC_iS9_ffNS7_10__identityEEEvT0_T1_T2_T3_T4_T6__param_1,
	.param .u32 _ZN3cub18CUB_300001_SM_10006detail6reduce28DeviceReduceSingleTileKernelINS2_10policy_hubIfjN4cuda3std3__44plusIfEEE10Policy1000EPfSC_iS9_ffNS7_10__identityEEEvT0_T1_T2_T3_T4_T6__param_2,
	.param .align 1 .b8 _ZN3cub18CUB_300001_SM_10006detail6reduce28DeviceReduceSingleTileKernelINS2_10policy_hubIfjN4cuda3std3__44plusIfEEE10Policy1000EPfSC_iS9_ffNS7_10__identityEEEvT0_T1_T2_T3_T4_T6__param_3[1],
	.param .f32 _ZN3cub18CUB_300001_SM_10006detail6reduce28DeviceReduceSingleTileKernelINS2_10policy_hubIfjN4cuda3std3__44plusIfEEE10Policy1000EPfSC_iS9_ffNS7_10__identityEEEvT0_T1_T2_T3_T4_T6__param_4,
	.param .align 1 .b8 _ZN3cub18CUB_300001_SM_10006detail6reduce28DeviceReduceSingleTileKernelINS2_10policy_hubIfjN4cuda3std3__44plusIfEEE10Policy1000EPfSC_iS9_ffNS7_10__identityEEEvT0_T1_T2_T3_T4_T6__param_5[1]
)
.maxntid 512
.minnctapersm 1
{
	.reg .pred 	%p<113>;
	.reg .b32 	%r<407>;
	.reg .b32 	%f<531>;
	.reg .b64 	%rd<133>;
	// demoted variable
	.shared .align 4 .b8 _ZZN3cub18CUB_300001_SM_10006detail6reduce28DeviceReduceSingleTileKernelINS2_10policy_hubIfjN4cuda3std3__44plusIfEEE10Policy1000EPfSC_iS9_ffNS7_10__identityEEEvT0_T1_T2_T3_T4_T6_E12temp_storage[84];
	ld.param.u64 	%rd16, [_ZN3cub18CUB_300001_SM_10006detail6reduce28DeviceReduceSingleTileKernelINS2_10policy_hubIfjN4cuda3std3__44plusIfEEE10Policy1000EPfSC_iS9_ffNS7_10__identityEEEvT0_T1_T2_T3_T4_T6__param_0];
	ld.param.u64 	%rd17, [_ZN3cub18CUB_300001_SM_10006detail6reduce28DeviceReduceSingleTileKernelINS2_10policy_hubIfjN4cuda3std3__44plusIfEEE10Policy1000EPfSC_iS9_ffNS7_10__identityEEEvT0_T1_T2_T3_T4_T6__param_1];
	ld.param.u32 	%r67, [_ZN3cub18CUB_300001_SM_10006detail6reduce28DeviceReduceSingleTileKernelINS2_10policy_hubIfjN4cuda3std3__44plusIfEEE10Policy1000EPfSC_iS9_ffNS7_10__identityEEEvT0_T1_T2_T3_T4_T6__param_2];
	ld.param.f32 	%f58, [_ZN3cub18CUB_300001_SM_10006detail6reduce28DeviceReduceSingleTileKernelINS2_10policy_hubIfjN4cuda3std3__44plusIfEEE10Policy1000EPfSC_iS9_ffNS7_10__identityEEEvT0_T1_T2_T3_T4_T6__param_4];
	cvta.to.global.u64 	%rd1, %rd17;
	setp.ne.s32 	%p1, %r67, 0;
	@%p1 bra 	$L__BB4_3;
	mov.u32 	%r380, %tid.x;
	setp.ne.s32 	%p112, %r380, 0;
	@%p112 bra 	$L__BB4_74;
	st.global.f32 	[%rd1], %f58;
	bra.uni 	$L__BB4_74;
$L__BB4_3:
	and.b64  	%rd18, %rd16, 7;
	setp.ne.s64 	%p2, %rd18, 0;
	@%p2 bra 	$L__BB4_38;
	setp.gt.s32 	%p57, %r67, 8191;
	@%p57 bra 	$L__BB4_22;
	mov.u32 	%r1, %tid.x;
	setp.ge.s32 	%p74, %r1, %r67;
	mov.f32 	%f509, 0f00000000;
	mov.u32 	%r384, %r1;
	@%p74 bra 	$L__BB4_7;
	mul.wide.u32 	%rd121, %r1, 4;
	add.s64 	%rd120, %rd16, %rd121;
	// begin inline asm
	ld.global.nc.u32 %r300, [%rd120];
	// end inline asm
	mov.b32 	%f509, %r300;
	add.s32 	%r384, %r1, 512;
$L__BB4_7:
	setp.ge.s32 	%p75, %r384, %r67;
	@%p75 bra 	$L__BB4_13;
	not.b32 	%r301, %r384;
	add.s32 	%r4, %r67, %r301;
	and.b32  	%r302, %r4, 1536;
	setp.eq.s32 	%p76, %r302, 1536;
	@%p76 bra 	$L__BB4_11;
	mul.wide.u32 	%rd122, %r384, 4;
	add.s64 	%rd129, %rd16, %rd122;
	shr.u32 	%r303, %r4, 9;
	add.s32 	%r304, %r303, 1;
	and.b32  	%r305, %r304, 3;
	neg.s32 	%r382, %r305;
$L__BB4_10:
	.pragma "nounroll";
	// begin inline asm
	ld.global.nc.u32 %r306, [%rd129];
	// end inline asm
	mov.b32 	%f395, %r306;
	add.f32 	%f509, %f509, %f395;
	add.s32 	%r384, %r384, 512;
	add.s64 	%rd129, %rd129, 2048;
	add.s32 	%r382, %r382, 1;
	setp.ne.s32 	%p77, %r382, 0;
	@%p77 bra 	$L__BB4_10;
$L__BB4_11:
	setp.lt.u32 	%p78, %r4, 1536;
	@%p78 bra 	$L__BB4_13;
$L__BB4_12:
	mul.wide.s32 	%rd128, %r384, 4;
	add.s64 	%rd124, %rd16, %rd128;
	// begin inline asm
	ld.global.nc.u32 %r307, [%rd124];
	// end inline asm
	mov.b32 	%f396, %r307;
	add.f32 	%f397, %f509, %f396;
	add.s64 	%rd125, %rd124, 2048;
	// begin inline asm
	ld.global.nc.u32 %r308, [%rd125];
	// end inline asm
	mov.b32 	%f398, %r308;
	add.f32 	%f399, %f397, %f398;
	add.s64 	%rd126, %rd124, 4096;
	// begin inline asm
	ld.global.nc.u32 %r309, [%rd126];
	// end inline asm
	mov.b32 	%f400, %r309;
	add.f32 	%f401, %f399, %f400;
	add.s64 	%rd127, %rd124, 6144;
	// begin inline asm
	ld.global.nc.u32 %r310, [%rd127];
	// end inline asm
	mov.b32 	%f402, %r310;
	add.f32 	%f509, %f401, %f402;
	add.s32 	%r384, %r384, 2048;
	setp.lt.s32 	%p79, %r384, %r67;
	@%p79 bra 	$L__BB4_12;
$L__BB4_13:
	setp.lt.s32 	%p80, %r67, 512;
	@%p80 bra 	$L__BB4_18;
	// begin inline asm
	mov.u32 %r349, %laneid;
	// end inline asm
	mov.b32 	%r351, %f509;
	mov.b32 	%r352, 1;
	mov.b32 	%r373, 31;
	mov.b32 	%r374, -1;
	// begin inline asm
	shfl.sync.down.b32 %r350, %r351, %r352, %r373, %r374;
	// end inline asm
	setp.gt.s32 	%p104, %r349, 30;
	mov.b32 	%f461, %r350;
	add.f32 	%f462, %f509, %f461;
	selp.f32 	%f463, %f509, %f462, %p104;
	mov.b32 	%r356, %f463;
	mov.b32 	%r357, 2;
	// begin inline asm
	shfl.sync.down.b32 %r355, %r356, %r357, %r373, %r374;
	// end inline asm
	setp.gt.s32 	%p105, %r349, 29;
	mov.b32 	%f464, %r355;
	add.f32 	%f465, %f463, %f464;
	selp.f32 	%f466, %f463, %f465, %p105;
	mov.b32 	%r361, %f466;
	mov.b32 	%r362, 4;
	// begin inline asm
	shfl.sync.down.b32 %r360, %r361, %r362, %r373, %r374;
	// end inline asm
	setp.gt.s32 	%p106, %r349, 27;
	mov.b32 	%f467, %r360;
	add.f32 	%f468, %f466, %f467;
	selp.f32 	%f469, %f466, %f468, %p106;
	mov.b32 	%r366, %f469;
	mov.b32 	%r367, 8;
	// begin inline asm
	shfl.sync.down.b32 %r365, %r366, %r367, %r373, %r374;
	// end inline asm
	setp.gt.s32 	%p107, %r349, 23;
	mov.b32 	%f470, %r365;
	add.f32 	%f471, %f469, %f470;
	selp.f32 	%f472, %f469, %f471, %p107;
	mov.b32 	%r371, %f472;
	mov.b32 	%r372, 16;
	// begin inline asm
	shfl.sync.down.b32 %r370, %r371, %r372, %r373, %r374;
	// end inline asm
	setp.gt.s32 	%p108, %r349, 15;
	mov.b32 	%f473, %r370;
	add.f32 	%f10, %f472, %f473;
	selp.f32 	%f530, %f472, %f10, %p108;
	setp.ne.s32 	%p109, %r349, 0;
	@%p109 bra 	$L__BB4_16;
	shr.u32 	%r375, %r1, 3;
	and.b32  	%r376, %r375, 124;
	mov.u32 	%r377, _ZZN3cub18CUB_300001_SM_10006detail6reduce28DeviceReduceSingleTileKernelINS2_10policy_hubIfjN4cuda3std3__44plusIfEEE10Policy1000EPfSC_iS9_ffNS7_10__identityEEEvT0_T1_T2_T3_T4_T6_E12temp_storage;
	add.s32 	%r378, %r377, %r376;
	st.shared.f32 	[%r378+16], %f10;
$L__BB4_16:
	bar.sync 	0;
	setp.ne.s32 	%p110, %r1, 0;
	@%p110 bra 	$L__BB4_72;
	ld.shared.f32 	%f474, [_ZZN3cub18CUB_300001_SM_10006detail6reduce28DeviceReduceSingleTileKernelINS2_10policy_hubIfjN4cuda3std3__44plusIfEEE10Policy1000EPfSC_iS9_ffNS7_10__identityEEEvT0_T1_T2_T3_T4_T6_E12temp_storage+20];
	add.f32 	%f475, %f530, %f474;
	ld.shared.f32 	%f476, [_ZZN3cub18CUB_300001_SM_10006detail6reduce28DeviceReduceSingleTileKernelINS2_10policy_hubIfjN4cuda3std3__44plusIfEEE10Policy1000EPfSC_iS9_ffNS7_10__identityEEEvT0_T1_T2_T3_T4_T6_E12temp_storage+24];
	add.f32 	%f477, %f475, %f476;
	ld.shared.f32 	%f478, [_ZZN3cub18CUB_300001_SM_10006detail6reduce28DeviceReduceSingleTileKernelINS2_10policy_hubIfjN4cuda3std3__44plusIfEEE10Policy1000EPfSC_iS9_ffNS7_10__identityEEEvT0_T1_T2_T3_T4_T6_E12temp_storage+28];
	add.f32 	%f479, %f477, %f478;
	ld.shared.f32 	%f480, [_ZZN3cub18CUB_300001_SM_10006detail6reduce28DeviceReduceSingleTileKernelINS2_10policy_hubIfjN4cuda3std3__44plusIfEEE10Policy1000EPfSC_iS9_ffNS7_10__identityEEEvT0_T1_T2_T3_T4_T6_E12temp_storage+32];
	add.f32 	%f481, %f479, %f480;
	ld.shared.f32 	%f482, [_ZZN3cub18CUB_300001_SM_10006detail6reduce28DeviceReduceSingleTileKernelINS2_10policy_hubIfjN4cuda3std3__44plusIfEEE10Policy1000EPfSC_iS9_ffNS7_10__identityEEEvT0_T1_T2_T3_T4_T6_E12temp_storage+36];
	add.f32 	%f483, %f481, %f482;
	ld.shared.f32 	%f484, [_ZZN3cub18CUB_300001_SM_10006detail6reduce28DeviceReduceSingleTileKernelINS2_10policy_hubIfjN4cuda3std3__44plusIfEEE10Policy1000EPfSC_iS9_ffNS7_10__identityEEEvT0_T1_T2_T3_T4_T6_E12temp_storage+40];
	add.f32 	%f485, %f483, %f484;
	ld.shared.f32 	%f486, [_ZZN3cub18CUB_300001_SM_10006detail6reduce28DeviceReduceSingleTileKernelINS2_10policy_hubIfjN4cuda3std3__44plusIfEEE10Policy1000EPfSC_iS9_ffNS7_10__identityEEEvT0_T1_T2_T3_T4_T6_E12temp_storage+44];
	add.f32 	%f487, %f485, %f486;
	ld.shared.f32 	%f488, [_ZZN3cub18CUB_300001_SM_10006detail6reduce28DeviceReduceSingleTileKernelINS2_10policy_hubIfjN4cuda3std3__44plusIfEEE10Policy1000EPfSC_iS9_ffNS7_10__identityEEEvT0_T1_T2_T3_T4_T6_E12temp_storage+48];
	add.f32 	%f489, %f487, %f488;
	ld.shared.f32 	%f490, [_ZZN3cub18CUB_300001_SM_10006detail6reduce28DeviceReduceSingleTileKernelINS2_10policy_hubIfjN4cuda3std3__44plusIfEEE10Policy1000EPfSC_iS9_ffNS7_10__identityEEEvT0_T1_T2_T3_T4_T6_E12temp_storage+52];
	add.f32 	%f491, %f489, %f490;
	ld.shared.f32 	%f492, [_ZZN3cub18CUB_300001_SM_10006detail6reduce28DeviceReduceSingleTileKernelINS2_10policy_hubIfjN4cuda3std3__44plusIfEEE10Policy1000EPfSC_iS9_ffNS7_10__identityEEEvT0_T1_T2_T3_T4_T6_E12temp_storage+56];
	add.f32 	%f493, %f491, %f492;
	ld.shared.f32 	%f494, [_ZZN3cub18CUB_300001_SM_10006detail6reduce28DeviceReduceSingleTileKernelINS2_10policy_hubIfjN4cuda3std3__44plusIfEEE10Policy1000EPfSC_iS9_ffNS7_10__identityEEEvT0_T1_T2_T3_T4_T6_E12temp_storage+60];
	add.f32 	%f495, %f493, %f494;
	ld.shared.f32 	%f496, [_ZZN3cub18CUB_300001_SM_10006detail6reduce28DeviceReduceSingleTileKernelINS2_10policy_hubIfjN4cuda3std3__44plusIfEEE10Policy1000EPfSC_iS9_ffNS7_10__identityEEEvT0_T1_T2_T3_T4_T6_E12temp_storage+64];
	add.f32 	%f497, %f495, %f496;
	ld.shared.f32 	%f498, [_ZZN3cub18CUB_300001_SM_10006detail6reduce28DeviceReduceSingleTileKernelINS2_10policy_hubIfjN4cuda3std3__44plusIfEEE10Policy1000EPfSC_iS9_ffNS7_10__identityEEEvT0_T1_T2_T3_T4_T6_E12temp_storage+68];
	add.f32 	%f499, %f497, %f498;
	ld.shared.f32 	%f500, [_ZZN3cub18CUB_300001_SM_10006detail6reduce28DeviceReduceSingleTileKernelINS2_10policy_hubIfjN4cuda3std3__44plusIfEEE10Policy1000EPfSC_iS9_ffNS7_10__identityEEEvT0_T1_T2_T3_T4_T6_E12temp_storage+72];
	add.f32 	%f501, %f499, %f500;
	ld.shared.f32 	%f502, [_ZZN3cub18CUB_300001_SM_10006detail6reduce28DeviceReduceSingleTileKernelINS2_10policy_hubIfjN4cuda3std3__44plusIfEEE10Policy1000EPfSC_iS9_ffNS7_10__identityEEEvT0_T1_T2_T3_T4_T6_E12temp_storage+76];
	add.f32 	%f530, %f501, %f502;
	bra.uni 	$L__BB4_72;
$L__BB4_18:
	// begin inline asm
	mov.u32 %r311, %laneid;
	// end inline asm
	and.b32  	%r337, %r1, 992;
	add.s32 	%r338, %r337, 32;
	setp.gt.s32 	%p81, %r338, %r67;
	not.b32 	%r339, %r337;
	add.s32 	%r340, %r67, %r339;
	selp.b32 	%r335, %r340, 31, %p81;
	mov.b32 	%r313, %f509;
	mov.b32 	%r314, 1;
	mov.b32 	%r336, -1;
	// begin inline asm
	shfl.sync.down.b32 %r312, %r313, %r314, %r335, %r336;
	// end inline asm
	setp.lt.s32 	%p82, %r311, %r335;
	mov.b32 	%f403, %r312;
	add.f32 	%f404, %f509, %f403;
	selp.f32 	%f405, %f404, %f509, %p82;
	mov.b32 	%r318, %f405;
	mov.b32 	%r319, 2;
	// begin inline asm
	shfl.sync.down.b32 %r317, %r318, %r319, %r335, %r336;
	// end inline asm
	add.s32 	%r341, %r311, 2;
	setp.gt.s32 	%p83, %r341, %r335;
	mov.b32 	%f406, %r317;
	add.f32 	%f407, %f405, %f406;
	selp.f32 	%f408, %f405, %f407, %p83;
	mov.b32 	%r323, %f408;
	mov.b32 	%r324, 4;
	// begin inline asm
	shfl.sync.down.b32 %r322, %r323, %r324, %r335, %r336;
	// end inline asm
	add.s32 	%r342, %r311, 4;
	setp.gt.s32 	%p84, %r342, %r335;
	mov.b32 	%f409, %r322;
	add.f32 	%f410, %f408, %f409;
	selp.f32 	%f411, %f408, %f410, %p84;
	mov.b32 	%r328, %f411;
	mov.b32 	%r329, 8;
	// begin inline asm
	shfl.sync.down.b32 %r327, %r328, %r329, %r335, %r336;
	// end inline asm
	add.s32 	%r343, %r311, 8;
	setp.gt.s32 	%p85, %r343, %r335;
	mov.b32 	%f412, %r327;
	add.f32 	%f413, %f411, %f412;
	selp.f32 	%f414, %f411, %f413, %p85;
	mov.b32 	%r333, %f414;
	mov.b32 	%r334, 16;
	// begin inline asm
	shfl.sync.down.b32 %r332, %r333, %r334, %r335, %r336;
	// end inline asm
	add.s32 	%r344, %r311, 16;
	setp.gt.s32 	%p86, %r344, %r335;
	mov.b32 	%f415, %r332;
	add.f32 	%f416, %f414, %f415;
	selp.f32 	%f530, %f414, %f416, %p86;
	setp.ne.s32 	%p87, %r311, 0;
	@%p87 bra 	$L__BB4_20;
	shr.u32 	%r345, %r1, 3;
	and.b32  	%r346, %r345, 124;
	mov.u32 	%r347, _ZZN3cub18CUB_300001_SM_10006detail6reduce28DeviceReduceSingleTileKernelINS2_10policy_hubIfjN4cuda3std3__44plusIfEEE10Policy1000EPfSC_iS9_ffNS7_10__identityEEEvT0_T1_T2_T3_T4_T6_E12temp_storage;
	add.s32 	%r348, %r347, %r346;
	st.shared.f32 	[%r348+16], %f530;
$L__BB4_20:
	bar.sync 	0;
	setp.ne.s32 	%p88, %r1, 0;
	@%p88 bra 	$L__BB4_72;
	setp.gt.s32 	%p89, %r67, 32;
	ld.shared.f32 	%f417, [_ZZN3cub18CUB_300001_SM_10006detail6reduce28DeviceReduceSingleTileKernelINS2_10policy_hubIfjN4cuda3std3__44plusIfEEE10Policy1000EPfSC_iS9_ffNS7_10__identityEEEvT0_T1_T2_T3_T4_T6_E12temp_storage+20];
	add.f32 	%f418, %f530, %f417;
	selp.f32 	%f419, %f418, %f530, %p89;
	setp.gt.s32 	%p90, %r67, 64;
	ld.shared.f32 	%f420, [_ZZN3cub18CUB_300001_SM_10006detail6reduce28DeviceReduceSingleTileKernelINS2_10policy_hubIfjN4cuda3std3__44plusIfEEE10Policy1000EPfSC_iS9_ffNS7_10__identityEEEvT0_T1_T2_T3_T4_T6_E12temp_storage+24];
	add.f32 	%f421, %f420, %f419;
	selp.f32 	%f422, %f421, %f419, %p90;
	setp.gt.s32 	%p91, %r67, 96;
	ld.shared.f32 	%f423, [_ZZN3cub18CUB_300001_SM_10006detail6reduce28DeviceReduceSingleTileKernelINS2_10policy_hubIfjN4cuda3std3__44plusIfEEE10Policy1000EPfSC_iS9_ffNS7_10__identityEEEvT0_T1_T2_T3_T4_T6_E12temp_storage+28];
	add.f32 	%f424, %f423, %f422;
	selp.f32 	%f425, %f424, %f422, %p91;
	setp.gt.s32 	%p92, %r67, 128;
	ld.shared.f32 	%f426, [_ZZN3cub18CUB_300001_SM_10006detail6reduce28DeviceReduceSingleTileKernelINS2_10policy_hubIfjN4cuda3std3__44plusIfEEE10Policy1000EPfSC_iS9_ffNS7_10__identityEEEvT0_T1_T2_T3_T4_T6_E12temp_storage+32];
	add.f32 	%f427, %f426, %f425;
	selp.f32 	%f428, %f427, %f425, %p92;
	setp.gt.s32 	%p93, %r67, 160;
	ld.shared.f32 	%f429, [_ZZN3cub18CUB_300001_SM_10006detail6reduce28DeviceReduceSingleTileKernelINS2_10policy_hubIfjN4cuda3std3__44plusIfEEE10Policy1000EPfSC_iS9_ffNS7_10__identityEEEvT0_T1_T2_T3_T4_T6_E12temp_storage+36];
	add.f32 	%f430, %f429, %f428;
	selp.f32 	%f431, %f430, %f428, %p93;
	setp.gt.s32 	%p94, %r67, 192;
	ld.shared.f32 	%f432, [_ZZN3cub18CUB_300001_SM_10006detail6reduce28DeviceReduceSingleTileKernelINS2_10policy_hubIfjN4cuda3std3__44plusIfEEE10Policy1000EPfSC_iS9_ffNS7_10__identityEEEvT0_T1_T2_T3_T4_T6_E12temp_storage+40];
	add.f32 	%f433, %f432, %f431;
	selp.f32 	%f434, %f433, %f431, %p94;
	setp.gt.s32 	%p95, %r67, 224;
	ld.shared.f32 	%f435, [_ZZN3cub18CUB_300001_SM_10006detail6reduce28DeviceReduceSingleTileKernelINS2_10policy_hubIfjN4cuda3std3__44plusIfEEE10Policy1000EPfSC_iS9_ffNS7_10__identityEEEvT0_T1_T2_T3_T4_T6_E12temp_storage+44];
	add.f32 	%f436, %f435, %f434;
	selp.f32 	%f437, %f436, %f434, %p95;
	setp.gt.s32 	%p96, %r67, 256;
	ld.shared.f32 	%f438, [_ZZN3cub18CUB_300001_SM_10006detail6reduce28DeviceReduceSingleTileKernelINS2_10policy_hubIfjN4cuda3std3__44plusIfEEE10Policy1000EPfSC_iS9_ffNS7_10__identityEEEvT0_T1_T2_T3_T4_T6_E12temp_storage+48];
	add.f32 	%f439, %f438, %f437;
	selp.f32 	%f440, %f439, %f437, %p96;
	setp.gt.s32 	%p97, %r67, 288;
	ld.shared.f32 	%f441, [_ZZN3cub18CUB_300001_SM_10006detail6reduce28DeviceReduceSingleTileKernelINS2_10policy_hubIfjN4cuda3std3__44plusIfEEE10Policy1000EPfSC_iS9_ffNS7_10__identityEEEvT0_T1_T2_T3_T4_T6_E12temp_storage+52];
	add.f32 	%f442, %f441, %f440;
	selp.f32 	%f443, %f442, %f440, %p97;
	setp.gt.s32 	%p98, %r67, 320;
	ld.shared.f32 	%f444, [_ZZN3cub18CUB_300001_SM_10006detail6reduce28DeviceReduceSingleTileKernelINS2_10policy_hubIfjN4cuda3std3__44plusIfEEE10Policy1000EPfSC_iS9_ffNS7_10__identityEEEvT0_T1_T2_T3_T4_T6_E12temp_storage+56];
	add.f32 	%f445, %f444, %f443;
	selp.f32 	%f446, %f445, %f443, %p98;
	setp.gt.s32 	%p99, %r67, 352;
	ld.shared.f32 	%f447, [_ZZN3cub18CUB_300001_SM_10006detail6reduce28DeviceReduceSingleTileKernelINS2_10policy_hubIfjN4cuda3std3__44plusIfEEE10Policy1000EPfSC_iS9_ffNS7_10__identityEEEvT0_T1_T2_T3_T4_T6_E12temp_storage+60];
	add.f32 	%f448, %f447, %f446;
	selp.f32 	%f449, %f448, %f446, %p99;
	setp.gt.s32 	%p100, %r67, 384;
	ld.shared.f32 	%f450, [_ZZN3cub18CUB_300001_SM_10006detail6reduce28DeviceReduceSingleTileKernelINS2_10policy_hubIfjN4cuda3std3__44plusIfEEE10Policy1000EPfSC_iS9_ffNS7_10__identityEEEvT0_T1_T2_T3_T4_T6_E12temp_storage+64];
	add.f32 	%f451, %f450, %f449;
	selp.f32 	%f452, %f451, %f449, %p100;
	setp.gt.s32 	%p101, %r67, 416;
	ld.shared.f32 	%f453, [_ZZN3cub18CUB_300001_SM_10006detail6reduce28DeviceReduceSingleTileKernelINS2_10policy_hubIfjN4cuda3std3__44plusIfEEE10Policy1000EPfSC_iS9_ffNS7_10__identityEEEvT0_T1_T2_T3_T4_T6_E12temp_storage+68];
	add.f32 	%f454, %f453, %f452;
	selp.f32 	%f455, %f454, %f452, %p101;
	setp.gt.s32 	%p102, %r67, 448;
	ld.shared.f32 	%f456, [_ZZN3cub18CUB_300001_SM_10006detail6reduce28DeviceReduceSingleTileKernelINS2_10policy_hubIfjN4cuda3std3__44plusIfEEE10Policy1000EPfSC_iS9_ffNS7_10__identityEEEvT0_T1_T2_T3_T4_T6_E12temp_storage+72];
	add.f32 	%f457, %f456, %f455;
	selp.f32 	%f458, %f457, %f455, %p102;
	setp.gt.s32 	%p103, %r67, 480;
	ld.shared.f32 	%f459, [_ZZN3cub18CUB_300001_SM_10006detail6reduce28DeviceReduceSingleTileKernelINS2_10policy_hubIfjN4cuda3std3__44plusIfEEE10Policy1000EPfSC_iS9_ffNS7_10__identityEEEvT0_T1_T2_T3_T4_T6_E12temp_storage+76];
	add.f32 	%f460, %f459, %f458;
	selp.f32 	%f530, %f460, %f458, %p103;
	bra.uni 	$L__BB4_72;
$L__BB4_22:
	mov.u32 	%r13, %tid.x;
	shl.b32 	%r224, %r13, 1;
	mul.wide.u32 	%rd90, %r224, 4;
	add.s64 	%rd75, %rd16, %rd90;
	// begin inline asm
	ld.global.nc.u64 %rd74, [%rd75];
	// end inline asm
	mov.b64 	{%r225, %r226}, %rd74;
	mov.b32 	%f281, %r226;
	mov.b32 	%f282, %r225;
	add.s64 	%rd77, %rd75, 4096;
	// begin inline asm
	ld.global.nc.u64 %rd76, [%rd77];
	// end inline asm
	mov.b64 	{%r227, %r228}, %rd76;
	mov.b32 	%f283, %r228;
	mov.b32 	%f284, %r227;
	add.s64 	%rd79, %rd75, 8192;
	// begin inline asm
	ld.global.nc.u64 %rd78, [%rd79];
	// end inline asm
	mov.b64 	{%r229, %r230}, %rd78;
	mov.b32 	%f285, %r230;
	mov.b32 	%f286, %r229;
	add.s64 	%rd81, %rd75, 12288;
	// begin inline asm
	ld.global.nc.u64 %rd80, [%rd81];
	// end inline asm
	mov.b64 	{%r231, %r232}, %rd80;
	mov.b32 	%f287, %r232;
	mov.b32 	%f288, %r231;
	add.s64 	%rd83, %rd75, 16384;
	// begin inline asm
	ld.global.nc.u64 %rd82, [%rd83];
	// end inline asm
	mov.b64 	{%r233, %r234}, %rd82;
	mov.b32 	%f289, %r234;
	mov.b32 	%f290, %r233;
	add.s64 	%rd85, %rd75, 20480;
	// begin inline asm
	ld.global.nc.u64 %rd84, [%rd85];
	// end inline asm
	mov.b64 	{%r235, %r236}, %rd84;
	mov.b32 	%f291, %r236;
	mov.b32 	%f292, %r235;
	add.s64 	%rd87, %rd75, 24576;
	// begin inline asm
	ld.global.nc.u64 %rd86, [%rd87];
	// end inline asm
	mov.b64 	{%r237, %r238}, %rd86;
	mov.b32 	%f293, %r238;
	mov.b32 	%f294, %r237;
	add.s64 	%rd89, %rd75, 28672;
	// begin inline asm
	ld.global.nc.u64 %rd88, [%rd89];
	// end inline asm
	mov.b64 	{%r239, %r240}, %rd88;
	mov.b32 	%f295, %r240;
	mov.b32 	%f296, %r239;
	add.f32 	%f297, %f282, %f281;
	add.f32 	%f298, %f284, %f283;
	add.f32 	%f299, %f286, %f285;
	add.f32 	%f300, %f288, %f287;
	add.f32 	%f301, %f290, %f289;
	add.f32 	%f302, %f292, %f291;
	add.f32 	%f303, %f294, %f293;
	add.f32 	%f304, %f296, %f295;
	add.f32 	%f305, %f297, %f298;
	add.f32 	%f306, %f299, %f300;
	add.f32 	%f307, %f301, %f302;
	add.f32 	%f308, %f303, %f304;
	add.f32 	%f309, %f305, %f306;
	add.f32 	%f310, %f307, %f308;
	add.f32 	%f516, %f309, %f310;
	setp.lt.u32 	%p58, %r67, 16384;
	mov.b32 	%r387, 8192;
	@%p58 bra 	$L__BB4_26;
	add.s32 	%r14, %r67, -8192;
	mov.b32 	%r387, 8192;
$L__BB4_24:
	mul.wide.s32 	%rd107, %r387, 4;
	add.s64 	%rd92, %rd75, %rd107;
	// begin inline asm
	ld.global.nc.u64 %rd91, [%rd92];
	// end inline asm
	mov.b64 	{%r242, %r243}, %rd91;
	mov.b32 	%f311, %r243;
	mov.b32 	%f312, %r242;
	add.s64 	%rd94, %rd92, 4096;
	// begin inline asm
	ld.global.nc.u64 %rd93, [%rd94];
	// end inline asm
	mov.b64 	{%r244, %r245}, %rd93;
	mov.b32 	%f313, %r245;
	mov.b32 	%f314, %r244;
	add.s64 	%rd96, %rd92, 8192;
	// begin inline asm
	ld.global.nc.u64 %rd95, [%rd96];
	// end inline asm
	mov.b64 	{%r246, %r247}, %rd95;
	mov.b32 	%f315, %r247;
	mov.b32 	%f316, %r246;
	add.s64 	%rd98, %rd92, 12288;
	// begin inline asm
	ld.global.nc.u64 %rd97, [%rd98];
	// end inline asm
	mov.b64 	{%r248, %r249}, %rd97;
	mov.b32 	%f317, %r249;
	mov.b32 	%f318, %r248;
	add.s64 	%rd100, %rd92, 16384;
	// begin inline asm
	ld.global.nc.u64 %rd99, [%rd100];
	// end inline asm
	mov.b64 	{%r250, %r251}, %rd99;
	mov.b32 	%f319, %r251;
	mov.b32 	%f320, %r250;
	add.s64 	%rd102, %rd92, 20480;
	// begin inline asm
	ld.global.nc.u64 %rd101, [%rd102];
	// end inline asm
	mov.b64 	{%r252, %r253}, %rd101;
	mov.b32 	%f321, %r253;
	mov.b32 	%f322, %r252;
	add.s64 	%rd104, %rd92, 24576;
	// begin inline asm
	ld.global.nc.u64 %rd103, [%rd104];
	// end inline asm
	mov.b64 	{%r254, %r255}, %rd103;
	mov.b32 	%f323, %r255;
	mov.b32 	%f324, %r254;
	add.s64 	%rd106, %rd92, 28672;
	// begin inline asm
	ld.global.nc.u64 %rd105, [%rd106];
	// end inline asm
	mov.b64 	{%r256, %r257}, %rd105;
	mov.b32 	%f325, %r257;
	mov.b32 	%f326, %r256;
	add.f32 	%f327, %f516, %f312;
	add.f32 	%f328, %f311, %f314;
	add.f32 	%f329, %f313, %f316;
	add.f32 	%f330, %f315, %f318;
	add.f32 	%f331, %f317, %f320;
	add.f32 	%f332, %f319, %f322;
	add.f32 	%f333, %f321, %f324;
	add.f32 	%f334, %f323, %f326;
	add.f32 	%f335, %f327, %f328;
	add.f32 	%f336, %f329, %f330;
	add.f32 	%f337, %f331, %f332;
	add.f32 	%f338, %f333, %f334;
	add.f32 	%f339, %f335, %f336;
	add.f32 	%f340, %f337, %f338;
	add.f32 	%f341, %f339, %f340;
	add.f32 	%f516, %f341, %f325;
	sub.s32 	%r258, %r67, %r387;
	setp.lt.s32 	%p59, %r258, 8192;
	@%p59 bra 	$L__BB4_34;
	add.s32 	%r387, %r387, 8192;
	setp.le.s32 	%p60, %r387, %r14;
	@%p60 bra 	$L__BB4_24;
$L__BB4_26:
	setp.le.s32 	%p61, %r67, %r387;
	@%p61 bra 	$L__BB4_34;
	sub.s32 	%r18, %r67, %r387;
	setp.ge.s32 	%p62, %r13, %r18;
	@%p62 bra 	$L__BB4_34;
	not.b32 	%r259, %r13;
	add.s32 	%r260, %r67, %r259;
	sub.s32 	%r19, %r260, %r387;
	and.b32  	%r261, %r19, 1536;
	setp.eq.s32 	%p63, %r261, 1536;
	mov.u32 	%r391, %r13;
	@%p63 bra 	$L__BB4_31;
	add.s32 	%r389, %r13, %r387;
	shr.u32 	%r262, %r19, 9;
	add.s32 	%r263, %r262, 1;
	and.b32  	%r264, %r263, 3;
	neg.s32 	%r388, %r264;
	mov.u32 	%r391, %r13;
$L__BB4_30:
	.pragma "nounroll";
	mul.wide.u32 	%rd109, %r389, 4;
	add.s64 	%rd108, %rd16, %rd109;
	// begin inline asm
	ld.global.nc.u32 %r265, [%rd108];
	// end inline asm
	mov.b32 	%f343, %r265;
	add.f32 	%f516, %f516, %f343;
	add.s32 	%r391, %r391, 512;
	add.s32 	%r389, %r389, 512;
	add.s32 	%r388, %r388, 1;
	setp.ne.s32 	%p64, %r388, 0;
	@%p64 bra 	$L__BB4_30;
$L__BB4_31:
	setp.lt.u32 	%p65, %r19, 1536;
	@%p65 bra 	$L__BB4_34;
	cvt.u64.u32 	%rd110, %r391;
	cvt.u64.u32 	%rd111, %r387;
	add.s64 	%rd112, %rd110, %rd111;
	shl.b64 	%rd113, %rd112, 2;
	add.s64 	%rd114, %rd113, %rd16;
	add.s64 	%rd130, %rd114, 4096;
	add.s32 	%r392, %r391, %r387;
$L__BB4_33:
	mul.wide.u32 	%rd119, %r392, 4;
	add.s64 	%rd115, %rd16, %rd119;
	// begin inline asm
	ld.global.nc.u32 %r266, [%rd115];
	// end inline asm
	mov.b32 	%f344, %r266;
	add.f32 	%f345, %f516, %f344;
	add.s64 	%rd116, %rd130, -2048;
	// begin inline asm
	ld.global.nc.u32 %r267, [%rd116];
	// end inline asm
	mov.b32 	%f346, %r267;
	add.f32 	%f347, %f345, %f346;
	// begin inline asm
	ld.global.nc.u32 %r268, [%rd130];
	// end inline asm
	mov.b32 	%f348, %r268;
	add.f32 	%f349, %f347, %f348;
	add.s64 	%rd118, %rd130, 2048;
	// begin inline asm
	ld.global.nc.u32 %r269, [%rd118];
	// end inline asm
	mov.b32 	%f350, %r269;
	add.f32 	%f516, %f349, %f350;
	add.s32 	%r391, %r391, 2048;
	add.s64 	%rd130, %rd130, 8192;
	add.s32 	%r392, %r392, 2048;
	setp.lt.s32 	%p66, %r391, %r18;
	@%p66 bra 	$L__BB4_33;
$L__BB4_34:
	// begin inline asm
	mov.u32 %r270, %laneid;
	// end inline asm
	mov.b32 	%r272, %f516;
	mov.b32 	%r273, 1;
	mov.b32 	%r294, 31;
	mov.b32 	%r295, -1;
	// begin inline asm
	shfl.sync.down.b32 %r271, %r272, %r273, %r294, %r295;
	// end inline asm
	setp.gt.s32 	%p67, %r270, 30;
	mov.b32 	%f351, %r271;
	add.f32 	%f352, %f516, %f351;
	selp.f32 	%f353, %f516, %f352, %p67;
	mov.b32 	%r277, %f353;
	mov.b32 	%r278, 2;
	// begin inline asm
	shfl.sync.down.b32 %r276, %r277, %r278, %r294, %r295;
	// end inline asm
	setp.gt.s32 	%p68, %r270, 29;
	mov.b32 	%f354, %r276;
	add.f32 	%f355, %f353, %f354;
	selp.f32 	%f356, %f353, %f355, %p68;
	mov.b32 	%r282, %f356;
	mov.b32 	%r283, 4;
	// begin inline asm
	shfl.sync.down.b32 %r281, %r282, %r283, %r294, %r295;
	// end inline asm
	setp.gt.s32 	%p69, %r270, 27;
	mov.b32 	%f357, %r281;
	add.f32 	%f358, %f356, %f357;
	selp.f32 	%f359, %f356, %f358, %p69;
	mov.b32 	%r287, %f359;
	mov.b32 	%r288, 8;
	// begin inline asm
	shfl.sync.down.b32 %r286, %r287, %r288, %r294, %r295;
	// end inline asm
	setp.gt.s32 	%p70, %r270, 23;
	mov.b32 	%f360, %r286;
	add.f32 	%f361, %f359, %f360;
	selp.f32 	%f362, %f359, %f361, %p70;
	mov.b32 	%r292, %f362;
	mov.b32 	%r293, 16;
	// begin inline asm
	shfl.sync.down.b32 %r291, %r292, %r293, %r294, %r295;
	// end inline asm
	setp.gt.s32 	%p71, %r270, 15;
	mov.b32 	%f363, %r291;
	add.f32 	%f26, %f362, %f363;
	selp.f32 	%f530, %f362, %f26, %p71;
	setp.ne.s32 	%p72, %r270, 0;
	@%p72 bra 	$L__BB4_36;
	shr.u32 	%r296, %r13, 3;
	and.b32  	%r297, %r296, 124;
	mov.u32 	%r298, _ZZN3cub18CUB_300001_SM_10006detail6reduce28DeviceReduceSingleTileKernelINS2_10policy_hubIfjN4cuda3std3__44plusIfEEE10Policy1000EPfSC_iS9_ffNS7_10__identityEEEvT0_T1_T2_T3_T4_T6_E12temp_storage;
	add.s32 	%r299, %r298, %r297;
	st.shared.f32 	[%r299+16], %f26;
$L__BB4_36:
	bar.sync 	0;
	setp.ne.s32 	%p73, %r13, 0;
	@%p73 bra 	$L__BB4_72;
	ld.shared.f32 	%f364, [_ZZN3cub18CUB_300001_SM_10006detail6reduce28DeviceReduceSingleTileKernelINS2_10policy_hubIfjN4cuda3std3__44plusIfEEE10Policy1000EPfSC_iS9_ffNS7_10__identityEEEvT0_T1_T2_T3_T4_T6_E12temp_storage+20];
	add.f32 	%f365, %f530, %f364;
	ld.shared.f32 	%f366, [_ZZN3cub18CUB_300001_SM_10006detail6reduce28DeviceReduceSingleTileKernelINS2_10policy_hubIfjN4cuda3std3__44plusIfEEE10Policy1000EPfSC_iS9_ffNS7_10__identityEEEvT0_T1_T2_T3_T4_T6_E12temp_storage+24];
	add.f32 	%f367, %f365, %f366;
	ld.shared.f32 	%f368, [_ZZN3cub18CUB_300001_SM_10006detail6reduce28DeviceReduceSingleTileKernelINS2_10policy_hubIfjN4cuda3std3__44plusIfEEE10Policy1000EPfSC_iS9_ffNS7_10__identityEEEvT0_T1_T2_T3_T4_T6_E12temp_storage+28];
	add.f32 	%f369, %f367, %f368;
	ld.shared.f32 	%f370, [_ZZN3cub18CUB_300001_SM_10006detail6reduce28DeviceReduceSingleTileKernelINS2_10policy_hubIfjN4cuda3std3__44plusIfEEE10Policy1000EPfSC_iS9_ffNS7_10__identityEEEvT0_T1_T2_T3_T4_T6_E12temp_storage+32];
	add.f32 	%f371, %f369, %f370;
	ld.shared.f32 	%f372, [_ZZN3cub18CUB_300001_SM_10006detail6reduce28DeviceReduceSingleTileKernelINS2_10policy_hubIfjN4cuda3std3__44plusIfEEE10Policy1000EPfSC_iS9_ffNS7_10__identityEEEvT0_T1_T2_T3_T4_T6_E12temp_storage+36];
	add.f32 	%f373, %f371, %f372;
	ld.shared.f32 	%f374, [_ZZN3cub18CUB_300001_SM_10006detail6reduce28DeviceReduceSingleTileKernelINS2_10policy_hubIfjN4cuda3std3__44plusIfEEE10Policy1000EPfSC_iS9_ffNS7_10__identityEEEvT0_T1_T2_T3_T4_T6_E12temp_storage+40];
	add.f32 	%f375, %f373, %f374;
	ld.shared.f32 	%f376, [_ZZN3cub18CUB_300001_SM_10006detail6reduce28DeviceReduceSingleTileKernelINS2_10policy_hubIfjN4cuda3std3__44plusIfEEE10Policy1000EPfSC_iS9_ffNS7_10__identityEEEvT0_T1_T2_T3_T4_T6_E12temp_storage+44];
	add.f32 	%f377, %f375, %f376;
	ld.shared.f32 	%f378, [_ZZN3cub18CUB_300001_SM_10006detail6reduce28DeviceReduceSingleTileKernelINS2_10policy_hubIfjN4cuda3std3__44plusIfEEE10Policy1000EPfSC_iS9_ffNS7_10__identityEEEvT0_T1_T2_T3_T4_T6_E12temp_storage+48];
	add.f32 	%f379, %f377, %f378;
	ld.shared.f32 	%f380, [_ZZN3cub18CUB_300001_SM_10006detail6reduce28DeviceReduceSingleTileKernelINS2_10policy_hubIfjN4cuda3std3__44plusIfEEE10Policy1000EPfSC_iS9_ffNS7_10__identityEEEvT0_T1_T2_T3_T4_T6_E12temp_storage+52];
	add.f32 	%f381, %f379, %f380;
	ld.shared.f32 	%f382, [_ZZN3cub18CUB_300001_SM_10006detail6reduce28DeviceReduceSingleTileKernelINS2_10policy_hubIfjN4cuda3std3__44plusIfEEE10Policy1000EPfSC_iS9_ffNS7_10__identityEEEvT0_T1_T2_T3_T4_T6_E12temp_storage+56];
	add.f32 	%f383, %f381, %f382;
	ld.shared.f32 	%f384, [_ZZN3cub18CUB_300001_SM_10006detail6reduce28DeviceReduceSingleTileKernelINS2_10policy_hubIfjN4cuda3std3__44plusIfEEE10Policy1000EPfSC_iS9_ffNS7_10__identityEEEvT0_T1_T2_T3_T4_T6_E12temp_storage+60];
	add.f32 	%f385, %f383, %f384;
	ld.shared.f32 	%f386, [_ZZN3cub18CUB_300001_SM_10006detail6reduce28DeviceReduceSingleTileKernelINS2_10policy_hubIfjN4cuda3std3__44plusIfEEE10Policy1000EPfSC_iS9_ffNS7_10__identityEEEvT0_T1_T2_T3_T4_T6_E12temp_storage+64];
	add.f32 	%f387, %f385, %f386;
	ld.shared.f32 	%f388, [_ZZN3cub18CUB_300001_SM_10006detail6reduce28DeviceReduceSingleTileKernelINS2_10policy_hubIfjN4cuda3std3__44plusIfEEE10Policy1000EPfSC_iS9_ffNS7_10__identityEEEvT0_T1_T2_T3_T4_T6_E12temp_storage+68];
	add.f32 	%f389, %f387, %f388;
	ld.shared.f32 	%f390, [_ZZN3cub18CUB_300001_SM_10006detail6reduce28DeviceReduceSingleTileKernelINS2_10policy_hubIfjN4cuda3std3__44plusIfEEE10Policy1000EPfSC_iS9_ffNS7_10__identityEEEvT0_T1_T2_T3_T4_T6_E12temp_storage+72];
	add.f32 	%f391, %f389, %f390;
	ld.shared.f32 	%f392, [_ZZN3cub18CUB_300001_SM_10006detail6reduce28DeviceReduceSingleTileKernelINS2_10policy_hubIfjN4cuda3std3__44plusIfEEE10Policy1000EPfSC_iS9_ffNS7_10__identityEEEvT0_T1_T2_T3_T4_T6_E12temp_storage+76];
	add.f32 	%f530, %f391, %f392;
	bra.uni 	$L__BB4_72;
$L__BB4_38:
	setp.gt.s32 	%p3, %r67, 8191;
	@%p3 bra 	$L__BB4_56;
	mov.u32 	%r34, %tid.x;
	setp.ge.s32 	%p20, %r34, %r67;
	mov.f32 	%f522, 0f00000000;
	mov.u32 	%r397, %r34;
	@%p20 bra 	$L__BB4_41;
	mul.wide.u32 	%rd66, %r34, 4;
	add.s64 	%rd65, %rd16, %rd66;
	// begin inline asm
	ld.global.nc.u32 %r144, [%rd65];
	// end inline asm
	mov.b32 	%f522, %r144;
	add.s32 	%r397, %r34, 512;
$L__BB4_41:
	setp.ge.s32 	%p21, %r397, %r67;
	@%p21 bra 	$L__BB4_47;
	not.b32 	%r145, %r397;
	add.s32 	%r37, %r67, %r145;
	and.b32  	%r146, %r37, 1536;
	setp.eq.s32 	%p22, %r146, 1536;
	@%p22 bra 	$L__BB4_45;
	mul.wide.u32 	%rd67, %r397, 4;
	add.s64 	%rd131, %rd16, %rd67;
	shr.u32 	%r147, %r37, 9;
	add.s32 	%r148, %r147, 1;
	and.b32  	%r149, %r148, 3;
	neg.s32 	%r395, %r149;
$L__BB4_44:
	.pragma "nounroll";
	// begin inline asm
	ld.global.nc.u32 %r150, [%rd131];
	// end inline asm
	mov.b32 	%f173, %r150;
	add.f32 	%f522, %f522, %f173;
	add.s32 	%r397, %r397, 512;
	add.s64 	%rd131, %rd131, 2048;
	add.s32 	%r395, %r395, 1;
	setp.ne.s32 	%p23, %r395, 0;
	@%p23 bra 	$L__BB4_44;
$L__BB4_45:
	setp.lt.u32 	%p24, %r37, 1536;
	@%p24 bra 	$L__BB4_47;
$L__BB4_46:
	mul.wide.s32 	%rd73, %r397, 4;
	add.s64 	%rd69, %rd16, %rd73;
	// begin inline asm
	ld.global.nc.u32 %r151, [%rd69];
	// end inline asm
	mov.b32 	%f174, %r151;
	add.f32 	%f175, %f522, %f174;
	add.s64 	%rd70, %rd69, 2048;
	// begin inline asm
	ld.global.nc.u32 %r152, [%rd70];
	// end inline asm
	mov.b32 	%f176, %r152;
	add.f32 	%f177, %f175, %f176;
	add.s64 	%rd71, %rd69, 4096;
	// begin inline asm
	ld.global.nc.u32 %r153, [%rd71];
	// end inline asm
	mov.b32 	%f178, %r153;
	add.f32 	%f179, %f177, %f178;
	add.s64 	%rd72, %rd69, 6144;
	// begin inline asm
	ld.global.nc.u32 %r154, [%rd72];
	// end inline asm
	mov.b32 	%f180, %r154;
	add.f32 	%f522, %f179, %f180;
	add.s32 	%r397, %r397, 2048;
	setp.lt.s32 	%p25, %r397, %r67;
	@%p25 bra 	$L__BB4_46;
$L__BB4_47:
	setp.lt.s32 	%p26, %r67, 512;
	@%p26 bra 	$L__BB4_52;
	// begin inline asm
	mov.u32 %r193, %laneid;
	// end inline asm
	mov.b32 	%r195, %f522;
	mov.b32 	%r196, 1;
	mov.b32 	%r217, 31;
	mov.b32 	%r218, -1;
	// begin inline asm
	shfl.sync.down.b32 %r194, %r195, %r196, %r217, %r218;
	// end inline asm
	setp.gt.s32 	%p50, %r193, 30;
	mov.b32 	%f239, %r194;
	add.f32 	%f240, %f522, %f239;
	selp.f32 	%f241, %f522, %f240, %p50;
	mov.b32 	%r200, %f241;
	mov.b32 	%r201, 2;
	// begin inline asm
	shfl.sync.down.b32 %r199, %r200, %r201, %r217, %r218;
	// end inline asm
	setp.gt.s32 	%p51, %r193, 29;
	mov.b32 	%f242, %r199;
	add.f32 	%f243, %f241, %f242;
	selp.f32 	%f244, %f241, %f243, %p51;
	mov.b32 	%r205, %f244;
	mov.b32 	%r206, 4;
	// begin inline asm
	shfl.sync.down.b32 %r204, %r205, %r206, %r217, %r218;
	// end inline asm
	setp.gt.s32 	%p52, %r193, 27;
	mov.b32 	%f245, %r204;
	add.f32 	%f246, %f244, %f245;
	selp.f32 	%f247, %f244, %f246, %p52;
	mov.b32 	%r210, %f247;
	mov.b32 	%r211, 8;
	// begin inline asm
	shfl.sync.down.b32 %r209, %r210, %r211, %r217, %r218;
	// end inline asm
	setp.gt.s32 	%p53, %r193, 23;
	mov.b32 	%f248, %r209;
	add.f32 	%f249, %f247, %f248;
	selp.f32 	%f250, %f247, %f249, %p53;
	mov.b32 	%r215, %f250;
	mov.b32 	%r216, 16;
	// begin inline asm
	shfl.sync.down.b32 %r214, %r215, %r216, %r217, %r218;
	// end inline asm
	setp.gt.s32 	%p54, %r193, 15;
	mov.b32 	%f251, %r214;
	add.f32 	%f38, %f250, %f251;
	selp.f32 	%f530, %f250, %f38, %p54;
	setp.ne.s32 	%p55, %r193, 0;
	@%p55 bra 	$L__BB4_50;
	shr.u32 	%r219, %r34, 3;
	and.b32  	%r220, %r219, 124;
	mov.u32 	%r221, _ZZN3cub18CUB_300001_SM_10006detail6reduce28DeviceReduceSingleTileKernelINS2_10policy_hubIfjN4cuda3std3__44plusIfEEE10Policy1000EPfSC_iS9_ffNS7_10__identityEEEvT0_T1_T2_T3_T4_T6_E12temp_storage;
	add.s32 	%r222, %r221, %r220;
	st.shared.f32 	[%r222+16], %f38;
$L__BB4_50:
	bar.sync 	0;
	setp.ne.s32 	%p56, %r34, 0;
	@%p56 bra 	$L__BB4_72;
	ld.shared.f32 	%f252, [_ZZN3cub18CUB_300001_SM_10006detail6reduce28DeviceReduceSingleTileKernelINS2_10policy_hubIfjN4cuda3std3__44plusIfEEE10Policy1000EPfSC_iS9_ffNS7_10__identityEEEvT0_T1_T2_T3_T4_T6_E12temp_storage+20];
	add.f32 	%f253, %f530, %f252;
	ld.shared.f32 	%f254, [_ZZN3cub18CUB_300001_SM_10006detail6reduce28DeviceReduceSingleTileKernelINS2_10policy_hubIfjN4cuda3std3__44plusIfEEE10Policy1000EPfSC_iS9_ffNS7_10__identityEEEvT0_T1_T2_T3_T4_T6_E12temp_storage+24];
	add.f32 	%f255, %f253, %f254;
	ld.shared.f32 	%f256, [_ZZN3cub18CUB_300001_SM_10006detail6reduce28DeviceReduceSingleTileKernelINS2_10policy_hubIfjN4cuda3std3__44plusIfEEE10Policy1000EPfSC_iS9_ffNS7_10__identityEEEvT0_T1_T2_T3_T4_T6_E12temp_storage+28];
	add.f32 	%f257, %f255, %f256;
	ld.shared.f32 	%f258, [_ZZN3cub18CUB_300001_SM_10006detail6reduce28DeviceReduceSingleTileKernelINS2_10policy_hubIfjN4cuda3std3__44plusIfEEE10Policy1000EPfSC_iS9_ffNS7_10__identityEEEvT0_T1_T2_T3_T4_T6_E12temp_storage+32];
	add.f32 	%f259, %f257, %f258;
	ld.shared.f32 	%f260, [_ZZN3cub18CUB_300001_SM_10006detail6reduce28DeviceReduceSingleTileKernelINS2_10policy_hubIfjN4cuda3std3__44plusIfEEE10Policy1000EPfSC_iS9_ffNS7_10__identityEEEvT0_T1_T2_T3_T4_T6_E12temp_storage+36];
	add.f32 	%f261, %f259, %f260;
	ld.shared.f32 	%f262, [_ZZN3cub18CUB_300001_SM_10006detail6reduce28DeviceReduceSingleTileKernelINS2_10policy_hubIfjN4cuda3std3__44plusIfEEE10Policy1000EPfSC_iS9_ffNS7_10__identityEEEvT0_T1_T2_T3_T4_T6_E12temp_storage+40];
	add.f32 	%f263, %f261, %f262;
	ld.shared.f32 	%f264, [_ZZN3cub18CUB_300001_SM_10006detail6reduce28DeviceReduceSingleTileKernelINS2_10policy_hubIfjN4cuda3std3__44plusIfEEE10Policy1000EPfSC_iS9_ffNS7_10__identityEEEvT0_T1_T2_T3_T4_T6_E12temp_storage+44];
	add.f32 	%f265, %f263, %f264;
	ld.shared.f32 	%f266, [_ZZN3cub18CUB_300001_SM_10006detail6reduce28DeviceReduceSingleTileKernelINS2_10policy_hubIfjN4cuda3std3__44plusIfEEE10Policy1000EPfSC_iS9_ffNS7_10__identityEEEvT0_T1_T2_T3_T4_T6_E12temp_storage+48];
	add.f32 	%f267, %f265, %f266;
	ld.shared.f32 	%f268, [_ZZN3cub18CUB_300001_SM_10006detail6reduce28DeviceReduceSingleTileKernelINS2_10policy_hubIfjN4cuda3std3__44plusIfEEE10Policy1000EPfSC_iS9_ffNS7_10__identityEEEvT0_T1_T2_T3_T4_T6_E12temp_storage+52];
	add.f32 	%f269, %f267, %f268;
	ld.shared.f32 	%f270, [_ZZN3cub18CUB_300001_SM_10006detail6reduce28DeviceReduceSingleTileKernelINS2_10policy_hubIfjN4cuda3std3__44plusIfEEE10Policy1000EPfSC_iS9_ffNS7_10__identityEEEvT0_T1_T2_T3_T4_T6_E12temp_storage+56];
	add.f32 	%f271, %f269, %f270;
	ld.shared.f32 	%f272, [_ZZN3cub18CUB_300001_SM_10006detail6reduce28DeviceReduceSingleTileKernelINS2_10policy_hubIfjN4cuda3std3__44plusIfEEE10Policy1000EPfSC_iS9_ffNS7_10__identityEEEvT0_T1_T2_T3_T4_T6_E12temp_storage+60];
	add.f32 	%f273, %f271, %f272;
	ld.shared.f32 	%f274, [_ZZN3cub18CUB_300001_SM_10006detail6reduce28DeviceReduceSingleTileKernelINS2_10policy_hubIfjN4cuda3std3__44plusIfEEE10Policy1000EPfSC_iS9_ffNS7_10__identityEEEvT0_T1_T2_T3_T4_T6_E12temp_storage+64];
	add.f32 	%f275, %f273, %f274;
	ld.shared.f32 	%f276, [_ZZN3cub18CUB_300001_SM_10006detail6reduce28DeviceReduceSingleTileKernelINS2_10policy_hubIfjN4cuda3std3__44plusIfEEE10Policy1000EPfSC_iS9_ffNS7_10__identityEEEvT0_T1_T2_T3_T4_T6_E12temp_storage+68];
	add.f32 	%f277, %f275, %f276;
	ld.shared.f32 	%f278, [_ZZN3cub18CUB_300001_SM_10006detail6reduce28DeviceReduceSingleTileKernelINS2_10policy_hubIfjN4cuda3std3__44plusIfEEE10Policy1000EPfSC_iS9_ffNS7_10__identityEEEvT0_T1_T2_T3_T4_T6_E12temp_storage+72];
	add.f32 	%f279, %f277, %f278;
	ld.shared.f32 	%f280, [_ZZN3cub18CUB_300001_SM_10006detail6reduce28DeviceReduceSingleTileKernelINS2_10policy_hubIfjN4cuda3std3__44plusIfEEE10Policy1000EPfSC_iS9_ffNS7_10__identityEEEvT0_T1_T2_T3_T4_T6_E12temp_storage+76];
	add.f32 	%f530, %f279, %f280;
	bra.uni 	$L__BB4_72;
$L__BB4_52:
	// begin inline asm
	mov.u32 %r155, %laneid;
	// end inline asm
	and.b32  	%r181, %r34, 992;
	add.s32 	%r182, %r181, 32;
	setp.gt.s32 	%p27, %r182, %r67;
	not.b32 	%r183, %r181;
	add.s32 	%r184, %r67, %r183;
	selp.b32 	%r179, %r184, 31, %p27;
	mov.b32 	%r157, %f522;
	mov.b32 	%r158, 1;
	mov.b32 	%r180, -1;
	// begin inline asm
	shfl.sync.down.b32 %r156, %r157, %r158, %r179, %r180;
	// end inline asm
	setp.lt.s32 	%p28, %r155, %r179;
	mov.b32 	%f181, %r156;
	add.f32 	%f182, %f522, %f181;
	selp.f32 	%f183, %f182, %f522, %p28;
	mov.b32 	%r162, %f183;
	mov.b32 	%r163, 2;
	// begin inline asm
	shfl.sync.down.b32 %r161, %r162, %r163, %r179, %r180;
	// end inline asm
	add.s32 	%r185, %r155, 2;
	setp.gt.s32 	%p29, %r185, %r179;
	mov.b32 	%f184, %r161;
	add.f32 	%f185, %f183, %f184;
	selp.f32 	%f186, %f183, %f185, %p29;
	mov.b32 	%r167, %f186;
	mov.b32 	%r168, 4;
	// begin inline asm
	shfl.sync.down.b32 %r166, %r167, %r168, %r179, %r180;
	// end inline asm
	add.s32 	%r186, %r155, 4;
	setp.gt.s32 	%p30, %r186, %r179;
	mov.b32 	%f187, %r166;
	add.f32 	%f188, %f186, %f187;
	selp.f32 	%f189, %f186, %f188, %p30;
	mov.b32 	%r172, %f189;
	mov.b32 	%r173, 8;
	// begin inline asm
	shfl.sync.down.b32 %r171, %r172, %r173, %r179, %r180;
	// end inline asm
	add.s32 	%r187, %r155, 8;
	setp.gt.s32 	%p31, %r187, %r179;
	mov.b32 	%f190, %r171;
	add.f32 	%f191, %f189, %f190;
	selp.f32 	%f192, %f189, %f191, %p31;
	mov.b32 	%r177, %f192;
	mov.b32 	%r178, 16;
	// begin inline asm
	shfl.sync.down.b32 %r176, %r177, %r178, %r179, %r180;
	// end inline asm
	add.s32 	%r188, %r155, 16;
	setp.gt.s32 	%p32, %r188, %r179;
	mov.b32 	%f193, %r176;
	add.f32 	%f194, %f192, %f193;
	selp.f32 	%f530, %f192, %f194, %p32;
	setp.ne.s32 	%p33, %r155, 0;
	@%p33 bra 	$L__BB4_54;
	shr.u32 	%r189, %r34, 3;
	and.b32  	%r190, %r189, 124;
	mov.u32 	%r191, _ZZN3cub18CUB_300001_SM_10006detail6reduce28DeviceReduceSingleTileKernelINS2_10policy_hubIfjN4cuda3std3__44plusIfEEE10Policy1000EPfSC_iS9_ffNS7_10__identityEEEvT0_T1_T2_T3_T4_T6_E12temp_storage;
	add.s32 	%r192, %r191, %r190;
	st.shared.f32 	[%r192+16], %f530;
$L__BB4_54:
	bar.sync 	0;
	setp.ne.s32 	%p34, %r34, 0;
	@%p34 bra 	$L__BB4_72;
	setp.gt.s32 	%p35, %r67, 32;
	ld.shared.f32 	%f195, [_ZZN3cub18CUB_300001_SM_10006detail6reduce28DeviceReduceSingleTileKernelINS2_10policy_hubIfjN4cuda3std3__44plusIfEEE10Policy1000EPfSC_iS9_ffNS7_10__identityEEEvT0_T1_T2_T3_T4_T6_E12temp_storage+20];
	add.f32 	%f196, %f530, %f195;
	selp.f32 	%f197, %f196, %f530, %p35;
	setp.gt.s32 	%p36, %r67, 64;
	ld.shared.f32 	%f198, [_ZZN3cub18CUB_300001_SM_10006detail6reduce28DeviceReduceSingleTileKernelINS2_10policy_hubIfjN4cuda3std3__44plusIfEEE10Policy1000EPfSC_iS9_ffNS7_10__identityEEEvT0_T1_T2_T3_T4_T6_E12temp_storage+24];
	add.f32 	%f199, %f198, %f197;
	selp.f32 	%f200, %f199, %f197, %p36;
	setp.gt.s32 	%p37, %r67, 96;
	ld.shared.f32 	%f201, [_ZZN3cub18CUB_300001_SM_10006detail6reduce28DeviceReduceSingleTileKernelINS2_10policy_hubIfjN4cuda3std3__44plusIfEEE10Policy1000EPfSC_iS9_ffNS7_10__identityEEEvT0_T1_T2_T3_T4_T6_E12temp_storage+28];
	add.f32 	%f202, %f201, %f200;
	selp.f32 	%f203, %f202, %f200, %p37;
	setp.gt.s32 	%p38, %r67, 128;
	ld.shared.f32 	%f204, [_ZZN3cub18CUB_300001_SM_10006detail6reduce28DeviceReduceSingleTileKernelINS2_10policy_hubIfjN4cuda3std3__44plusIfEEE10Policy1000EPfSC_iS9_ffNS7_10__identityEEEvT0_T1_T2_T3_T4_T6_E12temp_storage+32];
	add.f32 	%f205, %f204, %f203;
	selp.f32 	%f206, %f205, %f203, %p38;
	setp.gt.s32 	%p39, %r67, 160;
	ld.shared.f32 	%f207, [_ZZN3cub18CUB_300001_SM_10006detail6reduce28DeviceReduceSingleTileKernelINS2_10policy_hubIfjN4cuda3std3__44plusIfEEE10Policy1000EPfSC_iS9_ffNS7_10__identityEEEvT0_T1_T2_T3_T4_T6_E12temp_storage+36];
	add.f32 	%f208, %f207, %f206;
	selp.f32 	%f209, %f208, %f206, %p39;
	setp.gt.s32 	%p40, %r67, 192;
	ld.shared.f32 	%f210, [_ZZN3cub18CUB_300001_SM_10006detail6reduce28DeviceReduceSingleTileKernelINS2_10policy_hubIfjN4cuda3std3__44plusIfEEE10Policy1000EPfSC_iS9_ffNS7_10__identityEEEvT0_T1_T2_T3_T4_T6_E12temp_storage+40];
	add.f32 	%f211, %f210, %f209;
	selp.f32 	%f212, %f211, %f209, %p40;
	setp.gt.s32 	%p41, %r67, 224;
	ld.shared.f32 	%f213, [_ZZN3cub18CUB_300001_SM_10006detail6reduce28DeviceReduceSingleTileKernelINS2_10policy_hubIfjN4cuda3std3__44plusIfEEE10Policy1000EPfSC_iS9_ffNS7_10__identityEEEvT0_T1_T2_T3_T4_T6_E12temp_storage+44];
	add.f32 	%f214, %f213, %f212;
	selp.f32 	%f215, %f214, %f212, %p41;
	setp.gt.s32 	%p42, %r67, 256;
	ld.shared.f32 	%f216, [_ZZN3cub18CUB_300001_SM_10006detail6reduce28DeviceReduceSingleTileKernelINS2_10policy_hubIfjN4cuda3std3__44plusIfEEE10Policy1000EPfSC_iS9_ffNS7_10__identityEEEvT0_T1_T2_T3_T4_T6_E12temp_storage+48];
	add.f32 	%f217, %f216, %f215;
	selp.f32 	%f218, %f217, %f215, %p42;
	setp.gt.s32 	%p43, %r67, 288;
	ld.shared.f32 	%f219, [_ZZN3cub18CUB_300001_SM_10006detail6reduce28DeviceReduceSingleTileKernelINS2_10policy_hubIfjN4cuda3std3__44plusIfEEE10Policy1000EPfSC_iS9_ffNS7_10__identityEEEvT0_T1_T2_T3_T4_T6_E12temp_storage+52];
	add.f32 	%f220, %f219, %f218;
	selp.f32 	%f221, %f220, %f218, %p43;
	setp.gt.s32 	%p44, %r67, 320;
	ld.shared.f32 	%f222, [_ZZN3cub18CUB_300001_SM_10006detail6reduce28DeviceReduceSingleTileKernelINS2_10policy_hubIfjN4cuda3std3__44plusIfEEE10Policy1000EPfSC_iS9_ffNS7_10__identityEEEvT0_T1_T2_T3_T4_T6_E12temp_storage+56];
	add.f32 	%f223, %f222, %f221;
	selp.f32 	%f224, %f223, %f221, %p44;
	setp.gt.s32 	%p45, %r67, 352;
	ld.shared.f32 	%f225, [_ZZN3cub18CUB_300001_SM_10006detail6reduce28DeviceReduceSingleTileKernelINS2_10policy_hubIfjN4cuda3std3__44plusIfEEE10Policy1000EPfSC_iS9_ffNS7_10__identityEEEvT0_T1_T2_T3_T4_T6_E12temp_storage+60];
	add.f32 	%f226, %f225, %f224;
	selp.f32 	%f227, %f226, %f224, %p45;
	setp.gt.s32 	%p46, %r67, 384;
	ld.shared.f32 	%f228, [_ZZN3cub18CUB_300001_SM_10006detail6reduce28DeviceReduceSingleTileKernelINS2_10policy_hubIfjN4cuda3std3__44plusIfEEE10Policy1000EPfSC_iS9_ffNS7_10__identityEEEvT0_T1_T2_T3_T4_T6_E12temp_storage+64];
	add.f32 	%f229, %f228, %f227;
	selp.f32 	%f230, %f229, %f227, %p46;
	setp.gt.s32 	%p47, %r67, 416;
	ld.shared.f32 	%f231, [_ZZN3cub18CUB_300001_SM_10006detail6reduce28DeviceReduceSingleTileKernelINS2_10policy_hubIfjN4cuda3std3__44plusIfEEE10Policy1000EPfSC_iS9_ffNS7_10__identityEEEvT0_T1_T2_T3_T4_T6_E12temp_storage+68];
	add.f32 	%f232, %f231, %f230;
	selp.f32 	%f233, %f232, %f230, %p47;
	setp.gt.s32 	%p48, %r67, 448;
	ld.shared.f32 	%f234, [_ZZN3cub18CUB_300001_SM_10006detail6reduce28DeviceReduceSingleTileKernelINS2_10policy_hubIfjN4cuda3std3__44plusIfEEE10Policy1000EPfSC_iS9_ffNS7_10__identityEEEvT0_T1_T2_T3_T4_T6_E12temp_storage+72];
	add.f32 	%f235, %f234, %f233;
	selp.f32 	%f236, %f235, %f233, %p48;
	setp.gt.s32 	%p49, %r67, 480;
	ld.shared.f32 	%f237, [_ZZN3cub18CUB_300001_SM_10006detail6reduce28DeviceReduceSingleTileKernelINS2_10policy_hubIfjN4cuda3std3__44plusIfEEE10Policy1000EPfSC_iS9_ffNS7_10__identityEEEvT0_T1_T2_T3_T4_T6_E12temp_storage+76];
	add.f32 	%f238, %f237, %f236;
	selp.f32 	%f530, %f238, %f236, %p49;
	bra.uni 	$L__BB4_72;
$L__BB4_56:
	mov.u32 	%r46, %tid.x;
	mul.wide.u32 	%rd35, %r46, 4;
	add.s64 	%rd19, %rd16, %rd35;
	// begin inline asm
	ld.global.nc.u32 %r68, [%rd19];
	// end inline asm
	mov.b32 	%f59, %r68;
	add.s64 	%rd20, %rd19, 2048;
	// begin inline asm
	ld.global.nc.u32 %r69, [%rd20];
	// end inline asm
	mov.b32 	%f60, %r69;
	add.s64 	%rd21, %rd19, 4096;
	// begin inline asm
	ld.global.nc.u32 %r70, [%rd21];
	// end inline asm
	mov.b32 	%f61, %r70;
	add.s64 	%rd22, %rd19, 6144;
	// begin inline asm
	ld.global.nc.u32 %r71, [%rd22];
	// end inline asm
	mov.b32 	%f62, %r71;
	add.s64 	%rd23, %rd19, 8192;
	// begin inline asm
	ld.global.nc.u32 %r72, [%rd23];
	// end inline asm
	mov.b32 	%f63, %r72;
	add.s64 	%rd24, %rd19, 10240;
	// begin inline asm
	ld.global.nc.u32 %r73, [%rd24];
	// end inline asm
	mov.b32 	%f64, %r73;
	add.s64 	%rd25, %rd19, 12288;
	// begin inline asm
	ld.global.nc.u32 %r74, [%rd25];
	// end inline asm
	mov.b32 	%f65, %r74;
	add.s64 	%rd26, %rd19, 14336;
	// begin inline asm
	ld.global.nc.u32 %r75, [%rd26];
	// end inline asm
	mov.b32 	%f66, %r75;
	add.s64 	%rd27, %rd19, 16384;
	// begin inline asm
	ld.global.nc.u32 %r76, [%rd27];
	// end inline asm
	mov.b32 	%f67, %r76;
	add.s64 	%rd28, %rd19, 18432;
	// begin inline asm
	ld.global.nc.u32 %r77, [%rd28];
	// end inline asm
	mov.b32 	%f68, %r77;
	add.s64 	%rd29, %rd19, 20480;
	// begin inline asm
	ld.global.nc.u32 %r78, [%rd29];
	// end inline asm
	mov.b32 	%f69, %r78;
	add.s64 	%rd30, %rd19, 22528;
	// begin inline asm
	ld.global.nc.u32 %r79, [%rd30];
	// end inline asm
	mov.b32 	%f70, %r79;
	add.s64 	%rd31, %rd19, 24576;
	// begin inline asm
	ld.global.nc.u32 %r80, [%rd31];
	// end inline asm
	mov.b32 	%f71, %r80;
	add.s64 	%rd32, %rd19, 26624;
	// begin inline asm
	ld.global.nc.u32 %r81, [%rd32];
	// end inline asm
	mov.b32 	%f72, %r81;
	add.s64 	%rd33, %rd19, 28672;
	// begin inline asm
	ld.global.nc.u32 %r82, [%rd33];
	// end inline asm
	mov.b32 	%f73, %r82;
	add.s64 	%rd34, %rd19, 30720;
	// begin inline asm
	ld.global.nc.u32 %r83, [%rd34];
	// end inline asm
	mov.b32 	%f74, %r83;
	add.f32 	%f75, %f59, %f60;
	add.f32 	%f76, %f61, %f62;
	add.f32 	%f77, %f63, %f64;
	add.f32 	%f78, %f65, %f66;
	add.f32 	%f79, %f67, %f68;
	add.f32 	%f80, %f69, %f70;
	add.f32 	%f81, %f71, %f72;
	add.f32 	%f82, %f73, %f74;
	add.f32 	%f83, %f75, %f76;
	add.f32 	%f84, %f77, %f78;
	add.f32 	%f85, %f79, %f80;
	add.f32 	%f86, %f81, %f82;
	add.f32 	%f87, %f83, %f84;
	add.f32 	%f88, %f85, %f86;
	add.f32 	%f529, %f87, %f88;
	setp.lt.u32 	%p4, %r67, 16384;
	mov.b32 	%r400, 8192;
	@%p4 bra 	$L__BB4_60;
	add.s32 	%r47, %r67, -8192;
	mov.b32 	%r400, 8192;
$L__BB4_58:
	mul.wide.s32 	%rd52, %r400, 4;
	add.s64 	%rd36, %rd19, %rd52;
	// begin inline asm
	ld.global.nc.u32 %r86, [%rd36];
	// end inline asm
	mov.b32 	%f89, %r86;
	add.s64 	%rd37, %rd36, 2048;
	// begin inline asm
	ld.global.nc.u32 %r87, [%rd37];
	// end inline asm
	mov.b32 	%f90, %r87;
	add.s64 	%rd38, %rd36, 4096;
	// begin inline asm
	ld.global.nc.u32 %r88, [%rd38];
	// end inline asm
	mov.b32 	%f91, %r88;
	add.s64 	%rd39, %rd36, 6144;
	// begin inline asm
	ld.global.nc.u32 %r89, [%rd39];
	// end inline asm
	mov.b32 	%f92, %r89;
	add.s64 	%rd40, %rd36, 8192;
	// begin inline asm
	ld.global.nc.u32 %r90, [%rd40];
	// end inline asm
	mov.b32 	%f93, %r90;
	add.s64 	%rd41, %rd36, 10240;
	// begin inline asm
	ld.global.nc.u32 %r91, [%rd41];
	// end inline asm
	mov.b32 	%f94, %r91;
	add.s64 	%rd42, %rd36, 12288;
	// begin inline asm
	ld.global.nc.u32 %r92, [%rd42];
	// end inline asm
	mov.b32 	%f95, %r92;
	add.s64 	%rd43, %rd36, 14336;
	// begin inline asm
	ld.global.nc.u32 %r93, [%rd43];
	// end inline asm
	mov.b32 	%f96, %r93;
	add.s64 	%rd44, %rd36, 16384;
	// begin inline asm
	ld.global.nc.u32 %r94, [%rd44];
	// end inline asm
	mov.b32 	%f97, %r94;
	add.s64 	%rd45, %rd36, 18432;
	// begin inline asm
	ld.global.nc.u32 %r95, [%rd45];
	// end inline asm
	mov.b32 	%f98, %r95;
	add.s64 	%rd46, %rd36, 20480;
	// begin inline asm
	ld.global.nc.u32 %r96, [%rd46];
	// end inline asm
	mov.b32 	%f99, %r96;
	add.s64 	%rd47, %rd36, 22528;
	// begin inline asm
	ld.global.nc.u32 %r97, [%rd47];
	// end inline asm
	mov.b32 	%f100, %r97;
	add.s64 	%rd48, %rd36, 24576;
	// begin inline asm
	ld.global.nc.u32 %r98, [%rd48];
	// end inline asm
	mov.b32 	%f101, %r98;
	add.s64 	%rd49, %rd36, 26624;
	// begin inline asm
	ld.global.nc.u32 %r99, [%rd49];
	// end inline asm
	mov.b32 	%f102, %r99;
	add.s64 	%rd50, %rd36, 28672;
	// begin inline asm
	ld.global.nc.u32 %r100, [%rd50];
	// end inline asm
	mov.b32 	%f103, %r100;
	add.s64 	%rd51, %rd36, 30720;
	// begin inline asm
	ld.global.nc.u32 %r101, [%rd51];
	// end inline asm
	mov.b32 	%f104, %r101;
	add.f32 	%f105, %f529, %f89;
	add.f32 	%f106, %f90, %f91;
	add.f32 	%f107, %f92, %f93;
	add.f32 	%f108, %f94, %f95;
	add.f32 	%f109, %f96, %f97;
	add.f32 	%f110, %f98, %f99;
	add.f32 	%f111, %f100, %f101;
	add.f32 	%f112, %f102, %f103;
	add.f32 	%f113, %f105, %f106;
	add.f32 	%f114, %f107, %f108;
	add.f32 	%f115, %f109, %f110;
	add.f32 	%f116, %f111, %f112;
	add.f32 	%f117, %f113, %f114;
	add.f32 	%f118, %f115, %f116;
	add.f32 	%f119, %f117, %f118;
	add.f32 	%f529, %f119, %f104;
	sub.s32 	%r102, %r67, %r400;
	setp.lt.s32 	%p5, %r102, 8192;
	@%p5 bra 	$L__BB4_68;
	add.s32 	%r400, %r400, 8192;
	setp.le.s32 	%p6, %r400, %r47;
	@%p6 bra 	$L__BB4_58;
$L__BB4_60:
	setp.le.s32 	%p7, %r67, %r400;
	@%p7 bra 	$L__BB4_68;
	sub.s32 	%r51, %r67, %r400;
	setp.ge.s32 	%p8, %r46, %r51;
	@%p8 bra 	$L__BB4_68;
	not.b32 	%r103, %r46;
	add.s32 	%r104, %r67, %r103;
	sub.s32 	%r52, %r104, %r400;
	and.b32  	%r105, %r52, 1536;
	setp.eq.s32 	%p9, %r105, 1536;
	mov.u32 	%r404, %r46;
	@%p9 bra 	$L__BB4_65;
	add.s32 	%r402, %r46, %r400;
	shr.u32 	%r106, %r52, 9;
	add.s32 	%r107, %r106, 1;
	and.b32  	%r108, %r107, 3;
	neg.s32 	%r401, %r108;
	mov.u32 	%r404, %r46;
$L__BB4_64:
	.pragma "nounroll";
	mul.wide.u32 	%rd54, %r402, 4;
	add.s64 	%rd53, %rd16, %rd54;
	// begin inline asm
	ld.global.nc.u32 %r109, [%rd53];
	// end inline asm
	mov.b32 	%f121, %r109;
	add.f32 	%f529, %f529, %f121;
	add.s32 	%r404, %r404, 512;
	add.s32 	%r402, %r402, 512;
	add.s32 	%r401, %r401, 1;
	setp.ne.s32 	%p10, %r401, 0;
	@%p10 bra 	$L__BB4_64;
$L__BB4_65:
	setp.lt.u32 	%p11, %r52, 1536;
	@%p11 bra 	$L__BB4_68;
	cvt.u64.u32 	%rd55, %r404;
	cvt.u64.u32 	%rd56, %r400;
	add.s64 	%rd57, %rd55, %rd56;
	shl.b64 	%rd58, %rd57, 2;
	add.s64 	%rd59, %rd58, %rd16;
	add.s64 	%rd132, %rd59, 4096;
	add.s32 	%r405, %r404, %r400;
$L__BB4_67:
	mul.wide.u32 	%rd64, %r405, 4;
	add.s64 	%rd60, %rd16, %rd64;
	// begin inline asm
	ld.global.nc.u32 %r110, [%rd60];
	// end inline asm
	mov.b32 	%f122, %r110;
	add.f32 	%f123, %f529, %f122;
	add.s64 	%rd61, %rd132, -2048;
	// begin inline asm
	ld.global.nc.u32 %r111, [%rd61];
	// end inline asm
	mov.b32 	%f124, %r111;
	add.f32 	%f125, %f123, %f124;
	// begin inline asm
	ld.global.nc.u32 %r112, [%rd132];
	// end inline asm
	mov.b32 	%f126, %r112;
	add.f32 	%f127, %f125, %f126;
	add.s64 	%rd63, %rd132, 2048;
	// begin inline asm
	ld.global.nc.u32 %r113, [%rd63];
	// end inline asm
	mov.b32 	%f128, %r113;
	add.f32 	%f529, %f127, %f128;
	add.s32 	%r404, %r404, 2048;
	add.s64 	%rd132, %rd132, 8192;
	add.s32 	%r405, %r405, 2048;
	setp.lt.s32 	%p12, %r404, %r51;
	@%p12 bra 	$L__BB4_67;
$L__BB4_68:
	// begin inline asm
	mov.u32 %r114, %laneid;
	// end inline asm
	mov.b32 	%r116, %f529;
	mov.b32 	%r117, 1;
	mov.b32 	%r138, 31;
	mov.b32 	%r139, -1;
	// begin inline asm
	shfl.sync.down.b32 %r115, %r116, %r117, %r138, %r139;
	// end inline asm
	setp.gt.s32 	%p13, %r114, 30;
	mov.b32 	%f129, %r115;
	add.f32 	%f130, %f529, %f129;
	selp.f32 	%f131, %f529, %f130, %p13;
	mov.b32 	%r121, %f131;
	mov.b32 	%r122, 2;
	// begin inline asm
	shfl.sync.down.b32 %r120, %r121, %r122, %r138, %r139;
	// end inline asm
	setp.gt.s32 	%p14, %r114, 29;
	mov.b32 	%f132, %r120;
	add.f32 	%f133, %f131, %f132;
	selp.f32 	%f134, %f131, %f133, %p14;
	mov.b32 	%r126, %f134;
	mov.b32 	%r127, 4;
	// begin inline asm
	shfl.sync.down.b32 %r125, %r126, %r127, %r138, %r139;
	// end inline asm
	setp.gt.s32 	%p15, %r114, 27;
	mov.b32 	%f135, %r125;
	add.f32 	%f136, %f134, %f135;
	selp.f32 	%f137, %f134, %f136, %p15;
	mov.b32 	%r131, %f137;
	mov.b32 	%r132, 8;
	// begin inline asm
	shfl.sync.down.b32 %r130, %r131, %r132, %r138, %r139;
	// end inline asm
	setp.gt.s32 	%p16, %r114, 23;
	mov.b32 	%f138, %r130;
	add.f32 	%f139, %f137, %f138;
	selp.f32 	%f140, %f137, %f139, %p16;
	mov.b32 	%r136, %f140;
	mov.b32 	%r137, 16;
	// begin inline asm
	shfl.sync.down.b32 %r135, %r136, %r137, %r138, %r139;
	// end inline asm
	setp.gt.s32 	%p17, %r114, 15;
	mov.b32 	%f141, %r135;
	add.f32 	%f54, %f140, %f141;
	selp.f32 	%f530, %f140, %f54, %p17;
	setp.ne.s32 	%p18, %r114, 0;
	@%p18 bra 	$L__BB4_70;
	shr.u32 	%r140, %r46, 3;
	and.b32  	%r141, %r140, 124;
	mov.u32 	%r142, _ZZN3cub18CUB_300001_SM_10006detail6reduce28DeviceReduceSingleTileKernelINS2_10policy_hubIfjN4cuda3std3__44plusIfEEE10Policy1000EPfSC_iS9_ffNS7_10__identityEEEvT0_T1_T2_T3_T4_T6_E12temp_storage;
	add.s32 	%r143, %r142, %r141;
	st.shared.f32 	[%r143+16], %f54;
$L__BB4_70:
	bar.sync 	0;
	setp.ne.s32 	%p19, %r46, 0;
	@%p19 bra 	$L__BB4_72;
	ld.shared.f32 	%f142, [_ZZN3cub18CUB_300001_SM_10006detail6reduce28DeviceReduceSingleTileKernelINS2_10policy_hubIfjN4cuda3std3__44plusIfEEE10Policy1000EPfSC_iS9_ffNS7_10__identityEEEvT0_T1_T2_T3_T4_T6_E12temp_storage+20];
	add.f32 	%f143, %f530, %f142;
	ld.shared.f32 	%f144, [_ZZN3cub18CUB_300001_SM_10006detail6reduce28DeviceReduceSingleTileKernelINS2_10policy_hubIfjN4cuda3std3__44plusIfEEE10Policy1000EPfSC_iS9_ffNS7_10__identityEEEvT0_T1_T2_T3_T4_T6_E12temp_storage+24];
	add.f32 	%f145, %f143, %f144;
	ld.shared.f32 	%f146, [_ZZN3cub18CUB_300001_SM_10006detail6reduce28DeviceReduceSingleTileKernelINS2_10policy_hubIfjN4cuda3std3__44plusIfEEE10Policy1000EPfSC_iS9_ffNS7_10__identityEEEvT0_T1_T2_T3_T4_T6_E12temp_storage+28];
	add.f32 	%f147, %f145, %f146;
	ld.shared.f32 	%f148, [_ZZN3cub18CUB_300001_SM_10006detail6reduce28DeviceReduceSingleTileKernelINS2_10policy_hubIfjN4cuda3std3__44plusIfEEE10Policy1000EPfSC_iS9_ffNS7_10__identityEEEvT0_T1_T2_T3_T4_T6_E12temp_storage+32];
	add.f32 	%f149, %f147, %f148;
	ld.shared.f32 	%f150, [_ZZN3cub18CUB_300001_SM_10006detail6reduce28DeviceReduceSingleTileKernelINS2_10policy_hubIfjN4cuda3std3__44plusIfEEE10Policy1000EPfSC_iS9_ffNS7_10__identityEEEvT0_T1_T2_T3_T4_T6_E12temp_storage+36];
	add.f32 	%f151, %f149, %f150;
	ld.shared.f32 	%f152, [_ZZN3cub18CUB_300001_SM_10006detail6reduce28DeviceReduceSingleTileKernelINS2_10policy_hubIfjN4cuda3std3__44plusIfEEE10Policy1000EPfSC_iS9_ffNS7_10__identityEEEvT0_T1_T2_T3_T4_T6_E12temp_storage+40];
	add.f32 	%f153, %f151, %f152;
	ld.shared.f32 	%f154, [_ZZN3cub18CUB_300001_SM_10006detail6reduce28DeviceReduceSingleTileKernelINS2_10policy_hubIfjN4cuda3std3__44plusIfEEE10Policy1000EPfSC_iS9_ffNS7_10__identityEEEvT0_T1_T2_T3_T4_T6_E12temp_storage+44];
	add.f32 	%f155, %f153, %f154;
	ld.shared.f32 	%f156, [_ZZN3cub18CUB_300001_SM_10006detail6reduce28DeviceReduceSingleTileKernelINS2_10policy_hubIfjN4cuda3std3__44plusIfEEE10Policy1000EPfSC_iS9_ffNS7_10__identityEEEvT0_T1_T2_T3_T4_T6_E12temp_storage+48];
	add.f32 	%f157, %f155, %f156;
	ld.shared.f32 	%f158, [_ZZN3cub18CUB_300001_SM_10006detail6reduce28DeviceReduceSingleTileKernelINS2_10policy_hubIfjN4cuda3std3__44plusIfEEE10Policy1000EPfSC_iS9_ffNS7_10__identityEEEvT0_T1_T2_T3_T4_T6_E12temp_storage+52];
	add.f32 	%f159, %f157, %f158;
	ld.shared.f32 	%f160, [_ZZN3cub18CUB_300001_SM_10006detail6reduce28DeviceReduceSingleTileKernelINS2_10policy_hubIfjN4cuda3std3__44plusIfEEE10Policy1000EPfSC_iS9_ffNS7_10__identityEEEvT0_T1_T2_T3_T4_T6_E12temp_storage+56];
	add.f32 	%f161, %f159, %f160;
	ld.shared.f32 	%f162, [_ZZN3cub18CUB_300001_SM_10006detail6reduce28DeviceReduceSingleTileKernelINS2_10policy_hubIfjN4cuda3std3__44plusIfEEE10Policy1000EPfSC_iS9_ffNS7_10__identityEEEvT0_T1_T2_T3_T4_T6_E12temp_storage+60];
	add.f32 	%f163, %f161, %f162;
	ld.shared.f32 	%f164, [_ZZN3cub18CUB_300001_SM_10006detail6reduce28DeviceReduceSingleTileKernelINS2_10policy_hubIfjN4cuda3std3__44plusIfEEE10Policy1000EPfSC_iS9_ffNS7_10__identityEEEvT0_T1_T2_T3_T4_T6_E12temp_storage+64];
	add.f32 	%f165, %f163, %f164;
	ld.shared.f32 	%f166, [_ZZN3cub18CUB_300001_SM_10006detail6reduce28DeviceReduceSingleTileKernelINS2_10policy_hubIfjN4cuda3std3__44plusIfEEE10Policy1000EPfSC_iS9_ffNS7_10__identityEEEvT0_T1_T2_T3_T4_T6_E12temp_storage+68];
	add.f32 	%f167, %f165, %f166;
	ld.shared.f32 	%f168, [_ZZN3cub18CUB_300001_SM_10006detail6reduce28DeviceReduceSingleTileKernelINS2_10policy_hubIfjN4cuda3std3__44plusIfEEE10Policy1000EPfSC_iS9_ffNS7_10__identityEEEvT0_T1_T2_T3_T4_T6_E12temp_storage+72];
	add.f32 	%f169, %f167, %f168;
	ld.shared.f32 	%f170, [_ZZN3cub18CUB_300001_SM_10006detail6reduce28DeviceReduceSingleTileKernelINS2_10policy_hubIfjN4cuda3std3__44plusIfEEE10Policy1000EPfSC_iS9_ffNS7_10__identityEEEvT0_T1_T2_T3_T4_T6_E12temp_storage+76];
	add.f32 	%f530, %f169, %f170;
$L__BB4_72:
	mov.u32 	%r379, %tid.x;
	setp.ne.s32 	%p111, %r379, 0;
	@%p111 bra 	$L__BB4_74;
	add.f32 	%f503, %f58, %f530;
	st.global.f32 	[%rd1], %f503;
$L__BB4_74:
	ret;

}
	// .globl	_ZN3cub18CUB_300001_SM_10006detail6reduce28DeviceReduceSingleTileKernelINS2_10policy_hubIfyN4cuda3std3__44plusIfEEE10Policy1000EN6thrust24THRUST_300001_SM_1000_NS10device_ptrIKfEEPfyS9_ffNS7_10__identityEEEvT0_T1_T2_T3_T4_T6_
.visible .entry _ZN3cub18CUB_300001_SM_10006detail6reduce28DeviceReduceSingleTileKernelINS2_10policy_hubIfyN4cuda3std3__44plusIfEEE10Policy1000EN6thrust24THRUST_300001_SM_1000_NS10device_ptrIKfEEPfyS9_ffNS7_10__identityEEEvT0_T1_T2_T3_T4_T6_(
	.param .align 8 .b8 _ZN3cub18CUB_300001_SM_10006detail6reduce28DeviceReduceSingleTileKernelINS2_10policy_hubIfyN4cuda3std3__44plusIfEEE10Policy1000EN6thrust24THRUST_300001_SM_1000_NS10device_ptrIKfEEPfyS9_ffNS7_10__identityEEEvT0_T1_T2_T3_T4_T6__param_0[8],
	.param .u64 .ptr .align 1 _ZN3cub18CUB_300001_SM_10006detail6reduce28DeviceReduceSingleTileKernelINS2_10policy_hubIfyN4cuda3std3__44plusIfEEE10Policy1000EN6thrust24THRUST_300001_SM_1000_NS10device_ptrIKfEEPfyS9_ffNS7_10__identityEEEvT0_T1_T2_T3_T4_T6__param_1,
	.param .u64 _ZN3cub18CUB_300001_SM_10006detail6reduce28DeviceReduceSingleTileKernelINS2_10policy_hubIfyN4cuda3std3__44plusIfEEE10Policy1000EN6thrust24THRUST_300001_SM_1000_NS10device_ptrIKfEEPfyS9_ffNS7_10__identityEEEvT0_T1_T2_T3_T4_T6__param_2,
	.param .align 1 .b8 _ZN3cub18CUB_300001_SM_10006detail6reduce28DeviceReduceSingleTileKernelINS2_10policy_hubIfyN4cuda3std3__44plusIfEEE10Policy1000EN6thrust24THRUST_300001_SM_1000_NS10device_ptrIKfEEPfyS9_ffNS7_10__identityEEEvT0_T1_T2_T3_T4_T6__param_3[1],
	.param .f32 _ZN3cub18CUB_300001_SM_10006detail6reduce28DeviceReduceSingleTileKernelINS2_10policy_hubIfyN4cuda3std3__44plusIfEEE10Policy1000EN6thrust24THRUST_300001_SM_1000_NS10device_ptrIKfEEPfyS9_ffNS7_10__identityEEEvT0_T1_T2_T3_T4_T6__param_4,
	.param .align 1 .b8 _ZN3cub18CUB_300001_SM_10006detail6reduce28DeviceReduceSingleTileKernelINS2_10policy_hubIfyN4cuda3std3__44plusIfEEE10Policy1000EN6thrust24THRUST_300001_SM_1000_NS10device_ptrIKfEEPfyS9_ffNS7_10__identityEEEvT0_T1_T2_T3_T4_T6__param_5[1]
)
.maxntid 256
.minnctapersm 1
{
	.reg .pred 	%p<59>;
	.reg .b32 	%r<171>;
	.reg .b32 	%f<328>;
	.reg .b64 	%rd<56>;
	// demoted variable
	.shared .align 4 .b8 _ZZN3cub18CUB_300001_SM_10006detail6reduce28DeviceReduceSingleTileKernelINS2_10policy_hubIfyN4cuda3std3__44plusIfEEE10Policy1000EN6thrust24THRUST_300001_SM_1000_NS10device_ptrIKfEEPfyS9_ffNS7_10__identityEEEvT0_T1_T2_T3_T4_T6_E12temp_storage[44];
	ld.param.u64 	%rd18, [_ZN3cub18CUB_300001_SM_10006detail6reduce28DeviceReduceSingleTileKernelINS2_10policy_hubIfyN4cuda3std3__44plusIfEEE10Policy1000EN6thrust24THRUST_300001_SM_1000_NS10device_ptrIKfEEPfyS9_ffNS7_10__identityEEEvT0_T1_T2_T3_T4_T6__param_0];
	ld.param.u64 	%rd20, [_ZN3cub18CUB_300001_SM_10006detail6reduce28DeviceReduceSingleTileKernelINS2_10policy_hubIfyN4cuda3std3__44plusIfEEE10Policy1000EN6thrust24THRUST_300001_SM_1000_NS10device_ptrIKfEEPfyS9_ffNS7_10__identityEEEvT0_T1_T2_T3_T4_T6__param_1];
	ld.param.u64 	%rd19, [_ZN3cub18CUB_300001_SM_10006detail6reduce28DeviceReduceSingleTileKernelINS2_10policy_hubIfyN4cuda3std3__44plusIfEEE10Policy1000EN6thrust24THRUST_300001_SM_1000_NS10device_ptrIKfEEPfyS9_ffNS7_10__identityEEEvT0_T1_T2_T3_T4_T6__param_2];
	ld.param.f32 	%f42, [_ZN3cub18CUB_300001_SM_10006detail6reduce28DeviceReduceSingleTileKernelINS2_10policy_hubIfyN4cuda3std3__44plusIfEEE10Policy1000EN6thrust24THRUST_300001_SM_1000_NS10device_ptrIKfEEPfyS9_ffNS7_10__identityEEEvT0_T1_T2_T3_T4_T6__param_4];
	cvta.to.global.u64 	%rd1, %rd20;
	setp.ne.s64 	%p1, %rd19, 0;
	@%p1 bra 	$L__BB5_3;
	mov.u32 	%r156, %tid.x;
	setp.ne.s32 	%p58, %r156, 0;
	@%p58 bra 	$L__BB5_51;
	st.global.f32 	[%rd1], %f42;
	bra.uni 	$L__BB5_51;
$L__BB5_3:
	cvta.to.global.u64 	%rd2, %rd18;
	setp.gt.u64 	%p2, %rd19, 4095;
	@%p2 bra 	$L__BB5_28;
	cvt.u32.u64 	%r1, %rd19;
	mov.u32 	%r2, %tid.x;
	setp.ge.u32 	%p24, %r2, %r1;
	mov.f32 	%f315, 0f00000000;
	mov.u32 	%r160, %r2;
	@%p24 bra 	$L__BB5_6;
	mul.wide.u32 	%rd41, %r2, 4;
	add.s64 	%rd42, %rd2, %rd41;
	ld.global.f32 	%f315, [%rd42];
	add.s32 	%r160, %r2, 256;
$L__BB5_6:
	setp.ge.u32 	%p25, %r160, %r1;
	@%p25 bra 	$L__BB5_19;
	not.b32 	%r83, %r160;
	add.s32 	%r84, %r83, %r1;
	shr.u32 	%r85, %r84, 8;
	add.s32 	%r5, %r85, 1;
	and.b32  	%r6, %r5, 15;
	setp.lt.u32 	%p26, %r84, 3840;
	@%p26 bra 	$L__BB5_10;
	and.b32  	%r86, %r5, 33554416;
	neg.s32 	%r158, %r86;
	mul.wide.u32 	%rd43, %r160, 4;
	add.s64 	%rd44, %rd43, %rd2;
	add.s64 	%rd51, %rd44, 8192;
$L__BB5_9:
	.pragma "nounroll";
	ld.global.f32 	%f189, [%rd51+-8192];
	add.f32 	%f190, %f315, %f189;
	ld.global.f32 	%f191, [%rd51+-7168];
	add.f32 	%f192, %f190, %f191;
	ld.global.f32 	%f193, [%rd51+-6144];
	add.f32 	%f194, %f192, %f193;
	ld.global.f32 	%f195, [%rd51+-5120];
	add.f32 	%f196, %f194, %f195;
	ld.global.f32 	%f197, [%rd51+-4096];
	add.f32 	%f198, %f196, %f197;
	ld.global.f32 	%f199, [%rd51+-3072];
	add.f32 	%f200, %f198, %f199;
	ld.global.f32 	%f201, [%rd51+-2048];
	add.f32 	%f202, %f200, %f201;
	ld.global.f32 	%f203, [%rd51+-1024];
	add.f32 	%f204, %f202, %f203;
	ld.global.f32 	%f205, [%rd51];
	add.f32 	%f206, %f204, %f205;
	ld.global.f32 	%f207, [%rd51+1024];
	add.f32 	%f208, %f206, %f207;
	ld.global.f32 	%f209, [%rd51+2048];
	add.f32 	%f210, %f208, %f209;
	ld.global.f32 	%f211, [%rd51+3072];
	add.f32 	%f212, %f210, %f211;
	ld.global.f32 	%f213, [%rd51+4096];
	add.f32 	%f214, %f212, %f213;
	ld.global.f32 	%f215, [%rd51+5120];
	add.f32 	%f216, %f214, %f215;
	ld.global.f32 	%f217, [%rd51+6144];
	add.f32 	%f218, %f216, %f217;
	ld.global.f32 	%f219, [%rd51+7168];
	add.f32 	%f315, %f218, %f219;
	add.s32 	%r160, %r160, 4096;
	add.s32 	%r158, %r158, 16;
	add.s64 	%rd51, %rd51, 16384;
	setp.ne.s32 	%p27, %r158, 0;
	@%p27 bra 	$L__BB5_9;
$L__BB5_10:
	setp.eq.s32 	%p28, %r6, 0;
	@%p28 bra 	$L__BB5_19;
	and.b32  	%r13, %r5, 7;
	setp.lt.u32 	%p29, %r6, 8;
	@%p29 bra 	$L__BB5_13;
	mul.wide.s32 	%rd45, %r160, 4;
	add.s64 	%rd46, %rd2, %rd45;
	ld.global.f32 	%f221, [%rd46];
	add.f32 	%f222, %f315, %f221;
	ld.global.f32 	%f223, [%rd46+1024];
	add.f32 	%f224, %f222, %f223;
	ld.global.f32 	%f225, [%rd46+2048];
	add.f32 	%f226, %f224, %f225;
	ld.global.f32 	%f227, [%rd46+3072];
	add.f32 	%f228, %f226, %f227;
	ld.global.f32 	%f229, [%rd46+4096];
	add.f32 	%f230, %f228, %f229;
	ld.global.f32 	%f231, [%rd46+5120];
	add.f32 	%f232, %f230, %f231;
	ld.global.f32 	%f233, [%rd46+6144];
	add.f32 	%f234, %f232, %f233;
	ld.global.f32 	%f235, [%rd46+7168];
	add.f32 	%f315, %f234, %f235;
	add.s32 	%r160, %r160, 2048;
$L__BB5_13:
	setp.eq.s32 	%p30, %r13, 0;
	@%p30 bra 	$L__BB5_19;
	and.b32  	%r16, %r5, 3;
	setp.lt.u32 	%p31, %r13, 4;
	@%p31 bra 	$L__BB5_16;
	mul.wide.s32 	%rd47, %r160, 4;
	add.s64 	%rd48, %rd2, %rd47;
	ld.global.f32 	%f237, [%rd48];
	add.f32 	%f238, %f315, %f237;
	ld.global.f32 	%f239, [%rd48+1024];
	add.f32 	%f240, %f238, %f239;
	ld.global.f32 	%f241, [%rd48+2048];
	add.f32 	%f242, %f240, %f241;
	ld.global.f32 	%f243, [%rd48+3072];
	add.f32 	%f315, %f242, %f243;
	add.s32 	%r160, %r160, 1024;
$L__BB5_16:
	setp.eq.s32 	%p32, %r16, 0;
	@%p32 bra 	$L__BB5_19;
	neg.s32 	%r163, %r16;
$L__BB5_18:
	.pragma "nounroll";
	mul.wide.s32 	%rd49, %r160, 4;
	add.s64 	%rd50, %rd2, %rd49;
	ld.global.f32 	%f244, [%rd50];
	add.f32 	%f315, %f315, %f244;
	add.s32 	%r160, %r160, 256;
	add.s32 	%r163, %r163, 1;
	setp.ne.s32 	%p33, %r163, 0;
	@%p33 bra 	$L__BB5_18;
$L__BB5_19:
	setp.lt.u64 	%p34, %rd19, 256;
	@%p34 bra 	$L__BB5_24;
	// begin inline asm
	mov.u32 %r125, %laneid;
	// end inline asm
	mov.b32 	%r127, %f315;
	mov.b32 	%r128, 1;
	mov.b32 	%r149, 31;
	mov.b32 	%r150, -1;
	// begin inline asm
	shfl.sync.down.b32 %r126, %r127, %r128, %r149, %r150;
	// end inline asm
	setp.gt.s32 	%p50, %r125, 30;
	mov.b32 	%f279, %r126;
	add.f32 	%f280, %f315, %f279;
	selp.f32 	%f281, %f315, %f280, %p50;
	mov.b32 	%r132, %f281;
	mov.b32 	%r133, 2;
	// begin inline asm
	shfl.sync.down.b32 %r131, %r132, %r133, %r149, %r150;
	// end inline asm
	setp.gt.s32 	%p51, %r125, 29;
	mov.b32 	%f282, %r131;
	add.f32 	%f283, %f281, %f282;
	selp.f32 	%f284, %f281, %f283, %p51;
	mov.b32 	%r137, %f284;
	mov.b32 	%r138, 4;
	// begin inline asm
	shfl.sync.down.b32 %r136, %r137, %r138, %r149, %r150;
	// end inline asm
	setp.gt.s32 	%p52, %r125, 27;
	mov.b32 	%f285, %r136;
	add.f32 	%f286, %f284, %f285;
	selp.f32 	%f287, %f284, %f286, %p52;
	mov.b32 	%r142, %f287;
	mov.b32 	%r143, 8;
	// begin inline asm
	shfl.sync.down.b32 %r141, %r142, %r143, %r149, %r150;
	// end inline asm
	setp.gt.s32 	%p53, %r125, 23;
	mov.b32 	%f288, %r141;
	add.f32 	%f289, %f287, %f288;
	selp.f32 	%f290, %f287, %f289, %p53;
	mov.b32 	%r147, %f290;
	mov.b32 	%r148, 16;
	// begin inline asm
	shfl.sync.down.b32 %r146, %r147, %r148, %r149, %r150;
	// end inline asm
	setp.gt.s32 	%p54, %r125, 15;
	mov.b32 	%f291, %r146;
	add.f32 	%f16, %f290, %f291;
	selp.f32 	%f327, %f290, %f16, %p54;
	setp.ne.s32 	%p55, %r125, 0;
	@%p55 bra 	$L__BB5_22;
	shr.u32 	%r151, %r2, 3;
	and.b32  	%r152, %r151, 124;
	mov.u32 	%r153, _ZZN3cub18CUB_300001_SM_10006detail6reduce28DeviceReduceSingleTileKernelINS2_10policy_hubIfyN4cuda3std3__44plusIfEEE10Policy1000EN6thrust24THRUST_300001_SM_1000_NS10device_ptrIKfEEPfyS9_ffNS7_10__identityEEEvT0_T1_T2_T3_T4_T6_E12temp_storage;
	add.s32 	%r154, %r153, %r152;
	st.shared.f32 	[%r154+8], %f16;
$L__BB5_22:
	bar.sync 	0;
	setp.ne.s32 	%p56, %r2, 0;
	@%p56 bra 	$L__BB5_49;
	ld.shared.f32 	%f292, [_ZZN3cub18CUB_300001_SM_10006detail6reduce28DeviceReduceSingleTileKernelINS2_10policy_hubIfyN4cuda3std3__44plusIfEEE10Policy1000EN6thrust24THRUST_300001_SM_1000_NS10device_ptrIKfEEPfyS9_ffNS7_10__identityEEEvT0_T1_T2_T3_T4_T6_E12temp_storage+12];
	add.f32 	%f293, %f327, %f292;
	ld.shared.f32 	%f294, [_ZZN3cub18CUB_300001_SM_10006detail6reduce28DeviceReduceSingleTileKernelINS2_10policy_hubIfyN4cuda3std3__44plusIfEEE10Policy1000EN6thrust24THRUST_300001_SM_1000_NS10device_ptrIKfEEPfyS9_ffNS7_10__identityEEEvT0_T1_T2_T3_T4_T6_E12temp_storage+16];
	add.f32 	%f295, %f293, %f294;
	ld.shared.f32 	%f296, [_ZZN3cub18CUB_300001_SM_10006detail6reduce28DeviceReduceSingleTileKernelINS2_10policy_hubIfyN4cuda3std3__44plusIfEEE10Policy1000EN6thrust24THRUST_300001_SM_1000_NS10device_ptrIKfEEPfyS9_ffNS7_10__identityEEEvT0_T1_T2_T3_T4_T6_E12temp_storage+20];
	add.f32 	%f297, %f295, %f296;
	ld.shared.f32 	%f298, [_ZZN3cub18CUB_300001_SM_10006detail6reduce28DeviceReduceSingleTileKernelINS2_10policy_hubIfyN4cuda3std3__44plusIfEEE10Policy1000EN6thrust24THRUST_300001_SM_1000_NS10device_ptrIKfEEPfyS9_ffNS7_10__identityEEEvT0_T1_T2_T3_T4_T6_E12temp_storage+24];
	add.f32 	%f299, %f297, %f298;
	ld.shared.f32 	%f300, [_ZZN3cub18CUB_300001_SM_10006detail6reduce28DeviceReduceSingleTileKernelINS2_10policy_hubIfyN4cuda3std3__44plusIfEEE10Policy1000EN6thrust24THRUST_300001_SM_1000_NS10device_ptrIKfEEPfyS9_ffNS7_10__identityEEEvT0_T1_T2_T3_T4_T6_E12temp_storage+28];
	add.f32 	%f301, %f299, %f300;
	ld.shared.f32 	%f302, [_ZZN3cub18CUB_300001_SM_10006detail6reduce28DeviceReduceSingleTileKernelINS2_10policy_hubIfyN4cuda3std3__44plusIfEEE10Policy1000EN6thrust24THRUST_300001_SM_1000_NS10device_ptrIKfEEPfyS9_ffNS7_10__identityEEEvT0_T1_T2_T3_T4_T6_E12temp_storage+32];
	add.f32 	%f303, %f301, %f302;
	ld.shared.f32 	%f304, [_ZZN3cub18CUB_300001_SM_10006detail6reduce28DeviceReduceSingleTileKernelINS2_10policy_hubIfyN4cuda3std3__44plusIfEEE10Policy1000EN6thrust24THRUST_300001_SM_1000_NS10device_ptrIKfEEPfyS9_ffNS7_10__identityEEEvT0_T1_T2_T3_T4_T6_E12temp_storage+36];
	add.f32 	%f327, %f303, %f304;
	bra.uni 	$L__BB5_49;
$L__BB5_24:
	// begin inline asm
	mov.u32 %r87, %laneid;
	// end inline asm
	and.b32  	%r113, %r2, 992;
	add.s32 	%r114, %r113, 32;
	setp.gt.u32 	%p35, %r114, %r1;
	not.b32 	%r115, %r113;
	add.s32 	%r116, %r1, %r115;
	selp.b32 	%r111, %r116, 31, %p35;
	mov.b32 	%r89, %f315;
	mov.b32 	%r90, 1;
	mov.b32 	%r112, -1;
	// begin inline asm
	shfl.sync.down.b32 %r88, %r89, %r90, %r111, %r112;
	// end inline asm
	setp.lt.s32 	%p36, %r87, %r111;
	mov.b32 	%f245, %r88;
	add.f32 	%f246, %f315, %f245;
	selp.f32 	%f247, %f246, %f315, %p36;
	mov.b32 	%r94, %f247;
	mov.b32 	%r95, 2;
	// begin inline asm
	shfl.sync.down.b32 %r93, %r94, %r95, %r111, %r112;
	// end inline asm
	add.s32 	%r117, %r87, 2;
	setp.gt.s32 	%p37, %r117, %r111;
	mov.b32 	%f248, %r93;
	add.f32 	%f249, %f247, %f248;
	selp.f32 	%f250, %f247, %f249, %p37;
	mov.b32 	%r99, %f250;
	mov.b32 	%r100, 4;
	// begin inline asm
	shfl.sync.down.b32 %r98, %r99, %r100, %r111, %r112;
	// end inline asm
	add.s32 	%r118, %r87, 4;
	setp.gt.s32 	%p38, %r118, %r111;
	mov.b32 	%f251, %r98;
	add.f32 	%f252, %f250, %f251;
	selp.f32 	%f253, %f250, %f252, %p38;
	mov.b32 	%r104, %f253;
	mov.b32 	%r105, 8;
	// begin inline asm
	shfl.sync.down.b32 %r103, %r104, %r105, %r111, %r112;
	// end inline asm
	add.s32 	%r119, %r87, 8;
	setp.gt.s32 	%p39, %r119, %r111;
	mov.b32 	%f254, %r103;
	add.f32 	%f255, %f253, %f254;
	selp.f32 	%f256, %f253, %f255, %p39;
	mov.b32 	%r109, %f256;
	mov.b32 	%r110, 16;
	// begin inline asm
	shfl.sync.down.b32 %r108, %r109, %r110, %r111, %r112;
	// end inline asm
	add.s32 	%r120, %r87, 16;
	setp.gt.s32 	%p40, %r120, %r111;
	mov.b32 	%f257, %r108;
	add.f32 	%f258, %f256, %f257;
	selp.f32 	%f327, %f256, %f258, %p40;
	setp.ne.s32 	%p41, %r87, 0;
	@%p41 bra 	$L__BB5_26;
	shr.u32 	%r121, %r2, 3;
	and.b32  	%r122, %r121, 124;
	mov.u32 	%r123, _ZZN3cub18CUB_300001_SM_10006detail6reduce28DeviceReduceSingleTileKernelINS2_10policy_hubIfyN4cuda3std3__44plusIfEEE10Policy1000EN6thrust24THRUST_300001_SM_1000_NS10device_ptrIKfEEPfyS9_ffNS7_10__identityEEEvT0_T1_T2_T3_T4_T6_E12temp_storage;
	add.s32 	%r124, %r123, %r122;
	st.shared.f32 	[%r124+8], %f327;
$L__BB5_26:
	bar.sync 	0;
	setp.ne.s32 	%p42, %r2, 0;
	@%p42 bra 	$L__BB5_49;
	setp.gt.u64 	%p43, %rd19, 32;
	ld.shared.f32 	%f259, [_ZZN3cub18CUB_300001_SM_10006detail6reduce28DeviceReduceSingleTileKernelINS2_10policy_hubIfyN4cuda3std3__44plusIfEEE10Policy1000EN6thrust24THRUST_300001_SM_1000_NS10device_ptrIKfEEPfyS9_ffNS7_10__identityEEEvT0_T1_T2_T3_T4_T6_E12temp_storage+12];
	add.f32 	%f260, %f327, %f259;
	selp.f32 	%f261, %f260, %f327, %p43;
	setp.gt.u64 	%p44, %rd19, 64;
	ld.shared.f32 	%f262, [_ZZN3cub18CUB_300001_SM_10006detail6reduce28DeviceReduceSingleTileKernelINS2_10policy_hubIfyN4cuda3std3__44plusIfEEE10Policy1000EN6thrust24THRUST_300001_SM_1000_NS10device_ptrIKfEEPfyS9_ffNS7_10__identityEEEvT0_T1_T2_T3_T4_T6_E12temp_storage+16];
	add.f32 	%f263, %f262, %f261;
	selp.f32 	%f264, %f263, %f261, %p44;
	setp.gt.u64 	%p45, %rd19, 96;
	ld.shared.f32 	%f265, [_ZZN3cub18CUB_300001_SM_10006detail6reduce28DeviceReduceSingleTileKernelINS2_10policy_hubIfyN4cuda3std3__44plusIfEEE10Policy1000EN6thrust24THRUST_300001_SM_1000_NS10device_ptrIKfEEPfyS9_ffNS7_10__identityEEEvT0_T1_T2_T3_T4_T6_E12temp_storage+20];
	add.f32 	%f266, %f265, %f264;
	selp.f32 	%f267, %f266, %f264, %p45;
	setp.gt.u64 	%p46, %rd19, 128;
	ld.shared.f32 	%f268, [_ZZN3cub18CUB_300001_SM_10006detail6reduce28DeviceReduceSingleTileKernelINS2_10policy_hubIfyN4cuda3std3__44plusIfEEE10Policy1000EN6thrust24THRUST_300001_SM_1000_NS10device_ptrIKfEEPfyS9_ffNS7_10__identityEEEvT0_T1_T2_T3_T4_T6_E12temp_storage+24];
	add.f32 	%f269, %f268, %f267;
	selp.f32 	%f270, %f269, %f267, %p46;
	setp.gt.u64 	%p47, %rd19, 160;
	ld.shared.f32 	%f271, [_ZZN3cub18CUB_300001_SM_10006detail6reduce28DeviceReduceSingleTileKernelINS2_10policy_hubIfyN4cuda3std3__44plusIfEEE10Policy1000EN6thrust24THRUST_300001_SM_1000_NS10device_ptrIKfEEPfyS9_ffNS7_10__identityEEEvT0_T1_T2_T3_T4_T6_E12temp_storage+28];
	add.f32 	%f272, %f271, %f270;
	selp.f32 	%f273, %f272, %f270, %p47;
	setp.gt.u64 	%p48, %rd19, 192;
	ld.shared.f32 	%f274, [_ZZN3cub18CUB_300001_SM_10006detail6reduce28DeviceReduceSingleTileKernelINS2_10policy_hubIfyN4cuda3std3__44plusIfEEE10Policy1000EN6thrust24THRUST_300001_SM_1000_NS10device_ptrIKfEEPfyS9_ffNS7_10__identityEEEvT0_T1_T2_T3_T4_T6_E12temp_storage+32];
	add.f32 	%f275, %f274, %f273;
	selp.f32 	%f276, %f275, %f273, %p48;
	setp.gt.u64 	%p49, %rd19, 224;
	ld.shared.f32 	%f277, [_ZZN3cub18CUB_300001_SM_10006detail6reduce28DeviceReduceSingleTileKernelINS2_10policy_hubIfyN4cuda3std3__44plusIfEEE10Policy1000EN6thrust24THRUST_300001_SM_1000_NS10device_ptrIKfEEPfyS9_ffNS7_10__identityEEEvT0_T1_T2_T3_T4_T6_E12temp_storage+36];
	add.f32 	%f278, %f277, %f276;
	selp.f32 	%f327, %f278, %f276, %p49;
	bra.uni 	$L__BB5_49;
$L__BB5_28:
	mov.u32 	%r24, %tid.x;
	cvt.u64.u32 	%rd6, %r24;
	mul.wide.u32 	%rd22, %r24, 4;
	add.s64 	%rd7, %rd2, %rd22;
	ld.global.f32 	%f43, [%rd7];
	ld.global.f32 	%f44, [%rd7+1024];
	ld.global.f32 	%f45, [%rd7+2048];
	ld.global.f32 	%f46, [%rd7+3072];
	ld.global.f32 	%f47, [%rd7+4096];
	ld.global.f32 	%f48, [%rd7+5120];
	ld.global.f32 	%f49, [%rd7+6144];
	ld.global.f32 	%f50, [%rd7+7168];
	ld.global.f32 	%f51, [%rd7+8192];
	ld.global.f32 	%f52, [%rd7+9216];
	ld.global.f32 	%f53, [%rd7+10240];
	ld.global.f32 	%f54, [%rd7+11264];
	ld.global.f32 	%f55, [%rd7+12288];
	ld.global.f32 	%f56, [%rd7+13312];
	ld.global.f32 	%f57, [%rd7+14336];
	ld.global.f32 	%f58, [%rd7+15360];
	add.f32 	%f59, %f43, %f44;
	add.f32 	%f60, %f45, %f46;
	add.f32 	%f61, %f47, %f48;
	add.f32 	%f62, %f49, %f50;
	add.f32 	%f63, %f51, %f52;
	add.f32 	%f64, %f53, %f54;
	add.f32 	%f65, %f55, %f56;
	add.f32 	%f66, %f57, %f58;
	add.f32 	%f67, %f59, %f60;
	add.f32 	%f68, %f61, %f62;
	add.f32 	%f69, %f63, %f64;
	add.f32 	%f70, %f65, %f66;
	add.f32 	%f71, %f67, %f68;
	add.f32 	%f72, %f69, %f70;
	add.f32 	%f326, %f71, %f72;
	add.s64 	%rd8, %rd19, -4096;
	setp.lt.u64 	%p3, %rd8, 4096;
	mov.b64 	%rd53, 4096;
	@%p3 bra 	$L__BB5_32;
	mov.b64 	%rd53, 4096;
$L__BB5_30:
	shl.b64 	%rd24, %rd53, 2;
	add.s64 	%rd25, %rd7, %rd24;
	ld.global.f32 	%f73, [%rd25];
	ld.global.f32 	%f74, [%rd25+1024];
	ld.global.f32 	%f75, [%rd25+2048];
	ld.global.f32 	%f76, [%rd25+3072];
	ld.global.f32 	%f77, [%rd25+4096];
	ld.global.f32 	%f78, [%rd25+5120];
	ld.global.f32 	%f79, [%rd25+6144];
	ld.global.f32 	%f80, [%rd25+7168];
	ld.global.f32 	%f81, [%rd25+8192];
	ld.global.f32 	%f82, [%rd25+9216];
	ld.global.f32 	%f83, [%rd25+10240];
	ld.global.f32 	%f84, [%rd25+11264];
	ld.global.f32 	%f85, [%rd25+12288];
	ld.global.f32 	%f86, [%rd25+13312];
	ld.global.f32 	%f87, [%rd25+14336];
	ld.global.f32 	%f88, [%rd25+15360];
	add.f32 	%f89, %f326, %f73;
	add.f32 	%f90, %f74, %f75;
	add.f32 	%f91, %f76, %f77;
	add.f32 	%f92, %f78, %f79;
	add.f32 	%f93, %f80, %f81;
	add.f32 	%f94, %f82, %f83;
	add.f32 	%f95, %f84, %f85;
	add.f32 	%f96, %f86, %f87;
	add.f32 	%f97, %f89, %f90;
	add.f32 	%f98, %f91, %f92;
	add.f32 	%f99, %f93, %f94;
	add.f32 	%f100, %f95, %f96;
	add.f32 	%f101, %f97, %f98;
	add.f32 	%f102, %f99, %f100;
	add.f32 	%f103, %f101, %f102;
	add.f32 	%f326, %f103, %f88;
	sub.s64 	%rd26, %rd19, %rd53;
	setp.lt.u64 	%p4, %rd26, 4096;
	@%p4 bra 	$L__BB5_45;
	add.s64 	%rd53, %rd53, 4096;
	setp.le.u64 	%p5, %rd53, %rd8;
	@%p5 bra 	$L__BB5_30;
$L__BB5_32:
	setp.le.u64 	%p6, %rd19, %rd53;
	cvt.u32.u64 	%r42, %rd53;
	cvt.u32.u64 	%r43, %rd19;
	sub.s32 	%r44, %r43, %r42;
	setp.ge.s32 	%p7, %r24, %r44;
	or.pred  	%p8, %p6, %p7;
	@%p8 bra 	$L__BB5_45;
	not.b32 	%r47, %r24;
	add.s32 	%r48, %r47, %r43;
	sub.s32 	%r50, %r48, %r42;
	shr.u32 	%r51, %r50, 8;
	add.s32 	%r25, %r51, 1;
	and.b32  	%r26, %r25, 15;
	setp.lt.u32 	%p9, %r50, 3840;
	mov.u32 	%r167, %r24;
	@%p9 bra 	$L__BB5_36;
	and.b32  	%r52, %r25, 33554416;
	neg.s32 	%r165, %r52;
	add.s64 	%rd27, %rd53, %rd6;
	shl.b64 	%rd28, %rd27, 2;
	add.s64 	%rd29, %rd28, %rd2;
	add.s64 	%rd54, %rd29, 8192;
	mov.u32 	%r167, %r24;
$L__BB5_35:
	.pragma "nounroll";
	ld.global.f32 	%f105, [%rd54+-8192];
	add.f32 	%f106, %f326, %f105;
	ld.global.f32 	%f107, [%rd54+-7168];
	add.f32 	%f108, %f106, %f107;
	ld.global.f32 	%f109, [%rd54+-6144];
	add.f32 	%f110, %f108, %f109;
	ld.global.f32 	%f111, [%rd54+-5120];
	add.f32 	%f112, %f110, %f111;
	ld.global.f32 	%f113, [%rd54+-4096];
	add.f32 	%f114, %f112, %f113;
	ld.global.f32 	%f115, [%rd54+-3072];
	add.f32 	%f116, %f114, %f115;
	ld.global.f32 	%f117, [%rd54+-2048];
	add.f32 	%f118, %f116, %f117;
	ld.global.f32 	%f119, [%rd54+-1024];
	add.f32 	%f120, %f118, %f119;
	ld.global.f32 	%f121, [%rd54];
	add.f32 	%f122, %f120, %f121;
	ld.global.f32 	%f123, [%rd54+1024];
	add.f32 	%f124, %f122, %f123;
	ld.global.f32 	%f125, [%rd54+2048];
	add.f32 	%f126, %f124, %f125;
	ld.global.f32 	%f127, [%rd54+3072];
	add.f32 	%f128, %f126, %f127;
	ld.global.f32 	%f129, [%rd54+4096];
	add.f32 	%f130, %f128, %f129;
	ld.global.f32 	%f131, [%rd54+5120];
	add.f32 	%f132, %f130, %f131;
	ld.global.f32 	%f133, [%rd54+6144];
	add.f32 	%f134, %f132, %f133;
	ld.global.f32 	%f135, [%rd54+7168];
	add.f32 	%f326, %f134, %f135;
	add.s32 	%r167, %r167, 4096;
	add.s32 	%r165, %r165, 16;
	add.s64 	%rd54, %rd54, 16384;
	setp.ne.s32 	%p10, %r165, 0;
	@%p10 bra 	$L__BB5_35;
$L__BB5_36:
	setp.eq.s32 	%p11, %r26, 0;
	@%p11 bra 	$L__BB5_45;
	and.b32  	%r33, %r25, 7;
	setp.lt.u32 	%p12, %r26, 8;
	@%p12 bra 	$L__BB5_39;
	cvt.u64.u32 	%rd30, %r167;
	add.s64 	%rd31, %rd53, %rd30;
	shl.b64 	%rd32, %rd31, 2;
	add.s64 	%rd33, %rd2, %rd32;
	ld.global.f32 	%f137, [%rd33];
	add.f32 	%f138, %f326, %f137;
	ld.global.f32 	%f139, [%rd33+1024];
	add.f32 	%f140, %f138, %f139;
	ld.global.f32 	%f141, [%rd33+2048];
	add.f32 	%f142, %f140, %f141;
	ld.global.f32 	%f143, [%rd33+3072];
	add.f32 	%f144, %f142, %f143;
	ld.global.f32 	%f145, [%rd33+4096];
	add.f32 	%f146, %f144, %f145;
	ld.global.f32 	%f147, [%rd33+5120];
	add.f32 	%f148, %f146, %f147;
	ld.global.f32 	%f149, [%rd33+6144];
	add.f32 	%f150, %f148, %f149;
	ld.global.f32 	%f151, [%rd33+7168];
	add.f32 	%f326, %f150, %f151;
	add.s32 	%r167, %r167, 2048;
$L__BB5_39:
	setp.eq.s32 	%p13, %r33, 0;
	@%p13 bra 	$L__BB5_45;
	and.b32  	%r36, %r25, 3;
	setp.lt.u32 	%p14, %r33, 4;
	@%p14 bra 	$L__BB5_42;
	cvt.u64.u32 	%rd34, %r167;
	add.s64 	%rd35, %rd53, %rd34;
	shl.b64 	%rd36, %rd35, 2;
	add.s64 	%rd37, %rd2, %rd36;
	ld.global.f32 	%f153, [%rd37];
	add.f32 	%f154, %f326, %f153;
	ld.global.f32 	%f155, [%rd37+1024];
	add.f32 	%f156, %f154, %f155;
	ld.global.f32 	%f157, [%rd37+2048];
	add.f32 	%f158, %f156, %f157;
	ld.global.f32 	%f159, [%rd37+3072];
	add.f32 	%f326, %f158, %f159;
	add.s32 	%r167, %r167, 1024;
$L__BB5_42:
	setp.eq.s32 	%p15, %r36, 0;
	@%p15 bra 	$L__BB5_45;
	cvt.u64.u32 	%rd38, %r167;
	add.s64 	%rd39, %rd53, %rd38;
	shl.b64 	%rd40, %rd39, 2;
	add.s64 	%rd55, %rd2, %rd40;
	neg.s32 	%r170, %r36;
$L__BB5_44:
	.pragma "nounroll";
	ld.global.f32 	%f160, [%rd55];
	add.f32 	%f326, %f326, %f160;
	add.s64 	%rd55, %rd55, 1024;
	add.s32 	%r170, %r170, 1;
	setp.ne.s32 	%p16, %r170, 0;
	@%p16 bra 	$L__BB5_44;
$L__BB5_45:
	// begin inline asm
	mov.u32 %r53, %laneid;
	// end inline asm
	mov.b32 	%r55, %f326;
	mov.b32 	%r56, 1;
	mov.b32 	%r77, 31;
	mov.b32 	%r78, -1;
	// begin inline asm
	shfl.sync.down.b32 %r54, %r55, %r56, %r77, %r78;
	// end inline asm
	setp.gt.s32 	%p17, %r53, 30;
	mov.b32 	%f161, %r54;
	add.f32 	%f162, %f326, %f161;
	selp.f32 	%f163, %f326, %f162, %p17;
	mov.b32 	%r60, %f163;
	mov.b32 	%r61, 2;
	// begin inline asm
	shfl.sync.down.b32 %r59, %r60, %r61, %r77, %r78;
	// end inline asm
	setp.gt.s32 	%p18, %r53, 29;
	mov.b32 	%f164, %r59;
	add.f32 	%f165, %f163, %f164;
	selp.f32 	%f166, %f163, %f165, %p18;
	mov.b32 	%r65, %f166;
	mov.b32 	%r66, 4;
	// begin inline asm
	shfl.sync.down.b32 %r64, %r65, %r66, %r77, %r78;
	// end inline asm
	setp.gt.s32 	%p19, %r53, 27;
	mov.b32 	%f167, %r64;
	add.f32 	%f168, %f166, %f167;
	selp.f32 	%f169, %f166, %f168, %p19;
	mov.b32 	%r70, %f169;
	mov.b32 	%r71, 8;
	// begin inline asm
	shfl.sync.down.b32 %r69, %r70, %r71, %r77, %r78;
	// end inline asm
	setp.gt.s32 	%p20, %r53, 23;
	mov.b32 	%f170, %r69;
	add.f32 	%f171, %f169, %f170;
	selp.f32 	%f172, %f169, %f171, %p20;
	mov.b32 	%r75, %f172;
	mov.b32 	%r76, 16;
	// begin inline asm
	shfl.sync.down.b32 %r74, %r75, %r76, %r77, %r78;
	// end inline asm
	setp.gt.s32 	%p21, %r53, 15;
	mov.b32 	%f173, %r74;
	add.f32 	%f38, %f172, %f173;
	selp.f32 	%f327, %f172, %f38, %p21;
	setp.ne.s32 	%p22, %r53, 0;
	@%p22 bra 	$L__BB5_47;
	shr.u32 	%r79, %r24, 3;
	and.b32  	%r80, %r79, 124;
	mov.u32 	%r81, _ZZN3cub18CUB_300001_SM_10006detail6reduce28DeviceReduceSingleTileKernelINS2_10policy_hubIfyN4cuda3std3__44plusIfEEE10Policy1000EN6thrust24THRUST_300001_SM_1000_NS10device_ptrIKfEEPfyS9_ffNS7_10__identityEEEvT0_T1_T2_T3_T4_T6_E12temp_storage;
	add.s32 	%r82, %r81, %r80;
	st.shared.f32 	[%r82+8], %f38;
$L__BB5_47:
	bar.sync 	0;
	setp.ne.s32 	%p23, %r24, 0;
	@%p23 bra 	$L__BB5_49;
	ld.shared.f32 	%f174, [_ZZN3cub18CUB_300001_SM_10006detail6reduce28DeviceReduceSingleTileKernelINS2_10policy_hubIfyN4cuda3std3__44plusIfEEE10Policy1000EN6thrust24THRUST_300001_SM_1000_NS10device_ptrIKfEEPfyS9_ffNS7_10__identityEEEvT0_T1_T2_T3_T4_T6_E12temp_storage+12];
	add.f32 	%f175, %f327, %f174;
	ld.shared.f32 	%f176, [_ZZN3cub18CUB_300001_SM_10006detail6reduce28DeviceReduceSingleTileKernelINS2_10policy_hubIfyN4cuda3std3__44plusIfEEE10Policy1000EN6thrust24THRUST_300001_SM_1000_NS10device_ptrIKfEEPfyS9_ffNS7_10__identityEEEvT0_T1_T2_T3_T4_T6_E12temp_storage+16];
	add.f32 	%f177, %f175, %f176;
	ld.shared.f32 	%f178, [_ZZN3cub18CUB_300001_SM_10006detail6reduce28DeviceReduceSingleTileKernelINS2_10policy_hubIfyN4cuda3std3__44plusIfEEE10Policy1000EN6thrust24THRUST_300001_SM_1000_NS10device_ptrIKfEEPfyS9_ffNS7_10__identityEEEvT0_T1_T2_T3_T4_T6_E12temp_storage+20];
	add.f32 	%f179, %f177, %f178;
	ld.shared.f32 	%f180, [_ZZN3cub18CUB_300001_SM_10006detail6reduce28DeviceReduceSingleTileKernelINS2_10policy_hubIfyN4cuda3std3__44plusIfEEE10Policy1000EN6thrust24THRUST_300001_SM_1000_NS10device_ptrIKfEEPfyS9_ffNS7_10__identityEEEvT0_T1_T2_T3_T4_T6_E12temp_storage+24];
	add.f32 	%f181, %f179, %f180;
	ld.shared.f32 	%f182, [_ZZN3cub18CUB_300001_SM_10006detail6reduce28DeviceReduceSingleTileKernelINS2_10policy_hubIfyN4cuda3std3__44plusIfEEE10Policy1000EN6thrust24THRUST_300001_SM_1000_NS10device_ptrIKfEEPfyS9_ffNS7_10__identityEEEvT0_T1_T2_T3_T4_T6_E12temp_storage+28];
	add.f32 	%f183, %f181, %f182;
	ld.shared.f32 	%f184, [_ZZN3cub18CUB_300001_SM_10006detail6reduce28DeviceReduceSingleTileKernelINS2_10policy_hubIfyN4cuda3std3__44plusIfEEE10Policy1000EN6thrust24THRUST_300001_SM_1000_NS10device_ptrIKfEEPfyS9_ffNS7_10__identityEEEvT0_T1_T2_T3_T4_T6_E12temp_storage+32];
	add.f32 	%f185, %f183, %f184;
	ld.shared.f32 	%f186, [_ZZN3cub18CUB_300001_SM_10006detail6reduce28DeviceReduceSingleTileKernelINS2_10policy_hubIfyN4cuda3std3__44plusIfEEE10Policy1000EN6thrust24THRUST_300001_SM_1000_NS10device_ptrIKfEEPfyS9_ffNS7_10__identityEEEvT0_T1_T2_T3_T4_T6_E12temp_storage+36];
	add.f32 	%f327, %f185, %f186;
$L__BB5_49:
	mov.u32 	%r155, %tid.x;
	setp.ne.s32 	%p57, %r155, 0;
	@%p57 bra 	$L__BB5_51;
	add.f32 	%f305, %f42, %f327;
	st.global.f32 	[%rd1], %f305;
$L__BB5_51:
	ret;

}
	// .globl	_ZN3cub18CUB_300001_SM_10006detail6reduce18DeviceReduceKernelINS2_10policy_hubIfyN4cuda3std3__44plusIfEEE10Policy1000EN6thrust24THRUST_300001_SM_1000_NS10device_ptrIKfEEyS9_fNS7_10__identityEEEvT0_PT3_T1_NS0_13GridEvenShareISL_EET2_T4_
.visible .entry _ZN3cub18CUB_300001_SM_10006detail6reduce18DeviceReduceKernelINS2_10policy_hubIfyN4cuda3std3__44plusIfEEE10Policy1000EN6thrust24THRUST_300001_SM_1000_NS10device_ptrIKfEEyS9_fNS7_10__identityEEEvT0_PT3_T1_NS0_13GridEvenShareISL_EET2_T4_(
	.param .align 8 .b8 _ZN3cub18CUB_300001_SM_10006detail6reduce18DeviceReduceKernelINS2_10policy_hubIfyN4cuda3std3__44plusIfEEE10Policy1000EN6thrust24THRUST_300001_SM_1000_NS10device_ptrIKfEEyS9_fNS7_10__identityEEEvT0_PT3_T1_NS0_13GridEvenShareISL_EET2_T4__param_0[8],
	.param .u64 .ptr .align 1 _ZN3cub18CUB_300001_SM_10006detail6reduce18DeviceReduceKernelINS2_10policy_hubIfyN4cuda3std3__44plusIfEEE10Policy1000EN6thrust24THRUST_300001_SM_1000_NS10device_ptrIKfEEyS9_fNS7_10__identityEEEvT0_PT3_T1_NS0_13GridEvenShareISL_EET2_T4__param_1,
	.param .u64 _ZN3cub18CUB_300001_SM_10006detail6reduce18DeviceReduceKernelINS2_10policy_hubIfyN4cuda3std3__44plusIfEEE10Policy1000EN6thrust24THRUST_300001_SM_1000_NS10device_ptrIKfEEyS9_fNS7_10__identityEEEvT0_PT3_T1_NS0_13GridEvenShareISL_EET2_T4__param_2,
	.param .align 8 .b8 _ZN3cub18CUB_300001_SM_10006detail6reduce18DeviceReduceKernelINS2_10policy_hubIfyN4cuda3std3__44plusIfEEE10Policy1000EN6thrust24THRUST_300001_SM_1000_NS10device_ptrIKfEEyS9_fNS7_10__identityEEEvT0_PT3_T1_NS0_13GridEvenShareISL_EET2_T4__param_3[72],
	.param .align 1 .b8 _ZN3cub18CUB_300001_SM_10006detail6reduce18DeviceReduceKernelINS2_10policy_hubIfyN4cuda3std3__44plusIfEEE10Policy1000EN6thrust24THRUST_300001_SM_1000_NS10device_ptrIKfEEyS9_fNS7_10__identityEEEvT0_PT3_T1_NS0_13GridEvenShareISL_EET2_T4__param_4[1],
	.param .align 1 .b8 _ZN3cub18CUB_300001_SM_10006detail6reduce18DeviceReduceKernelINS2_10policy_hubIfyN4cuda3std3__44plusIfEEE10Policy1000EN6thrust24THRUST_300001_SM_1000_NS10device_ptrIKfEEyS9_fNS7_10__identityEEEvT0_PT3_T1_NS0_13GridEvenShareISL_EET2_T4__param_5[1]
)
.maxntid 256
{
	.reg .pred 	%p<57>;
	.reg .b16 	%rs<4>;
	.reg .b32 	%r<206>;
	.reg .b32 	%f<324>;
	.reg .b64 	%rd<78>;
	// demoted variable
	.shared .align 4 .b8 _ZZN3cub18CUB_300001_SM_10006detail6reduce18DeviceReduceKernelINS2_10policy_hubIfyN4cuda3std3__44plusIfEEE10Policy1000EN6thrust24THRUST_300001_SM_1000_NS10device_ptrIKfEEyS9_fNS7_10__identityEEEvT0_PT3_T1_NS0_13GridEvenShareISL_EET2_T4_E12temp_storage[44];
	ld.param.u64 	%rd1, [_ZN3cub18CUB_300001_SM_10006detail6reduce18DeviceReduceKernelINS2_10policy_hubIfyN4cuda3std3__44plusIfEEE10Policy1000EN6thrust24THRUST_300001_SM_1000_NS10device_ptrIKfEEyS9_fNS7_10__identityEEEvT0_PT3_T1_NS0_13GridEvenShareISL_EET2_T4__param_3+32];
	ld.param.u32 	%r1, [_ZN3cub18CUB_300001_SM_10006detail6reduce18DeviceReduceKernelINS2_10policy_hubIfyN4cuda3std3__44plusIfEEE10Policy1000EN6thrust24THRUST_300001_SM_1000_NS10device_ptrIKfEEyS9_fNS7_10__identityEEEvT0_PT3_T1_NS0_13GridEvenShareISL_EET2_T4__param_3+40];
	ld.param.u64 	%rd25, [_ZN3cub18CUB_300001_SM_10006detail6reduce18DeviceReduceKernelINS2_10policy_hubIfyN4cuda3std3__44plusIfEEE10Policy1000EN6thrust24THRUST_300001_SM_1000_NS10device_ptrIKfEEyS9_fNS7_10__identityEEEvT0_PT3_T1_NS0_13GridEvenShareISL_EET2_T4__param_0];
	cvta.to.global.u64 	%rd2, %rd25;
	mov.u32 	%r2, %ctaid.x;
	shl.b32 	%r50, %r1, 12;
	cvt.s64.s32 	%rd3, %r50;
	shl.b32 	%r51, %r2, 12;
	cvt.u64.u32 	%rd4, %r51;
	sub.s64 	%rd5, %rd1, %rd4;
	setp.gt.u64 	%p1, %rd5, 4095;
	@%p1 bra 	$L__BB6_25;
	cvt.u32.u64 	%r112, %rd4;
	cvt.u32.u64 	%r3, %rd1;
	sub.s32 	%r4, %r3, %r112;
	mov.u32 	%r5, %tid.x;
	setp.ge.s32 	%p23, %r5, %r4;
	mov.f32 	%f312, 0f00000000;
	mov.u32 	%r193, %r5;
	@%p23 bra 	$L__BB6_3;
	add.s32 	%r114, %r112, %r5;
	mul.wide.u32 	%rd51, %r114, 4;
	add.s64 	%rd52, %rd2, %rd51;
	ld.global.f32 	%f312, [%rd52];
	add.s32 	%r193, %r5, 256;
$L__BB6_3:
	setp.ge.s32 	%p24, %r193, %r4;
	@%p24 bra 	$L__BB6_16;
	not.b32 	%r116, %r193;
	add.s32 	%r117, %r116, %r3;
	sub.s32 	%r118, %r117, %r112;
	shr.u32 	%r119, %r118, 8;
	add.s32 	%r8, %r119, 1;
	and.b32  	%r9, %r8, 15;
	setp.lt.u32 	%p25, %r118, 3840;
	@%p25 bra 	$L__BB6_7;
	and.b32  	%r120, %r8, 33554416;
	neg.s32 	%r191, %r120;
	mul.wide.u32 	%rd53, %r2, 16384;
	mul.wide.u32 	%rd54, %r193, 4;
	or.b64  	%rd55, %rd53, %rd54;
	add.s64 	%rd56, %rd55, %rd2;
	add.s64 	%rd72, %rd56, 8192;
$L__BB6_6:
	.pragma "nounroll";
	ld.global.f32 	%f187, [%rd72+-8192];
	add.f32 	%f188, %f312, %f187;
	ld.global.f32 	%f189, [%rd72+-7168];
	add.f32 	%f190, %f188, %f189;
	ld.global.f32 	%f191, [%rd72+-6144];
	add.f32 	%f192, %f190, %f191;
	ld.global.f32 	%f193, [%rd72+-5120];
	add.f32 	%f194, %f192, %f193;
	ld.global.f32 	%f195, [%rd72+-4096];
	add.f32 	%f196, %f194, %f195;
	ld.global.f32 	%f197, [%rd72+-3072];
	add.f32 	%f198, %f196, %f197;
	ld.global.f32 	%f199, [%rd72+-2048];
	add.f32 	%f200, %f198, %f199;
	ld.global.f32 	%f201, [%rd72+-1024];
	add.f32 	%f202, %f200, %f201;
	ld.global.f32 	%f203, [%rd72];
	add.f32 	%f204, %f202, %f203;
	ld.global.f32 	%f205, [%rd72+1024];
	add.f32 	%f206, %f204, %f205;
	ld.global.f32 	%f207, [%rd72+2048];
	add.f32 	%f208, %f206, %f207;
	ld.global.f32 	%f209, [%rd72+3072];
	add.f32 	%f210, %f208, %f209;
	ld.global.f32 	%f211, [%rd72+4096];
	add.f32 	%f212, %f210, %f211;
	ld.global.f32 	%f213, [%rd72+5120];
	add.f32 	%f214, %f212, %f213;
	ld.global.f32 	%f215, [%rd72+6144];
	add.f32 	%f216, %f214, %f215;
	ld.global.f32 	%f217, [%rd72+7168];
	add.f32 	%f312, %f216, %f217;
	add.s32 	%r193, %r193, 4096;
	add.s32 	%r191, %r191, 16;
	add.s64 	%rd72, %rd72, 16384;
	setp.ne.s32 	%p26, %r191, 0;
	@%p26 bra 	$L__BB6_6;
$L__BB6_7:
	setp.eq.s32 	%p27, %r9, 0;
	@%p27 bra 	$L__BB6_16;
	and.b32  	%r16, %r8, 7;
	setp.lt.u32 	%p28, %r9, 8;
	@%p28 bra 	$L__BB6_10;
	cvt.s64.s32 	%rd57, %r193;
	add.s64 	%rd58, %rd57, %rd4;
	shl.b64 	%rd59, %rd58, 2;
	add.s64 	%rd60, %rd2, %rd59;
	ld.global.f32 	%f219, [%rd60];
	add.f32 	%f220, %f312, %f219;
	ld.global.f32 	%f221, [%rd60+1024];
	add.f32 	%f222, %f220, %f221;
	ld.global.f32 	%f223, [%rd60+2048];
	add.f32 	%f224, %f222, %f223;
	ld.global.f32 	%f225, [%rd60+3072];
	add.f32 	%f226, %f224, %f225;
	ld.global.f32 	%f227, [%rd60+4096];
	add.f32 	%f228, %f226, %f227;
	ld.global.f32 	%f229, [%rd60+5120];
	add.f32 	%f230, %f228, %f229;
	ld.global.f32 	%f231, [%rd60+6144];
	add.f32 	%f232, %f230, %f231;
	ld.global.f32 	%f233, [%rd60+7168];
	add.f32 	%f312, %f232, %f233;
	add.s32 	%r193, %r193, 2048;
$L__BB6_10:
	setp.eq.s32 	%p29, %r16, 0;
	@%p29 bra 	$L__BB6_16;
	and.b32  	%r19, %r8, 3;
	setp.lt.u32 	%p30, %r16, 4;
	@%p30 bra 	$L__BB6_13;
	cvt.s64.s32 	%rd61, %r193;
	add.s64 	%rd62, %rd61, %rd4;
	shl.b64 	%rd63, %rd62, 2;
	add.s64 	%rd64, %rd2, %rd63;
	ld.global.f32 	%f235, [%rd64];
	add.f32 	%f236, %f312, %f235;
	ld.global.f32 	%f237, [%rd64+1024];
	add.f32 	%f238, %f236, %f237;
	ld.global.f32 	%f239, [%rd64+2048];
	add.f32 	%f240, %f238, %f239;
	ld.global.f32 	%f241, [%rd64+3072];
	add.f32 	%f312, %f240, %f241;
	add.s32 	%r193, %r193, 1024;
$L__BB6_13:
	setp.eq.s32 	%p31, %r19, 0;
	@%p31 bra 	$L__BB6_16;
	mul.wide.u32 	%rd65, %r2, 16384;
	add.s64 	%rd9, %rd2, %rd65;
	neg.s32 	%r196, %r19;
$L__BB6_15:
	.pragma "nounroll";
	mul.wide.s32 	%rd66, %r193, 4;
	add.s64 	%rd67, %rd9, %rd66;
	ld.global.f32 	%f242, [%rd67];
	add.f32 	%f312, %f312, %f242;
	add.s32 	%r193, %r193, 256;
	add.s32 	%r196, %r196, 1;
	setp.ne.s32 	%p32, %r196, 0;
	@%p32 bra 	$L__BB6_15;
$L__BB6_16:
	setp.lt.s32 	%p33, %r4, 256;
	@%p33 bra 	$L__BB6_21;
	// begin inline asm
	mov.u32 %r159, %laneid;
	// end inline asm
	mov.b32 	%r161, %f312;
	mov.b32 	%r162, 1;
	mov.b32 	%r183, 31;
	mov.b32 	%r184, -1;
	// begin inline asm
	shfl.sync.down.b32 %r160, %r161, %r162, %r183, %r184;
	// end inline asm
	setp.gt.s32 	%p49, %r159, 30;
	mov.b32 	%f277, %r160;
	add.f32 	%f278, %f312, %f277;
	selp.f32 	%f279, %f312, %f278, %p49;
	mov.b32 	%r166, %f279;
	mov.b32 	%r167, 2;
	// begin inline asm
	shfl.sync.down.b32 %r165, %r166, %r167, %r183, %r184;
	// end inline asm
	setp.gt.s32 	%p50, %r159, 29;
	mov.b32 	%f280, %r165;
	add.f32 	%f281, %f279, %f280;
	selp.f32 	%f282, %f279, %f281, %p50;
	mov.b32 	%r171, %f282;
	mov.b32 	%r172, 4;
	// begin inline asm
	shfl.sync.down.b32 %r170, %r171, %r172, %r183, %r184;
	// end inline asm
	setp.gt.s32 	%p51, %r159, 27;
	mov.b32 	%f283, %r170;
	add.f32 	%f284, %f282, %f283;
	selp.f32 	%f285, %f282, %f284, %p51;
	mov.b32 	%r176, %f285;
	mov.b32 	%r177, 8;
	// begin inline asm
	shfl.sync.down.b32 %r175, %r176, %r177, %r183, %r184;
	// end inline asm
	setp.gt.s32 	%p52, %r159, 23;
	mov.b32 	%f286, %r175;
	add.f32 	%f287, %f285, %f286;
	selp.f32 	%f288, %f285, %f287, %p52;
	mov.b32 	%r181, %f288;
	mov.b32 	%r182, 16;
	// begin inline asm
	shfl.sync.down.b32 %r180, %r181, %r182, %r183, %r184;
	// end inline asm
	setp.gt.s32 	%p53, %r159, 15;
	mov.b32 	%f289, %r180;
	add.f32 	%f16, %f288, %f289;
	selp.f32 	%f323, %f288, %f16, %p53;
	setp.ne.s32 	%p54, %r159, 0;
	@%p54 bra 	$L__BB6_19;
	shr.u32 	%r185, %r5, 3;
	and.b32  	%r186, %r185, 124;
	mov.u32 	%r187, _ZZN3cub18CUB_300001_SM_10006detail6reduce18DeviceReduceKernelINS2_10policy_hubIfyN4cuda3std3__44plusIfEEE10Policy1000EN6thrust24THRUST_300001_SM_1000_NS10device_ptrIKfEEyS9_fNS7_10__identityEEEvT0_PT3_T1_NS0_13GridEvenShareISL_EET2_T4_E12temp_storage;
	add.s32 	%r188, %r187, %r186;
	st.shared.f32 	[%r188+8], %f16;
$L__BB6_19:
	bar.sync 	0;
	setp.ne.s32 	%p55, %r5, 0;
	@%p55 bra 	$L__BB6_46;
	ld.shared.f32 	%f290, [_ZZN3cub18CUB_300001_SM_10006detail6reduce18DeviceReduceKernelINS2_10policy_hubIfyN4cuda3std3__44plusIfEEE10Policy1000EN6thrust24THRUST_300001_SM_1000_NS10device_ptrIKfEEyS9_fNS7_10__identityEEEvT0_PT3_T1_NS0_13GridEvenShareISL_EET2_T4_E12temp_storage+12];
	add.f32 	%f291, %f323, %f290;
	ld.shared.f32 	%f292, [_ZZN3cub18CUB_300001_SM_10006detail6reduce18DeviceReduceKernelINS2_10policy_hubIfyN4cuda3std3__44plusIfEEE10Policy1000EN6thrust24THRUST_300001_SM_1000_NS10device_ptrIKfEEyS9_fNS7_10__identityEEEvT0_PT3_T1_NS0_13GridEvenShareISL_EET2_T4_E12temp_storage+16];
	add.f32 	%f293, %f291, %f292;
	ld.shared.f32 	%f294, [_ZZN3cub18CUB_300001_SM_10006detail6reduce18DeviceReduceKernelINS2_10policy_hubIfyN4cuda3std3__44plusIfEEE10Policy1000EN6thrust24THRUST_300001_SM_1000_NS10device_ptrIKfEEyS9_fNS7_10__identityEEEvT0_PT3_T1_NS0_13GridEvenShareISL_EET2_T4_E12temp_storage+20];
	add.f32 	%f295, %f293, %f294;
	ld.shared.f32 	%f296, [_ZZN3cub18CUB_300001_SM_10006detail6reduce18DeviceReduceKernelINS2_10policy_hubIfyN4cuda3std3__44plusIfEEE10Policy1000EN6thrust24THRUST_300001_SM_1000_NS10device_ptrIKfEEyS9_fNS7_10__identityEEEvT0_PT3_T1_NS0_13GridEvenShareISL_EET2_T4_E12temp_storage+24];
	add.f32 	%f297, %f295, %f296;
	ld.shared.f32 	%f298, [_ZZN3cub18CUB_300001_SM_10006detail6reduce18DeviceReduceKernelINS2_10policy_hubIfyN4cuda3std3__44plusIfEEE10Policy1000EN6thrust24THRUST_300001_SM_1000_NS10device_ptrIKfEEyS9_fNS7_10__identityEEEvT0_PT3_T1_NS0_13GridEvenShareISL_EET2_T4_E12temp_storage+28];
	add.f32 	%f299, %f297, %f298;
	ld.shared.f32 	%f300, [_ZZN3cub18CUB_300001_SM_10006detail6reduce18DeviceReduceKernelINS2_10policy_hubIfyN4cuda3std3__44plusIfEEE10Policy1000EN6thrust24THRUST_300001_SM_1000_NS10device_ptrIKfEEyS9_fNS7_10__identityEEEvT0_PT3_T1_NS0_13GridEvenShareISL_EET2_T4_E12temp_storage+32];
	add.f32 	%f301, %f299, %f300;
	ld.shared.f32 	%f302, [_ZZN3cub18CUB_300001_SM_10006detail6reduce18DeviceReduceKernelINS2_10policy_hubIfyN4cuda3std3__44plusIfEEE10Policy1000EN6thrust24THRUST_300001_SM_1000_NS10device_ptrIKfEEyS9_fNS7_10__identityEEEvT0_PT3_T1_NS0_13GridEvenShareISL_EET2_T4_E12temp_storage+36];
	add.f32 	%f323, %f301, %f302;
	bra.uni 	$L__BB6_46;
$L__BB6_21:
	// begin inline asm
	mov.u32 %r121, %laneid;
	// end inline asm
	and.b32  	%r147, %r5, 992;
	add.s32 	%r148, %r147, 32;
	setp.gt.s32 	%p34, %r148, %r4;
	not.b32 	%r149, %r147;
	add.s32 	%r150, %r4, %r149;
	selp.b32 	%r145, %r150, 31, %p34;
	mov.b32 	%r123, %f312;
	mov.b32 	%r124, 1;
	mov.b32 	%r146, -1;
	// begin inline asm
	shfl.sync.down.b32 %r122, %r123, %r124, %r145, %r146;
	// end inline asm
	setp.lt.s32 	%p35, %r121, %r145;
	mov.b32 	%f243, %r122;
	add.f32 	%f244, %f312, %f243;
	selp.f32 	%f245, %f244, %f312, %p35;
	mov.b32 	%r128, %f245;
	mov.b32 	%r129, 2;
	// begin inline asm
	shfl.sync.down.b32 %r127, %r128, %r129, %r145, %r146;
	// end inline asm
	add.s32 	%r151, %r121, 2;
	setp.gt.s32 	%p36, %r151, %r145;
	mov.b32 	%f246, %r127;
	add.f32 	%f247, %f245, %f246;
	selp.f32 	%f248, %f245, %f247, %p36;
	mov.b32 	%r133, %f248;
	mov.b32 	%r134, 4;
	// begin inline asm
	shfl.sync.down.b32 %r132, %r133, %r134, %r145, %r146;
	// end inline asm
	add.s32 	%r152, %r121, 4;
	setp.gt.s32 	%p37, %r152, %r145;
	mov.b32 	%f249, %r132;
	add.f32 	%f250, %f248, %f249;
	selp.f32 	%f251, %f248, %f250, %p37;
	mov.b32 	%r138, %f251;
	mov.b32 	%r139, 8;
	// begin inline asm
	shfl.sync.down.b32 %r137, %r138, %r139, %r145, %r146;
	// end inline asm
	add.s32 	%r153, %r121, 8;
	setp.gt.s32 	%p38, %r153, %r145;
	mov.b32 	%f252, %r137;
	add.f32 	%f253, %f251, %f252;
	selp.f32 	%f254, %f251, %f253, %p38;
	mov.b32 	%r143, %f254;
	mov.b32 	%r144, 16;
	// begin inline asm
	shfl.sync.down.b32 %r142, %r143, %r144, %r145, %r146;
	// end inline asm
	add.s32 	%r154, %r121, 16;
	setp.gt.s32 	%p39, %r154, %r145;
	mov.b32 	%f255, %r142;
	add.f32 	%f256, %f254, %f255;
	selp.f32 	%f323, %f254, %f256, %p39;
	setp.ne.s32 	%p40, %r121, 0;
	@%p40 bra 	$L__BB6_23;
	shr.u32 	%r155, %r5, 3;
	and.b32  	%r156, %r155, 124;
	mov.u32 	%r157, _ZZN3cub18CUB_300001_SM_10006detail6reduce18DeviceReduceKernelINS2_10policy_hubIfyN4cuda3std3__44plusIfEEE10Policy1000EN6thrust24THRUST_300001_SM_1000_NS10device_ptrIKfEEyS9_fNS7_10__identityEEEvT0_PT3_T1_NS0_13GridEvenShareISL_EET2_T4_E12temp_storage;
	add.s32 	%r158, %r157, %r156;
	st.shared.f32 	[%r158+8], %f323;
$L__BB6_23:
	bar.sync 	0;
	setp.ne.s32 	%p41, %r5, 0;
	@%p41 bra 	$L__BB6_46;
	setp.gt.s32 	%p42, %r4, 32;
	ld.shared.f32 	%f257, [_ZZN3cub18CUB_300001_SM_10006detail6reduce18DeviceReduceKernelINS2_10policy_hubIfyN4cuda3std3__44plusIfEEE10Policy1000EN6thrust24THRUST_300001_SM_1000_NS10device_ptrIKfEEyS9_fNS7_10__identityEEEvT0_PT3_T1_NS0_13GridEvenShareISL_EET2_T4_E12temp_storage+12];
	add.f32 	%f258, %f323, %f257;
	selp.f32 	%f259, %f258, %f323, %p42;
	setp.gt.s32 	%p43, %r4, 64;
	ld.shared.f32 	%f260, [_ZZN3cub18CUB_300001_SM_10006detail6reduce18DeviceReduceKernelINS2_10policy_hubIfyN4cuda3std3__44plusIfEEE10Policy1000EN6thrust24THRUST_300001_SM_1000_NS10device_ptrIKfEEyS9_fNS7_10__identityEEEvT0_PT3_T1_NS0_13GridEvenShareISL_EET2_T4_E12temp_storage+16];
	add.f32 	%f261, %f260, %f259;
	selp.f32 	%f262, %f261, %f259, %p43;
	setp.gt.s32 	%p44, %r4, 96;
	ld.shared.f32 	%f263, [_ZZN3cub18CUB_300001_SM_10006detail6reduce18DeviceReduceKernelINS2_10policy_hubIfyN4cuda3std3__44plusIfEEE10Policy1000EN6thrust24THRUST_300001_SM_1000_NS10device_ptrIKfEEyS9_fNS7_10__identityEEEvT0_PT3_T1_NS0_13GridEvenShareISL_EET2_T4_E12temp_storage+20];
	add.f32 	%f264, %f263, %f262;
	selp.f32 	%f265, %f264, %f262, %p44;
	setp.gt.s32 	%p45, %r4, 128;
	ld.shared.f32 	%f266, [_ZZN3cub18CUB_300001_SM_10006detail6reduce18DeviceReduceKernelINS2_10policy_hubIfyN4cuda3std3__44plusIfEEE10Policy1000EN6thrust24THRUST_300001_SM_1000_NS10device_ptrIKfEEyS9_fNS7_10__identityEEEvT0_PT3_T1_NS0_13GridEvenShareISL_EET2_T4_E12temp_storage+24];
	add.f32 	%f267, %f266, %f265;
	selp.f32 	%f268, %f267, %f265, %p45;
	setp.gt.s32 	%p46, %r4, 160;
	ld.shared.f32 	%f269, [_ZZN3cub18CUB_300001_SM_10006detail6reduce18DeviceReduceKernelINS2_10policy_hubIfyN4cuda3std3__44plusIfEEE10Policy1000EN6thrust24THRUST_300001_SM_1000_NS10device_ptrIKfEEyS9_fNS7_10__identityEEEvT0_PT3_T1_NS0_13GridEvenShareISL_EET2_T4_E12temp_storage+28];
	add.f32 	%f270, %f269, %f268;
	selp.f32 	%f271, %f270, %f268, %p46;
	setp.gt.s32 	%p47, %r4, 192;
	ld.shared.f32 	%f272, [_ZZN3cub18CUB_300001_SM_10006detail6reduce18DeviceReduceKernelINS2_10policy_hubIfyN4cuda3std3__44plusIfEEE10Policy1000EN6thrust24THRUST_300001_SM_1000_NS10device_ptrIKfEEyS9_fNS7_10__identityEEEvT0_PT3_T1_NS0_13GridEvenShareISL_EET2_T4_E12temp_storage+32];
	add.f32 	%f273, %f272, %f271;
	selp.f32 	%f274, %f273, %f271, %p47;
	setp.gt.s32 	%p48, %r4, 224;
	ld.shared.f32 	%f275, [_ZZN3cub18CUB_300001_SM_10006detail6reduce18DeviceReduceKernelINS2_10policy_hubIfyN4cuda3std3__44plusIfEEE10Policy1000EN6thrust24THRUST_300001_SM_1000_NS10device_ptrIKfEEyS9_fNS7_10__identityEEEvT0_PT3_T1_NS0_13GridEvenShareISL_EET2_T4_E12temp_storage+36];
	add.f32 	%f276, %f275, %f274;
	selp.f32 	%f323, %f276, %f274, %p48;
	bra.uni 	$L__BB6_46;
$L__BB6_25:
	cvt.u32.u64 	%r52, %rd4;
	mov.u32 	%r27, %tid.x;
	add.s32 	%r53, %r27, %r52;
	mul.wide.u32 	%rd26, %r53, 4;
	add.s64 	%rd27, %rd2, %rd26;
	ld.global.f32 	%f41, [%rd27];
	ld.global.f32 	%f42, [%rd27+1024];
	ld.global.f32 	%f43, [%rd27+2048];
	ld.global.f32 	%f44, [%rd27+3072];
	ld.global.f32 	%f45, [%rd27+4096];
	ld.global.f32 	%f46, [%rd27+5120];
	ld.global.f32 	%f47, [%rd27+6144];
	ld.global.f32 	%f48, [%rd27+7168];
	ld.global.f32 	%f49, [%rd27+8192];
	ld.global.f32 	%f50, [%rd27+9216];
	ld.global.f32 	%f51, [%rd27+10240];
	ld.global.f32 	%f52, [%rd27+11264];
	ld.global.f32 	%f53, [%rd27+12288];
	ld.global.f32 	%f54, [%rd27+13312];
	ld.global.f32 	%f55, [%rd27+14336];
	ld.global.f32 	%f56, [%rd27+15360];
	add.f32 	%f57, %f41, %f42;
	add.f32 	%f58, %f43, %f44;
	add.f32 	%f59, %f45, %f46;
	add.f32 	%f60, %f47, %f48;
	add.f32 	%f61, %f49, %f50;
	add.f32 	%f62, %f51, %f52;
	add.f32 	%f63, %f53, %f54;
	add.f32 	%f64, %f55, %f56;
	add.f32 	%f65, %f57, %f58;
	add.f32 	%f66, %f59, %f60;
	add.f32 	%f67, %f61, %f62;
	add.f32 	%f68, %f63, %f64;
	add.f32 	%f69, %f65, %f66;
	add.f32 	%f70, %f67, %f68;
	add.f32 	%f322, %f69, %f70;
	setp.lt.u64 	%p2, %rd5, %rd3;
	@%p2 bra 	$L__BB6_42;
	cvt.u32.u64 	%r55, %rd3;
	cvt.u64.u32 	%rd28, %r27;
	add.s64 	%rd74, %rd4, %rd3;
	cvt.u32.u64 	%r28, %rd1;
	not.b32 	%r57, %r27;
	add.s32 	%r58, %r57, %r28;
	sub.s32 	%r59, %r58, %r55;
	sub.s32 	%r198, %r59, %r52;
	add.s64 	%rd29, %rd74, %rd28;
	shl.b64 	%rd30, %rd29, 2;
	add.s64 	%rd31, %rd30, %rd2;
	add.s64 	%rd73, %rd31, 8192;
	mov.b32 	%r199, 0;
	shl.b32 	%r60, %r1, 12;
	mov.u64 	%rd75, %rd4;
$L__BB6_27:
	cvt.s64.s32 	%rd15, %r60;
	add.s64 	%rd75, %rd75, %rd15;
	add.s64 	%rd32, %rd1, -4096;
	setp.gt.u64 	%p3, %rd75, %rd32;
	@%p3 bra 	$L__BB6_29;
	shl.b32 	%r61, %r1, 12;
	cvt.s64.s32 	%rd33, %r61;
	cvt.u64.u32 	%rd34, %r27;
	add.s64 	%rd35, %rd75, %rd34;
	shl.b64 	%rd36, %rd35, 2;
	add.s64 	%rd37, %rd2, %rd36;
	ld.global.f32 	%f71, [%rd37];
	ld.global.f32 	%f72, [%rd37+1024];
	ld.global.f32 	%f73, [%rd37+2048];
	ld.global.f32 	%f74, [%rd37+3072];
	ld.global.f32 	%f75, [%rd37+4096];
	ld.global.f32 	%f76, [%rd37+5120];
	ld.global.f32 	%f77, [%rd37+6144];
	ld.global.f32 	%f78, [%rd37+7168];
	ld.global.f32 	%f79, [%rd37+8192];
	ld.global.f32 	%f80, [%rd37+9216];
	ld.global.f32 	%f81, [%rd37+10240];
	ld.global.f32 	%f82, [%rd37+11264];
	ld.global.f32 	%f83, [%rd37+12288];
	ld.global.f32 	%f84, [%rd37+13312];
	ld.global.f32 	%f85, [%rd37+14336];
	ld.global.f32 	%f86, [%rd37+15360];
	add.f32 	%f87, %f322, %f71;
	add.f32 	%f88, %f72, %f73;
	add.f32 	%f89, %f74, %f75;
	add.f32 	%f90, %f76, %f77;
	add.f32 	%f91, %f78, %f79;
	add.f32 	%f92, %f80, %f81;
	add.f32 	%f93, %f82, %f83;
	add.f32 	%f94, %f84, %f85;
	add.f32 	%f95, %f87, %f88;
	add.f32 	%f96, %f89, %f90;
	add.f32 	%f97, %f91, %f92;
	add.f32 	%f98, %f93, %f94;
	add.f32 	%f99, %f95, %f96;
	add.f32 	%f100, %f97, %f98;
	add.f32 	%f101, %f99, %f100;
	add.f32 	%f322, %f101, %f86;
	sub.s64 	%rd38, %rd1, %rd75;
	setp.lt.u64 	%p4, %rd38, %rd33;
	add.s32 	%r199, %r199, 1;
	add.s64 	%rd74, %rd74, %rd33;
	sub.s32 	%r198, %r198, %r61;
	mul.wide.s32 	%rd39, %r61, 4;
	add.s64 	%rd73, %rd73, %rd39;
	@%p4 bra 	$L__BB6_42;
	bra.uni 	$L__BB6_27;
$L__BB6_29:
	setp.le.u64 	%p5, %rd1, %rd75;
	cvt.u32.u64 	%r62, %rd75;
	cvt.u32.u64 	%r63, %rd1;
	sub.s32 	%r64, %r63, %r62;
	setp.ge.s32 	%p6, %r27, %r64;
	or.pred  	%p7, %p5, %p6;
	@%p7 bra 	$L__BB6_42;
	cvt.u32.u64 	%r66, %rd15;
	cvt.u32.u64 	%r67, %rd4;
	not.b32 	%r68, %r27;
	add.s32 	%r69, %r68, %r28;
	add.s32 	%r70, %r66, %r67;
	sub.s32 	%r71, %r69, %r70;
	mul.lo.s32 	%r72, %r1, %r199;
	shl.b32 	%r73, %r72, 12;
	sub.s32 	%r74, %r71, %r73;
	shr.u32 	%r75, %r74, 8;
	add.s32 	%r34, %r75, 1;
	and.b32  	%r35, %r34, 15;
	setp.lt.u32 	%p8, %r74, 3840;
	mov.u32 	%r202, %r27;
	@%p8 bra 	$L__BB6_33;
	shr.u32 	%r76, %r198, 8;
	add.s32 	%r77, %r76, 1;
	and.b32  	%r78, %r77, 33554416;
	neg.s32 	%r200, %r78;
	mov.u32 	%r202, %r27;
$L__BB6_32:
	.pragma "nounroll";
	ld.global.f32 	%f103, [%rd73+-8192];
	add.f32 	%f104, %f322, %f103;
	ld.global.f32 	%f105, [%rd73+-7168];
	add.f32 	%f106, %f104, %f105;
	ld.global.f32 	%f107, [%rd73+-6144];
	add.f32 	%f108, %f106, %f107;
	ld.global.f32 	%f109, [%rd73+-5120];
	add.f32 	%f110, %f108, %f109;
	ld.global.f32 	%f111, [%rd73+-4096];
	add.f32 	%f112, %f110, %f111;
	ld.global.f32 	%f113, [%rd73+-3072];
	add.f32 	%f114, %f112, %f113;
	ld.global.f32 	%f115, [%rd73+-2048];
	add.f32 	%f116, %f114, %f115;
	ld.global.f32 	%f117, [%rd73+-1024];
	add.f32 	%f118, %f116, %f117;
	ld.global.f32 	%f119, [%rd73];
	add.f32 	%f120, %f118, %f119;
	ld.global.f32 	%f121, [%rd73+1024];
	add.f32 	%f122, %f120, %f121;
	ld.global.f32 	%f123, [%rd73+2048];
	add.f32 	%f124, %f122, %f123;
	ld.global.f32 	%f125, [%rd73+3072];
	add.f32 	%f126, %f124, %f125;
	ld.global.f32 	%f127, [%rd73+4096];
	add.f32 	%f128, %f126, %f127;
	ld.global.f32 	%f129, [%rd73+5120];
	add.f32 	%f130, %f128, %f129;
	ld.global.f32 	%f131, [%rd73+6144];
	add.f32 	%f132, %f130, %f131;
	ld.global.f32 	%f133, [%rd73+7168];
	add.f32 	%f322, %f132, %f133;
	add.s32 	%r202, %r202, 4096;
	add.s32 	%r200, %r200, 16;
	add.s64 	%rd73, %rd73, 16384;
	setp.ne.s32 	%p9, %r200, 0;
	@%p9 bra 	$L__BB6_32;
$L__BB6_33:
	setp.eq.s32 	%p10, %r35, 0;
	@%p10 bra 	$L__BB6_42;
	and.b32  	%r42, %r34, 7;
	setp.lt.u32 	%p11, %r35, 8;
	@%p11 bra 	$L__BB6_36;
	cvt.u64.u32 	%rd40, %r202;
	add.s64 	%rd41, %rd75, %rd40;
	shl.b64 	%rd42, %rd41, 2;
	add.s64 	%rd43, %rd2, %rd42;
	ld.global.f32 	%f135, [%rd43];
	add.f32 	%f136, %f322, %f135;
	ld.global.f32 	%f137, [%rd43+1024];
	add.f32 	%f138, %f136, %f137;
	ld.global.f32 	%f139, [%rd43+2048];
	add.f32 	%f140, %f138, %f139;
	ld.global.f32 	%f141, [%rd43+3072];
	add.f32 	%f142, %f140, %f141;
	ld.global.f32 	%f143, [%rd43+4096];
	add.f32 	%f144, %f142, %f143;
	ld.global.f32 	%f145, [%rd43+5120];
	add.f32 	%f146, %f144, %f145;
	ld.global.f32 	%f147, [%rd43+6144];
	add.f32 	%f148, %f146, %f147;
	ld.global.f32 	%f149, [%rd43+7168];
	add.f32 	%f322, %f148, %f149;
	add.s32 	%r202, %r202, 2048;
$L__BB6_36:
	setp.eq.s32 	%p12, %r42, 0;
	@%p12 bra 	$L__BB6_42;
	setp.lt.u32 	%p13, %r42, 4;
	@%p13 bra 	$L__BB6_39;
	cvt.u64.u32 	%rd44, %r202;
	add.s64 	%rd45, %rd75, %rd44;
	shl.b64 	%rd46, %rd45, 2;
	add.s64 	%rd47, %rd2, %rd46;
	ld.global.f32 	%f151, [%rd47];
	add.f32 	%f152, %f322, %f151;
	ld.global.f32 	%f153, [%rd47+1024];
	add.f32 	%f154, %f152, %f153;
	ld.global.f32 	%f155, [%rd47+2048];
	add.f32 	%f156, %f154, %f155;
	ld.global.f32 	%f157, [%rd47+3072];
	add.f32 	%f322, %f156, %f157;
	add.s32 	%r202, %r202, 1024;
$L__BB6_39:
	and.b32  	%r79, %r34, 3;
	setp.eq.s32 	%p14, %r79, 0;
	@%p14 bra 	$L__BB6_42;
	cvt.u64.u32 	%rd48, %r202;
	add.s64 	%rd49, %rd48, %rd74;
	shl.b64 	%rd50, %rd49, 2;
	add.s64 	%rd77, %rd2, %rd50;
	cvt.u16.u32 	%rs1, %r198;
	shr.u16 	%rs2, %rs1, 8;
	add.s16 	%rs3, %rs2, 1;
	cvt.u32.u16 	%r80, %rs3;
	and.b32  	%r81, %r80, 3;
	neg.s32 	%r205, %r81;
$L__BB6_41:
	.pragma "nounroll";
	ld.global.f32 	%f158, [%rd77];
	add.f32 	%f322, %f322, %f158;
	add.s64 	%rd77, %rd77, 1024;
	add.s32 	%r205, %r205, 1;
	setp.ne.s32 	%p15, %r205, 0;
	@%p15 bra 	$L__BB6_41;
$L__BB6_42:
	// begin inline asm
	mov.u32 %r82, %laneid;
	// end inline asm
	mov.b32 	%r84, %f322;
	mov.b32 	%r85, 1;
	mov.b32 	%r106, 31;
	mov.b32 	%r107, -1;
	// begin inline asm
	shfl.sync.down.b32 %r83, %r84, %r85, %r106, %r107;
	// end inline asm
	setp.gt.s32 	%p16, %r82, 30;
	mov.b32 	%f159, %r83;
	add.f32 	%f160, %f322, %f159;
	selp.f32 	%f161, %f322, %f160, %p16;
	mov.b32 	%r89, %f161;
	mov.b32 	%r90, 2;
	// begin inline asm
	shfl.sync.down.b32 %r88, %r89, %r90, %r106, %r107;
	// end inline asm
	setp.gt.s32 	%p17, %r82, 29;
	mov.b32 	%f162, %r88;
	add.f32 	%f163, %f161, %f162;
	selp.f32 	%f164, %f161, %f163, %p17;
	mov.b32 	%r94, %f164;
	mov.b32 	%r95, 4;
	// begin inline asm
	shfl.sync.down.b32 %r93, %r94, %r95, %r106, %r107;
	// end inline asm
	setp.gt.s32 	%p18, %r82, 27;
	mov.b32 	%f165, %r93;
	add.f32 	%f166, %f164, %f165;
	selp.f32 	%f167, %f164, %f166, %p18;
	mov.b32 	%r99, %f167;
	mov.b32 	%r100, 8;
	// begin inline asm
	shfl.sync.down.b32 %r98, %r99, %r100, %r106, %r107;
	// end inline asm
	setp.gt.s32 	%p19, %r82, 23;
	mov.b32 	%f168, %r98;
	add.f32 	%f169, %f167, %f168;
	selp.f32 	%f170, %f167, %f169, %p19;
	mov.b32 	%r104, %f170;
	mov.b32 	%r105, 16;
	// begin inline asm
	shfl.sync.down.b32 %r103, %r104, %r105, %r106, %r107;
	// end inline asm
	setp.gt.s32 	%p20, %r82, 15;
	mov.b32 	%f171, %r103;
	add.f32 	%f37, %f170, %f171;
	selp.f32 	%f323, %f170, %f37, %p20;
	setp.ne.s32 	%p21, %r82, 0;
	@%p21 bra 	$L__BB6_44;
	shr.u32 	%r108, %r27, 3;
	and.b32  	%r109, %r108, 124;
	mov.u32 	%r110, _ZZN3cub18CUB_300001_SM_10006detail6reduce18DeviceReduceKernelINS2_10policy_hubIfyN4cuda3std3__44plusIfEEE10Policy1000EN6thrust24THRUST_300001_SM_1000_NS10device_ptrIKfEEyS9_fNS7_10__identityEEEvT0_PT3_T1_NS0_13GridEvenShareISL_EET2_T4_E12temp_storage;
	add.s32 	%r111, %r110, %r109;
	st.shared.f32 	[%r111+8], %f37;
$L__BB6_44:
	bar.sync 	0;
	setp.ne.s32 	%p22, %r27, 0;
	@%p22 bra 	$L__BB6_46;
	ld.shared.f32 	%f172, [_ZZN3cub18CUB_300001_SM_10006detail6reduce18DeviceReduceKernelINS2_10policy_hubIfyN4cuda3std3__44plusIfEEE10Policy1000EN6thrust24THRUST_300001_SM_1000_NS10device_ptrIKfEEyS9_fNS7_10__identityEEEvT0_PT3_T1_NS0_13GridEvenShareISL_EET2_T4_E12temp_storage+12];
	add.f32 	%f173, %f323, %f172;
	ld.shared.f32 	%f174, [_ZZN3cub18CUB_300001_SM_10006detail6reduce18DeviceReduceKernelINS2_10policy_hubIfyN4cuda3std3__44plusIfEEE10Policy1000EN6thrust24THRUST_300001_SM_1000_NS10device_ptrIKfEEyS9_fNS7_10__identityEEEvT0_PT3_T1_NS0_13GridEvenShareISL_EET2_T4_E12temp_storage+16];
	add.f32 	%f175, %f173, %f174;
	ld.shared.f32 	%f176, [_ZZN3cub18CUB_300001_SM_10006detail6reduce18DeviceReduceKernelINS2_10policy_hubIfyN4cuda3std3__44plusIfEEE10Policy1000EN6thrust24THRUST_300001_SM_1000_NS10device_ptrIKfEEyS9_fNS7_10__identityEEEvT0_PT3_T1_NS0_13GridEvenShareISL_EET2_T4_E12temp_storage+20];
	add.f32 	%f177, %f175, %f176;
	ld.shared.f32 	%f178, [_ZZN3cub18CUB_300001_SM_10006detail6reduce18DeviceReduceKernelINS2_10policy_hubIfyN4cuda3std3__44plusIfEEE10Policy1000EN6thrust24THRUST_300001_SM_1000_NS10device_ptrIKfEEyS9_fNS7_10__identityEEEvT0_PT3_T1_NS0_13GridEvenShareISL_EET2_T4_E12temp_storage+24];
	add.f32 	%f179, %f177, %f178;
	ld.shared.f32 	%f180, [_ZZN3cub18CUB_300001_SM_10006detail6reduce18DeviceReduceKernelINS2_10policy_hubIfyN4cuda3std3__44plusIfEEE10Policy1000EN6thrust24THRUST_300001_SM_1000_NS10device_ptrIKfEEyS9_fNS7_10__identityEEEvT0_PT3_T1_NS0_13GridEvenShareISL_EET2_T4_E12temp_storage+28];
	add.f32 	%f181, %f179, %f180;
	ld.shared.f32 	%f182, [_ZZN3cub18CUB_300001_SM_10006detail6reduce18DeviceReduceKernelINS2_10policy_hubIfyN4cuda3std3__44plusIfEEE10Policy1000EN6thrust24THRUST_300001_SM_1000_NS10device_ptrIKfEEyS9_fNS7_10__identityEEEvT0_PT3_T1_NS0_13GridEvenShareISL_EET2_T4_E12temp_storage+32];
	add.f32 	%f183, %f181, %f182;
	ld.shared.f32 	%f184, [_ZZN3cub18CUB_300001_SM_10006detail6reduce18DeviceReduceKernelINS2_10policy_hubIfyN4cuda3std3__44plusIfEEE10Policy1000EN6thrust24THRUST_300001_SM_1000_NS10device_ptrIKfEEyS9_fNS7_10__identityEEEvT0_PT3_T1_NS0_13GridEvenShareISL_EET2_T4_E12temp_storage+36];
	add.f32 	%f323, %f183, %f184;
$L__BB6_46:
	mov.u32 	%r189, %tid.x;
	setp.ne.s32 	%p56, %r189, 0;
	@%p56 bra 	$L__BB6_48;
	ld.param.u64 	%rd71, [_ZN3cub18CUB_300001_SM_10006detail6reduce18DeviceReduceKernelINS2_10policy_hubIfyN4cuda3std3__44plusIfEEE10Policy1000EN6thrust24THRUST_300001_SM_1000_NS10device_ptrIKfEEyS9_fNS7_10__identityEEEvT0_PT3_T1_NS0_13GridEvenShareISL_EET2_T4__param_1];
	cvta.to.global.u64 	%rd68, %rd71;
	mul.wide.u32 	%rd69, %r2, 4;
	add.s64 	%rd70, %rd68, %rd69;
	st.global.f32 	[%rd70], %f323;
$L__BB6_48:
	ret;

}
	// .globl	_ZN3cub18CUB_300001_SM_10006detail6reduce28DeviceReduceSingleTileKernelINS2_10policy_hubIfyN4cuda3std3__44plusIfEEE10Policy1000EPfSC_iS9_ffNS7_10__identityEEEvT0_T1_T2_T3_T4_T6_
.visible .entry _ZN3cub18CUB_300001_SM_10006detail6reduce28DeviceReduceSingleTileKernelINS2_10policy_hubIfyN4cuda3std3__44plusIfEEE10Policy1000EPfSC_iS9_ffNS7_10__identityEEEvT0_T1_T2_T3_T4_T6_(
	.param .u64 .ptr .align 1 _ZN3cub18CUB_300001_SM_10006detail6reduce28DeviceReduceSingleTileKernelINS2_10policy_hubIfyN4cuda3std3__44plusIfEEE10Policy1000EPfSC_iS9_ffNS7_10__identityEEEvT0_T1_T2_T3_T4_T6__param_0,
	.param .u64 .ptr .align 1 _ZN3cub18CUB_300001_SM_10006detail6reduce28DeviceReduceSingleTileKernelINS2_10policy_hubIfyN4cuda3std3__44plusIfEEE10Policy1000EPfSC_iS9_ffNS7_10__identityEEEvT0_T1_T2_T3_T4_T6__param_1,
	.param .u32 _ZN3cub18CUB_300001_SM_10006detail6reduce28DeviceReduceSingleTileKernelINS2_10policy_hubIfyN4cuda3std3__44plusIfEEE10Policy1000EPfSC_iS9_ffNS7_10__identityEEEvT0_T1_T2_T3_T4_T6__param_2,
	.param .align 1 .b8 _ZN3cub18CUB_300001_SM_10006detail6reduce28DeviceReduceSingleTileKernelINS2_10policy_hubIfyN4cuda3std3__44plusIfEEE10Policy1000EPfSC_iS9_ffNS7_10__identityEEEvT0_T1_T2_T3_T4_T6__param_3[1],
	.param .f32 _ZN3cub18CUB_300001_SM_10006detail6reduce28DeviceReduceSingleTileKernelINS2_10policy_hubIfyN4cuda3std3__44plusIfEEE10Policy1000EPfSC_iS9_ffNS7_10__identityEEEvT0_T1_T2_T3_T4_T6__param_4,
	.param .align 1 .b8 _ZN3cub18CUB_300001_SM_10006detail6reduce28DeviceReduceSingleTileKernelINS2_10policy_hubIfyN4cuda3std3__44plusIfEEE10Policy1000EPfSC_iS9_ffNS7_10__identityEEEvT0_T1_T2_T3_T4_T6__param_5[1]
)
.maxntid 256
.minnctapersm 1
{
	.reg .pred 	%p<97>;
	.reg .b32 	%r<407>;
	.reg .b32 	%f<419>;
	.reg .b64 	%rd<125>;
	// demoted variable
	.shared .align 4 .b8 _ZZN3cub18CUB_300001_SM_10006detail6reduce28DeviceReduceSingleTileKernelINS2_10policy_hubIfyN4cuda3std3__44plusIfEEE10Policy1000EPfSC_iS9_ffNS7_10__identityEEEvT0_T1_T2_T3_T4_T6_E12temp_storage[44];
	ld.param.u64 	%rd16, [_ZN3cub18CUB_300001_SM_10006detail6reduce28DeviceReduceSingleTileKernelINS2_10policy_hubIfyN4cuda3std3__44plusIfEEE10Policy1000EPfSC_iS9_ffNS7_10__identityEEEvT0_T1_T2_T3_T4_T6__param_0];
	ld.param.u64 	%rd17, [_ZN3cub18CUB_300001_SM_10006detail6reduce28DeviceReduceSingleTileKernelINS2_10policy_hubIfyN4cuda3std3__44plusIfEEE10Policy1000EPfSC_iS9_ffNS7_10__identityEEEvT0_T1_T2_T3_T4_T6__param_1];
	ld.param.u32 	%r67, [_ZN3cub18CUB_300001_SM_10006detail6reduce28DeviceReduceSingleTileKernelINS2_10policy_hubIfyN4cuda3std3__44plusIfEEE10Policy1000EPfSC_iS9_ffNS7_10__identityEEEvT0_T1_T2_T3_T4_T6__param_2];
	ld.param.f32 	%f58, [_ZN3cub18CUB_300001_SM_10006detail6reduce28DeviceReduceSingleTileKernelINS2_10policy_hubIfyN4cuda3std3__44plusIfEEE10Policy1000EPfSC_iS9_ffNS7_10__identityEEEvT0_T1_T2_T3_T4_T6__param_4];
	cvta.to.global.u64 	%rd1, %rd17;
	setp.ne.s32 	%p1, %r67, 0;
	@%p1 bra 	$L__BB7_3;
	mov.u32 	%r380, %tid.x;
	setp.ne.s32 	%p96, %r380, 0;
	@%p96 bra 	$L__BB7_74;
	st.global.f32 	[%rd1], %f58;
	bra.uni 	$L__BB7_74;
$L__BB7_3:
	and.b64  	%rd18, %rd16, 15;
	setp.ne.s64 	%p2, %rd18, 0;
	@%p2 bra 	$L__BB7_38;
	setp.gt.s32 	%p49, %r67, 4095;
	@%p49 bra 	$L__BB7_22;
	mov.u32 	%r1, %tid.x;
	setp.ge.s32 	%p66, %r1, %r67;
	mov.f32 	%f397, 0f00000000;
	mov.u32 	%r384, %r1;
	@%p66 bra 	$L__BB7_7;
	mul.wide.u32 	%rd113, %r1, 4;
	add.s64 	%rd112, %rd16, %rd113;
	// begin inline asm
	ld.global.nc.u32 %r300, [%rd112];
	// end inline asm
	mov.b32 	%f397, %r300;
	add.s32 	%r384, %r1, 256;
$L__BB7_7:
	setp.ge.s32 	%p67, %r384, %r67;
	@%p67 bra 	$L__BB7_13;
	not.b32 	%r301, %r384;
	add.s32 	%r4, %r67, %r301;
	and.b32  	%r302, %r4, 768;
	setp.eq.s32 	%p68, %r302, 768;
	@%p68 bra 	$L__BB7_11;
	mul.wide.u32 	%rd114, %r384, 4;
	add.s64 	%rd121, %rd16, %rd114;
	shr.u32 	%r303, %r4, 8;
	add.s32 	%r304, %r303, 1;
	and.b32  	%r305, %r304, 3;
	neg.s32 	%r382, %r305;
$L__BB7_10:
	.pragma "nounroll";
	// begin inline asm
	ld.global.nc.u32 %r306, [%rd121];
	// end inline asm
	mov.b32 	%f323, %r306;
	add.f32 	%f397, %f397, %f323;
	add.s32 	%r384, %r384, 256;
	add.s64 	%rd121, %rd121, 1024;
	add.s32 	%r382, %r382, 1;
	setp.ne.s32 	%p69, %r382, 0;
	@%p69 bra 	$L__BB7_10;
$L__BB7_11:
	setp.lt.u32 	%p70, %r4, 768;
	@%p70 bra 	$L__BB7_13;
$L__BB7_12:
	mul.wide.s32 	%rd120, %r384, 4;
	add.s64 	%rd116, %rd16, %rd120;
	// begin inline asm
	ld.global.nc.u32 %r307, [%rd116];
	// end inline asm
	mov.b32 	%f324, %r307;
	add.f32 	%f325, %f397, %f324;
	add.s64 	%rd117, %rd116, 1024;
	// begin inline asm
	ld.global.nc.u32 %r308, [%rd117];
	// end inline asm
	mov.b32 	%f326, %r308;
	add.f32 	%f327, %f325, %f326;
	add.s64 	%rd118, %rd116, 2048;
	// begin inline asm
	ld.global.nc.u32 %r309, [%rd118];
	// end inline asm
	mov.b32 	%f328, %r309;
	add.f32 	%f329, %f327, %f328;
	add.s64 	%rd119, %rd116, 3072;
	// begin inline asm
	ld.global.nc.u32 %r310, [%rd119];
	// end inline asm
	mov.b32 	%f330, %r310;
	add.f32 	%f397, %f329, %f330;
	add.s32 	%r384, %r384, 1024;
	setp.lt.s32 	%p71, %r384, %r67;
	@%p71 bra 	$L__BB7_12;
$L__BB7_13:
	setp.lt.s32 	%p72, %r67, 256;
	@%p72 bra 	$L__BB7_18;
	// begin inline asm
	mov.u32 %r349, %laneid;
	// end inline asm
	mov.b32 	%r351, %f397;
	mov.b32 	%r352, 1;
	mov.b32 	%r373, 31;
	mov.b32 	%r374, -1;
	// begin inline asm
	shfl.sync.down.b32 %r350, %r351, %r352, %r373, %r374;
	// end inline asm
	setp.gt.s32 	%p88, %r349, 30;
	mov.b32 	%f365, %r350;
	add.f32 	%f366, %f397, %f365;
	selp.f32 	%f367, %f397, %f366, %p88;
	mov.b32 	%r356, %f367;
	mov.b32 	%r357, 2;
	// begin inline asm
	shfl.sync.down.b32 %r355, %r356, %r357, %r373, %r374;
	// end inline asm
	setp.gt.s32 	%p89, %r349, 29;
	mov.b32 	%f368, %r355;
	add.f32 	%f369, %f367, %f368;
	selp.f32 	%f370, %f367, %f369, %p89;
	mov.b32 	%r361, %f370;
	mov.b32 	%r362, 4;
	// begin inline asm
	shfl.sync.down.b32 %r360, %r361, %r362, %r373, %r374;
	// end inline asm
	setp.gt.s32 	%p90, %r349, 27;
	mov.b32 	%f371, %r360;
	add.f32 	%f372, %f370, %f371;
	selp.f32 	%f373, %f370, %f372, %p90;
	mov.b32 	%r366, %f373;
	mov.b32 	%r367, 8;
	// begin inline asm
	shfl.sync.down.b32 %r365, %r366, %r367, %r373, %r374;
	// end inline asm
	setp.gt.s32 	%p91, %r349, 23;
	mov.b32 	%f374, %r365;
	add.f32 	%f375, %f373, %f374;
	selp.f32 	%f376, %f373, %f375, %p91;
	mov.b32 	%r371, %f376;
	mov.b32 	%r372, 16;
	// begin inline asm
	shfl.sync.down.b32 %r370, %r371, %r372, %r373, %r374;
	// end inline asm
	setp.gt.s32 	%p92, %r349, 15;
	mov.b32 	%f377, %r370;
	add.f32 	%f10, %f376, %f377;
	selp.f32 	%f418, %f376, %f10, %p92;
	setp.ne.s32 	%p93, %r349, 0;
	@%p93 bra 	$L__BB7_16;
	shr.u32 	%r375, %r1, 3;
	and.b32  	%r376, %r375, 124;
	mov.u32 	%r377, _ZZN3cub18CUB_300001_SM_10006detail6reduce28DeviceReduceSingleTileKernelINS2_10policy_hubIfyN4cuda3std3__44plusIfEEE10Policy1000EPfSC_iS9_ffNS7_10__identityEEEvT0_T1_T2_T3_T4_T6_E12temp_storage;
	add.s32 	%r378, %r377, %r376;
	st.shared.f32 	[%r378+8], %f10;
$L__BB7_16:
	bar.sync 	0;
	setp.ne.s32 	%p94, %r1, 0;
	@%p94 bra 	$L__BB7_72;
	ld.shared.f32 	%f378, [_ZZN3cub18CUB_300001_SM_10006detail6reduce28DeviceReduceSingleTileKernelINS2_10policy_hubIfyN4cuda3std3__44plusIfEEE10Policy1000EPfSC_iS9_ffNS7_10__identityEEEvT0_T1_T2_T3_T4_T6_E12temp_storage+12];
	add.f32 	%f379, %f418, %f378;
	ld.shared.f32 	%f380, [_ZZN3cub18CUB_300001_SM_10006detail6reduce28DeviceReduceSingleTileKernelINS2_10policy_hubIfyN4cuda3std3__44plusIfEEE10Policy1000EPfSC_iS9_ffNS7_10__identityEEEvT0_T1_T2_T3_T4_T6_E12temp_storage+16];
	add.f32 	%f381, %f379, %f380;
	ld.shared.f32 	%f382, [_ZZN3cub18CUB_300001_SM_10006detail6reduce28DeviceReduceSingleTileKernelINS2_10policy_hubIfyN4cuda3std3__44plusIfEEE10Policy1000EPfSC_iS9_ffNS7_10__identityEEEvT0_T1_T2_T3_T4_T6_E12temp_storage+20];
	add.f32 	%f383, %f381, %f382;
	ld.shared.f32 	%f384, [_ZZN3cub18CUB_300001_SM_10006detail6reduce28DeviceReduceSingleTileKernelINS2_10policy_hubIfyN4cuda3std3__44plusIfEEE10Policy1000EPfSC_iS9_ffNS7_10__identityEEEvT0_T1_T2_T3_T4_T6_E12temp_storage+24];
	add.f32 	%f385, %f383, %f384;
	ld.shared.f32 	%f386, [_ZZN3cub18CUB_300001_SM_10006detail6reduce28DeviceReduceSingleTileKernelINS2_10policy_hubIfyN4cuda3std3__44plusIfEEE10Policy1000EPfSC_iS9_ffNS7_10__identityEEEvT0_T1_T2_T3_T4_T6_E12temp_storage+28];
	add.f32 	%f387, %f385, %f386;
	ld.shared.f32 	%f388, [_ZZN3cub18CUB_300001_SM_10006detail6reduce28DeviceReduceSingleTileKernelINS2_10policy_hubIfyN4cuda3std3__44plusIfEEE10Policy1000EPfSC_iS9_ffNS7_10__identityEEEvT0_T1_T2_T3_T4_T6_E12temp_storage+32];
	add.f32 	%f389, %f387, %f388;
	ld.shared.f32 	%f390, [_ZZN3cub18CUB_300001_SM_10006detail6reduce28DeviceReduceSingleTileKernelINS2_10policy_hubIfyN4cuda3std3__44plusIfEEE10Policy1000EPfSC_iS9_ffNS7_10__identityEEEvT0_T1_T2_T3_T4_T6_E12temp_storage+36];
	add.f32 	%f418, %f389, %f390;
	bra.uni 	$L__BB7_72;
$L__BB7_18:
	// begin inline asm
	mov.u32 %r311, %laneid;
	// end inline asm
	and.b32  	%r337, %r1, 992;
	add.s32 	%r338, %r337, 32;
	setp.gt.s32 	%p73, %r338, %r67;
	not.b32 	%r339, %r337;
	add.s32 	%r340, %r67, %r339;
	selp.b32 	%r335, %r340, 31, %p73;
	mov.b32 	%r313, %f397;
	mov.b32 	%r314, 1;
	mov.b32 	%r336, -1;
	// begin inline asm
	shfl.sync.down.b32 %r312, %r313, %r314, %r335, %r336;
	// end inline asm
	setp.lt.s32 	%p74, %r311, %r335;
	mov.b32 	%f331, %r312;
	add.f32 	%f332, %f397, %f331;
	selp.f32 	%f333, %f332, %f397, %p74;
	mov.b32 	%r318, %f333;
	mov.b32 	%r319, 2;
	// begin inline asm
	shfl.sync.down.b32 %r317, %r318, %r319, %r335, %r336;
	// end inline asm
	add.s32 	%r341, %r311, 2;
	setp.gt.s32 	%p75, %r341, %r335;
	mov.b32 	%f334, %r317;
	add.f32 	%f335, %f333, %f334;
	selp.f32 	%f336, %f333, %f335, %p75;
	mov.b32 	%r323, %f336;
	mov.b32 	%r324, 4;
	// begin inline asm
	shfl.sync.down.b32 %r322, %r323, %r324, %r335, %r336;
	// end inline asm
	add.s32 	%r342, %r311, 4;
	setp.gt.s32 	%p76, %r342, %r335;
	mov.b32 	%f337, %r322;
	add.f32 	%f338, %f336, %f337;
	selp.f32 	%f339, %f336, %f338, %p76;
	mov.b32 	%r328, %f339;
	mov.b32 	%r329, 8;
	// begin inline asm
	shfl.sync.down.b32 %r327, %r328, %r329, %r335, %r336;
	// end inline asm
	add.s32 	%r343, %r311, 8;
	setp.gt.s32 	%p77, %r343, %r335;
	mov.b32 	%f340, %r327;
	add.f32 	%f341, %f339, %f340;
	selp.f32 	%f342, %f339, %f341, %p77;
	mov.b32 	%r333, %f342;
	mov.b32 	%r334, 16;
	// begin inline asm
	shfl.sync.down.b32 %r332, %r333, %r334, %r335, %r336;
	// end inline asm
	add.s32 	%r344, %r311, 16;
	setp.gt.s32 	%p78, %r344, %r335;
	mov.b32 	%f343, %r332;
	add.f32 	%f344, %f342, %f343;
	selp.f32 	%f418, %f342, %f344, %p78;
	setp.ne.s32 	%p79, %r311, 0;
	@%p79 bra 	$L__BB7_20;
	shr.u32 	%r345, %r1, 3;
	and.b32  	%r346, %r345, 124;
	mov.u32 	%r347, _ZZN3cub18CUB_300001_SM_10006detail6reduce28DeviceReduceSingleTileKernelINS2_10policy_hubIfyN4cuda3std3__44plusIfEEE10Policy1000EPfSC_iS9_ffNS7_10__identityEEEvT0_T1_T2_T3_T4_T6_E12temp_storage;
	add.s32 	%r348, %r347, %r346;
	st.shared.f32 	[%r348+8], %f418;
$L__BB7_20:
	bar.sync 	0;
	setp.ne.s32 	%p80, %r1, 0;
	@%p80 bra 	$L__BB7_72;
	setp.gt.s32 	%p81, %r67, 32;
	ld.shared.f32 	%f345, [_ZZN3cub18CUB_300001_SM_10006detail6reduce28DeviceReduceSingleTileKernelINS2_10policy_hubIfyN4cuda3std3__44plusIfEEE10Policy1000EPfSC_iS9_ffNS7_10__identityEEEvT0_T1_T2_T3_T4_T6_E12temp_storage+12];
	add.f32 	%f346, %f418, %f345;
	selp.f32 	%f347, %f346, %f418, %p81;
	setp.gt.s32 	%p82, %r67, 64;
	ld.shared.f32 	%f348, [_ZZN3cub18CUB_300001_SM_10006detail6reduce28DeviceReduceSingleTileKernelINS2_10policy_hubIfyN4cuda3std3__44plusIfEEE10Policy1000EPfSC_iS9_ffNS7_10__identityEEEvT0_T1_T2_T3_T4_T6_E12temp_storage+16];
	add.f32 	%f349, %f348, %f347;
	selp.f32 	%f350, %f349, %f347, %p82;
	setp.gt.s32 	%p83, %r67, 96;
	ld.shared.f32 	%f351, [_ZZN3cub18CUB_300001_SM_10006detail6reduce28DeviceReduceSingleTileKernelINS2_10policy_hubIfyN4cuda3std3__44plusIfEEE10Policy1000EPfSC_iS9_ffNS7_10__identityEEEvT0_T1_T2_T3_T4_T6_E12temp_storage+20];
	add.f32 	%f352, %f351, %f350;
	selp.f32 	%f353, %f352, %f350, %p83;
	setp.gt.s32 	%p84, %r67, 128;
	ld.shared.f32 	%f354, [_ZZN3cub18CUB_300001_SM_10006detail6reduce28DeviceReduceSingleTileKernelINS2_10policy_hubIfyN4cuda3std3__44plusIfEEE10Policy1000EPfSC_iS9_ffNS7_10__identityEEEvT0_T1_T2_T3_T4_T6_E12temp_storage+24];
	add.f32 	%f355, %f354, %f353;
	selp.f32 	%f356, %f355, %f353, %p84;
	setp.gt.s32 	%p85, %r67, 160;
	ld.shared.f32 	%f357, [_ZZN3cub18CUB_300001_SM_10006detail6reduce28DeviceReduceSingleTileKernelINS2_10policy_hubIfyN4cuda3std3__44plusIfEEE10Policy1000EPfSC_iS9_ffNS7_10__identityEEEvT0_T1_T2_T3_T4_T6_E12temp_storage+28];
	add.f32 	%f358, %f357, %f356;
	selp.f32 	%f359, %f358, %f356, %p85;
	setp.gt.s32 	%p86, %r67, 192;
	ld.shared.f32 	%f360, [_ZZN3cub18CUB_300001_SM_10006detail6reduce28DeviceReduceSingleTileKernelINS2_10policy_hubIfyN4cuda3std3__44plusIfEEE10Policy1000EPfSC_iS9_ffNS7_10__identityEEEvT0_T1_T2_T3_T4_T6_E12temp_storage+32];
	add.f32 	%f361, %f360, %f359;
	selp.f32 	%f362, %f361, %f359, %p86;
	setp.gt.s32 	%p87, %r67, 224;
	ld.shared.f32 	%f363, [_ZZN3cub18CUB_300001_SM_10006detail6reduce28DeviceReduceSingleTileKernelINS2_10policy_hubIfyN4cuda3std3__44plusIfEEE10Policy1000EPfSC_iS9_ffNS7_10__identityEEEvT0_T1_T2_T3_T4_T6_E12temp_storage+36];
	add.f32 	%f364, %f363, %f362;
	selp.f32 	%f418, %f364, %f362, %p87;
	bra.uni 	$L__BB7_72;
$L__BB7_22:
	mov.u32 	%r13, %tid.x;
	shl.b32 	%r224, %r13, 2;
	mul.wide.u32 	%rd86, %r224, 4;
	add.s64 	%rd76, %rd16, %rd86;
	// begin inline asm
	ld.global.nc.v2.u64 {%rd74, %rd75}, [%rd76];
	// end inline asm
	mov.b64 	{%r225, %r226}, %rd75;
	mov.b64 	{%r227, %r228}, %rd74;
	mov.b32 	%f225, %r228;
	mov.b32 	%f226, %r227;
	mov.b32 	%f227, %r226;
	mov.b32 	%f228, %r225;
	add.s64 	%rd79, %rd76, 4096;
	// begin inline asm
	ld.global.nc.v2.u64 {%rd77, %rd78}, [%rd79];
	// end inline asm
	mov.b64 	{%r229, %r230}, %rd78;
	mov.b64 	{%r231, %r232}, %rd77;
	mov.b32 	%f229, %r232;
	mov.b32 	%f230, %r231;
	mov.b32 	%f231, %r230;
	mov.b32 	%f232, %r229;
	add.s64 	%rd82, %rd76, 8192;
	// begin inline asm
	ld.global.nc.v2.u64 {%rd80, %rd81}, [%rd82];
	// end inline asm
	mov.b64 	{%r233, %r234}, %rd81;
	mov.b64 	{%r235, %r236}, %rd80;
	mov.b32 	%f233, %r236;
	mov.b32 	%f234, %r235;
	mov.b32 	%f235, %r234;
	mov.b32 	%f236, %r233;
	add.s64 	%rd85, %rd76, 12288;
	// begin inline asm
	ld.global.nc.v2.u64 {%rd83, %rd84}, [%rd85];
	// end inline asm
	mov.b64 	{%r237, %r238}, %rd84;
	mov.b64 	{%r239, %r240}, %rd83;
	mov.b32 	%f237, %r240;
	mov.b32 	%f238, %r239;
	mov.b32 	%f239, %r238;
	mov.b32 	%f240, %r237;
	add.f32 	%f241, %f226, %f225;
	add.f32 	%f242, %f228, %f227;
	add.f32 	%f243, %f230, %f229;
	add.f32 	%f244, %f232, %f231;
	add.f32 	%f245, %f234, %f233;
	add.f32 	%f246, %f236, %f235;
	add.f32 	%f247, %f238, %f237;
	add.f32 	%f248, %f240, %f239;
	add.f32 	%f249, %f241, %f242;
	add.f32 	%f250, %f243, %f244;
	add.f32 	%f251, %f245, %f246;
	add.f32 	%f252, %f247, %f248;
	add.f32 	%f253, %f249, %f250;
	add.f32 	%f254, %f251, %f252;
	add.f32 	%f404, %f253, %f254;
	setp.lt.u32 	%p50, %r67, 8192;
	mov.b32 	%r387, 4096;
	@%p50 bra 	$L__BB7_26;
	add.s32 	%r14, %r67, -4096;
	mov.b32 	%r387, 4096;
$L__BB7_24:
	mul.wide.s32 	%rd99, %r387, 4;
	add.s64 	%rd89, %rd76, %rd99;
	// begin inline asm
	ld.global.nc.v2.u64 {%rd87, %rd88}, [%rd89];
	// end inline asm
	mov.b64 	{%r242, %r243}, %rd88;
	mov.b64 	{%r244, %r245}, %rd87;
	mov.b32 	%f255, %r245;
	mov.b32 	%f256, %r244;
	mov.b32 	%f257, %r243;
	mov.b32 	%f258, %r242;
	add.s64 	%rd92, %rd89, 4096;
	// begin inline asm
	ld.global.nc.v2.u64 {%rd90, %rd91}, [%rd92];
	// end inline asm
	mov.b64 	{%r246, %r247}, %rd91;
	mov.b64 	{%r248, %r249}, %rd90;
	mov.b32 	%f259, %r249;
	mov.b32 	%f260, %r248;
	mov.b32 	%f261, %r247;
	mov.b32 	%f262, %r246;
	add.s64 	%rd95, %rd89, 8192;
	// begin inline asm
	ld.global.nc.v2.u64 {%rd93, %rd94}, [%rd95];
	// end inline asm
	mov.b64 	{%r250, %r251}, %rd94;
	mov.b64 	{%r252, %r253}, %rd93;
	mov.b32 	%f263, %r253;
	mov.b32 	%f264, %r252;
	mov.b32 	%f265, %r251;
	mov.b32 	%f266, %r250;
	add.s64 	%rd98, %rd89, 12288;
	// begin inline asm
	ld.global.nc.v2.u64 {%rd96, %rd97}, [%rd98];
	// end inline asm
	mov.b64 	{%r254, %r255}, %rd97;
	mov.b64 	{%r256, %r257}, %rd96;
	mov.b32 	%f267, %r257;
	mov.b32 	%f268, %r256;
	mov.b32 	%f269, %r255;
	mov.b32 	%f270, %r254;
	add.f32 	%f271, %f404, %f256;
	add.f32 	%f272, %f255, %f258;
	add.f32 	%f273, %f257, %f260;
	add.f32 	%f274, %f259, %f262;
	add.f32 	%f275, %f261, %f264;
	add.f32 	%f276, %f263, %f266;
	add.f32 	%f277, %f265, %f268;
	add.f32 	%f278, %f267, %f270;
	add.f32 	%f279, %f271, %f272;
	add.f32 	%f280, %f273, %f274;
	add.f32 	%f281, %f275, %f276;
	add.f32 	%f282, %f277, %f278;
	add.f32 	%f283, %f279, %f280;
	add.f32 	%f284, %f281, %f282;
	add.f32 	%f285, %f283, %f284;
	add.f32 	%f404, %f285, %f269;
	sub.s32 	%r258, %r67, %r387;
	setp.lt.s32 	%p51, %r258, 4096;
	@%p51 bra 	$L__BB7_34;
	add.s32 	%r387, %r387, 4096;
	setp.le.s32 	%p52, %r387, %r14;
	@%p52 bra 	$L__BB7_24;
$L__BB7_26:
	setp.le.s32 	%p53, %r67, %r387;
	@%p53 bra 	$L__BB7_34;
	sub.s32 	%r18, %r67, %r387;
	setp.ge.s32 	%p54, %r13, %r18;
	@%p54 bra 	$L__BB7_34;
	not.b32 	%r259, %r13;
	add.s32 	%r260, %r67, %r259;
	sub.s32 	%r19, %r260, %r387;
	and.b32  	%r261, %r19, 768;
	setp.eq.s32 	%p55, %r261, 768;
	mov.u32 	%r391, %r13;
	@%p55 bra 	$L__BB7_31;
	add.s32 	%r389, %r13, %r387;
	shr.u32 	%r262, %r19, 8;
	add.s32 	%r263, %r262, 1;
	and.b32  	%r264, %r263, 3;
	neg.s32 	%r388, %r264;
	mov.u32 	%r391, %r13;
$L__BB7_30:
	.pragma "nounroll";
	mul.wide.u32 	%rd101, %r389, 4;
	add.s64 	%rd100, %rd16, %rd101;
	// begin inline asm
	ld.global.nc.u32 %r265, [%rd100];
	// end inline asm
	mov.b32 	%f287, %r265;
	add.f32 	%f404, %f404, %f287;
	add.s32 	%r391, %r391, 256;
	add.s32 	%r389, %r389, 256;
	add.s32 	%r388, %r388, 1;
	setp.ne.s32 	%p56, %r388, 0;
	@%p56 bra 	$L__BB7_30;
$L__BB7_31:
	setp.lt.u32 	%p57, %r19, 768;
	@%p57 bra 	$L__BB7_34;
	cvt.u64.u32 	%rd102, %r391;
	cvt.u64.u32 	%rd103, %r387;
	add.s64 	%rd104, %rd102, %rd103;
	shl.b64 	%rd105, %rd104, 2;
	add.s64 	%rd106, %rd105, %rd16;
	add.s64 	%rd122, %rd106, 2048;
	add.s32 	%r392, %r391, %r387;
$L__BB7_33:
	mul.wide.u32 	%rd111, %r392, 4;
	add.s64 	%rd107, %rd16, %rd111;
	// begin inline asm
	ld.global.nc.u32 %r266, [%rd107];
	// end inline asm
	mov.b32 	%f288, %r266;
	add.f32 	%f289, %f404, %f288;
	add.s64 	%rd108, %rd122, -1024;
	// begin inline asm
	ld.global.nc.u32 %r267, [%rd108];
	// end inline asm
	mov.b32 	%f290, %r267;
	add.f32 	%f291, %f289, %f290;
	// begin inline asm
	ld.global.nc.u32 %r268, [%rd122];
	// end inline asm
	mov.b32 	%f292, %r268;
	add.f32 	%f293, %f291, %f292;
	add.s64 	%rd110, %rd122, 1024;
	// begin inline asm
	ld.global.nc.u32 %r269, [%rd110];
	// end inline asm
	mov.b32 	%f294, %r269;
	add.f32 	%f404, %f293, %f294;
	add.s32 	%r391, %r391, 1024;
	add.s64 	%rd122, %rd122, 4096;
	add.s32 	%r392, %r392, 1024;
	setp.lt.s32 	%p58, %r391, %r18;
	@%p58 bra 	$L__BB7_33;
$L__BB7_34:
	// begin inline asm
	mov.u32 %r270, %laneid;
	// end inline asm
	mov.b32 	%r272, %f404;
	mov.b32 	%r273, 1;
	mov.b32 	%r294, 31;
	mov.b32 	%r295, -1;
	// begin inline asm
	shfl.sync.down.b32 %r271, %r272, %r273, %r294, %r295;
	// end inline asm
	setp.gt.s32 	%p59, %r270, 30;
	mov.b32 	%f295, %r271;
	add.f32 	%f296, %f404, %f295;
	selp.f32 	%f297, %f404, %f296, %p59;
	mov.b32 	%r277, %f297;
	mov.b32 	%r278, 2;
	// begin inline asm
	shfl.sync.down.b32 %r276, %r277, %r278, %r294, %r295;
	// end inline asm
	setp.gt.s32 	%p60, %r270, 29;
	mov.b32 	%f298, %r276;
	add.f32 	%f299, %f297, %f298;
	selp.f32 	%f300, %f297, %f299, %p60;
	mov.b32 	%r282, %f300;
	mov.b32 	%r283, 4;
	// begin inline asm
	shfl.sync.down.b32 %r281, %r282, %r283, %r294, %r295;
	// end inline asm
	setp.gt.s32 	%p61, %r270, 27;
	mov.b32 	%f301, %r281;
	add.f32 	%f302, %f300, %f301;
	selp.f32 	%f303, %f300, %f302, %p61;
	mov.b32 	%r287, %f303;
	mov.b32 	%r288, 8;
	// begin inline asm
	shfl.sync.down.b32 %r286, %r287, %r288, %r294, %r295;
	// end inline asm
	setp.gt.s32 	%p62, %r270, 23;
	mov.b32 	%f304, %r286;
	add.f32 	%f305, %f303, %f304;
	selp.f32 	%f306, %f303, %f305, %p62;
	mov.b32 	%r292, %f306;
	mov.b32 	%r293, 16;
	// begin inline asm
	shfl.sync.down.b32 %r291, %r292, %r293, %r294, %r295;
	// end inline asm
	setp.gt.s32 	%p63, %r270, 15;
	mov.b32 	%f307, %r291;
	add.f32 	%f26, %f306, %f307;
	selp.f32 	%f418, %f306, %f26, %p63;
	setp.ne.s32 	%p64, %r270, 0;
	@%p64 bra 	$L__BB7_36;
	shr.u32 	%r296, %r13, 3;
	and.b32  	%r297, %r296, 124;
	mov.u32 	%r298, _ZZN3cub18CUB_300001_SM_10006detail6reduce28DeviceReduceSingleTileKernelINS2_10policy_hubIfyN4cuda3std3__44plusIfEEE10Policy1000EPfSC_iS9_ffNS7_10__identityEEEvT0_T1_T2_T3_T4_T6_E12temp_storage;
	add.s32 	%r299, %r298, %r297;
	st.shared.f32 	[%r299+8], %f26;
$L__BB7_36:
	bar.sync 	0;
	setp.ne.s32 	%p65, %r13, 0;
	@%p65 bra 	$L__BB7_72;
	ld.shared.f32 	%f308, [_ZZN3cub18CUB_300001_SM_10006detail6reduce28DeviceReduceSingleTileKernelINS2_10policy_hubIfyN4cuda3std3__44plusIfEEE10Policy1000EPfSC_iS9_ffNS7_10__identityEEEvT0_T1_T2_T3_T4_T6_E12temp_storage+12];
	add.f32 	%f309, %f418, %f308;
	ld.shared.f32 	%f310, [_ZZN3cub18CUB_300001_SM_10006detail6reduce28DeviceReduceSingleTileKernelINS2_10policy_hubIfyN4cuda3std3__44plusIfEEE10Policy1000EPfSC_iS9_ffNS7_10__identityEEEvT0_T1_T2_T3_T4_T6_E12temp_storage+16];
	add.f32 	%f311, %f309, %f310;
	ld.shared.f32 	%f312, [_ZZN3cub18CUB_300001_SM_10006detail6reduce28DeviceReduceSingleTileKernelINS2_10policy_hubIfyN4cuda3std3__44plusIfEEE10Policy1000EPfSC_iS9_ffNS7_10__identityEEEvT0_T1_T2_T3_T4_T6_E12temp_storage+20];
	add.f32 	%f313, %f311, %f312;
	ld.shared.f32 	%f314, [_ZZN3cub18CUB_300001_SM_10006detail6reduce28DeviceReduceSingleTileKernelINS2_10policy_hubIfyN4cuda3std3__44plusIfEEE10Policy1000EPfSC_iS9_ffNS7_10__identityEEEvT0_T1_T2_T3_T4_T6_E12temp_storage+24];
	add.f32 	%f315, %f313, %f314;
	ld.shared.f32 	%f316, [_ZZN3cub18CUB_300001_SM_10006detail6reduce28DeviceReduceSingleTileKernelINS2_10policy_hubIfyN4cuda3std3__44plusIfEEE10Policy1000EPfSC_iS9_ffNS7_10__identityEEEvT0_T1_T2_T3_T4_T6_E12temp_storage+28];
	add.f32 	%f317, %f315, %f316;
	ld.shared.f32 	%f318, [_ZZN3cub18CUB_300001_SM_10006detail6reduce28DeviceReduceSingleTileKernelINS2_10policy_hubIfyN4cuda3std3__44plusIfEEE10Policy1000EPfSC_iS9_ffNS7_10__identityEEEvT0_T1_T2_T3_T4_T6_E12temp_storage+32];
	add.f32 	%f319, %f317, %f318;
	ld.shared.f32 	%f320, [_ZZN3cub18CUB_300001_SM_10006detail6reduce28DeviceReduceSingleTileKernelINS2_10policy_hubIfyN4cuda3std3__44plusIfEEE10Policy1000EPfSC_iS9_ffNS7_10__identityEEEvT0_T1_T2_T3_T4_T6_E12temp_storage+36];
	add.f32 	%f418, %f319, %f320;
	bra.uni 	$L__BB7_72;
$L__BB7_38:
	setp.gt.s32 	%p3, %r67, 4095;
	@%p3 bra 	$L__BB7_56;
	mov.u32 	%r34, %tid.x;
	setp.ge.s32 	%p20, %r34, %r67;
	mov.f32 	%f410, 0f00000000;
	mov.u32 	%r397, %r34;
	@%p20 bra 	$L__BB7_41;
	mul.wide.u32 	%rd66, %r34, 4;
	add.s64 	%rd65, %rd16, %rd66;
	// begin inline asm
	ld.global.nc.u32 %r144, [%rd65];
	// end inline asm
	mov.b32 	%f410, %r144;
	add.s32 	%r397, %r34, 256;
$L__BB7_41:
	setp.ge.s32 	%p21, %r397, %r67;
	@%p21 bra 	$L__BB7_47;
	not.b32 	%r145, %r397;
	add.s32 	%r37, %r67, %r145;
	and.b32  	%r146, %r37, 768;
	setp.eq.s32 	%p22, %r146, 768;
	@%p22 bra 	$L__BB7_45;
	mul.wide.u32 	%rd67, %r397, 4;
	add.s64 	%rd123, %rd16, %rd67;
	shr.u32 	%r147, %r37, 8;
	add.s32 	%r148, %r147, 1;
	and.b32  	%r149, %r148, 3;
	neg.s32 	%r395, %r149;
$L__BB7_44:
	.pragma "nounroll";
	// begin inline asm
	ld.global.nc.u32 %r150, [%rd123];
	// end inline asm
	mov.b32 	%f157, %r150;
	add.f32 	%f410, %f410, %f157;
	add.s32 	%r397, %r397, 256;
	add.s64 	%rd123, %rd123, 1024;
	add.s32 	%r395, %r395, 1;
	setp.ne.s32 	%p23, %r395, 0;
	@%p23 bra 	$L__BB7_44;
$L__BB7_45:
	setp.lt.u32 	%p24, %r37, 768;
	@%p24 bra 	$L__BB7_47;
$L__BB7_46:
	mul.wide.s32 	%rd73, %r397, 4;
	add.s64 	%rd69, %rd16, %rd73;
	// begin inline asm
	ld.global.nc.u32 %r151, [%rd69];
	// end inline asm
	mov.b32 	%f158, %r151;
	add.f32 	%f159, %f410, %f158;
	add.s64 	%rd70, %rd69, 1024;
	// begin inline asm
	ld.global.nc.u32 %r152, [%rd70];
	// end inline asm
	mov.b32 	%f160, %r152;
	add.f32 	%f161, %f159, %f160;
	add.s64 	%rd71, %rd69, 2048;
	// begin inline asm
	ld.global.nc.u32 %r153, [%rd71];
	// end inline asm
	mov.b32 	%f162, %r153;
	add.f32 	%f163, %f161, %f162;
	add.s64 	%rd72, %rd69, 3072;
	// begin inline asm
	ld.global.nc.u32 %r154, [%rd72];
	// end inline asm
	mov.b32 	%f164, %r154;
	add.f32 	%f410, %f163, %f164;
	add.s32 	%r397, %r397, 1024;
	setp.lt.s32 	%p25, %r397, %r67;
	@%p25 bra 	$L__BB7_46;
$L__BB7_47:
	setp.lt.s32 	%p26, %r67, 256;
	@%p26 bra 	$L__BB7_52;
	// begin inline asm
	mov.u32 %r193, %laneid;
	// end inline asm
	mov.b32 	%r195, %f410;
	mov.b32 	%r196, 1;
	mov.b32 	%r217, 31;
	mov.b32 	%r218, -1;
	// begin inline asm
	shfl.sync.down.b32 %r194, %r195, %r196, %r217, %r218;
	// end inline asm
	setp.gt.s32 	%p42, %r193, 30;
	mov.b32 	%f199, %r194;
	add.f32 	%f200, %f410, %f199;
	selp.f32 	%f201, %f410, %f200, %p42;
	mov.b32 	%r200, %f201;
	mov.b32 	%r201, 2;
	// begin inline asm
	shfl.sync.down.b32 %r199, %r200, %r201, %r217, %r218;
	// end inline asm
	setp.gt.s32 	%p43, %r193, 29;
	mov.b32 	%f202, %r199;
	add.f32 	%f203, %f201, %f202;
	selp.f32 	%f204, %f201, %f203, %p43;
	mov.b32 	%r205, %f204;
	mov.b32 	%r206, 4;
	// begin inline asm
	shfl.sync.down.b32 %r204, %r205, %r206, %r217, %r218;
	// end inline asm
	setp.gt.s32 	%p44, %r193, 27;
	mov.b32 	%f205, %r204;
	add.f32 	%f206, %f204, %f205;
	selp.f32 	%f207, %f204, %f206, %p44;
	mov.b32 	%r210, %f207;
	mov.b32 	%r211, 8;
	// begin inline asm
	shfl.sync.down.b32 %r209, %r210, %r211, %r217, %r218;
	// end inline asm
	setp.gt.s32 	%p45, %r193, 23;
	mov.b32 	%f208, %r209;
	add.f32 	%f209, %f207, %f208;
	selp.f32 	%f210, %f207, %f209, %p45;
	mov.b32 	%r215, %f210;
	mov.b32 	%r216, 16;
	// begin inline asm
	shfl.sync.down.b32 %r214, %r215, %r216, %r217, %r218;
	// end inline asm
	setp.gt.s32 	%p46, %r193, 15;
	mov.b32 	%f211, %r214;
	add.f32 	%f38, %f210, %f211;
	selp.f32 	%f418, %f210, %f38, %p46;
	setp.ne.s32 	%p47, %r193, 0;
	@%p47 bra 	$L__BB7_50;
	shr.u32 	%r219, %r34, 3;
	and.b32  	%r220, %r219, 124;
	mov.u32 	%r221, _ZZN3cub18CUB_300001_SM_10006detail6reduce28DeviceReduceSingleTileKernelINS2_10policy_hubIfyN4cuda3std3__44plusIfEEE10Policy1000EPfSC_iS9_ffNS7_10__identityEEEvT0_T1_T2_T3_T4_T6_E12temp_storage;
	add.s32 	%r222, %r221, %r220;
	st.shared.f32 	[%r222+8], %f38;
$L__BB7_50:
	bar.sync 	0;
	setp.ne.s32 	%p48, %r34, 0;
	@%p48 bra 	$L__BB7_72;
	ld.shared.f32 	%f212, [_ZZN3cub18CUB_300001_SM_10006detail6reduce28DeviceReduceSingleTileKernelINS2_10policy_hubIfyN4cuda3std3__44plusIfEEE10Policy1000EPfSC_iS9_ffNS7_10__identityEEEvT0_T1_T2_T3_T4_T6_E12temp_storage+12];
	add.f32 	%f213, %f418, %f212;
	ld.shared.f32 	%f214, [_ZZN3cub18CUB_300001_SM_10006detail6reduce28DeviceReduceSingleTileKernelINS2_10policy_hubIfyN4cuda3std3__44plusIfEEE10Policy1000EPfSC_iS9_ffNS7_10__identityEEEvT0_T1_T2_T3_T4_T6_E12temp_storage+16];
	add.f32 	%f215, %f213, %f214;
	ld.shared.f32 	%f216, [_ZZN3cub18CUB_300001_SM_10006detail6reduce28DeviceReduceSingleTileKernelINS2_10policy_hubIfyN4cuda3std3__44plusIfEEE10Policy1000EPfSC_iS9_ffNS7_10__identityEEEvT0_T1_T2_T3_T4_T6_E12temp_storage+20];
	add.f32 	%f217, %f215, %f216;
	ld.shared.f32 	%f218, [_ZZN3cub18CUB_300001_SM_10006detail6reduce28DeviceReduceSingleTileKernelINS2_10policy_hubIfyN4cuda3std3__44plusIfEEE10Policy1000EPfSC_iS9_ffNS7_10__identityEEEvT0_T1_T2_T3_T4_T6_E12temp_storage+24];
	add.f32 	%f219, %f217, %f218;
	ld.shared.f32 	%f220, [_ZZN3cub18CUB_300001_SM_10006detail6reduce28DeviceReduceSingleTileKernelINS2_10policy_hubIfyN4cuda3std3__44plusIfEEE10Policy1000EPfSC_iS9_ffNS7_10__identityEEEvT0_T1_T2_T3_T4_T6_E12temp_storage+28];
	add.f32 	%f221, %f219, %f220;
	ld.shared.f32 	%f222, [_ZZN3cub18CUB_300001_SM_10006detail6reduce28DeviceReduceSingleTileKernelINS2_10policy_hubIfyN4cuda3std3__44plusIfEEE10Policy1000EPfSC_iS9_ffNS7_10__identityEEEvT0_T1_T2_T3_T4_T6_E12temp_storage+32];
	add.f32 	%f223, %f221, %f222;
	ld.shared.f32 	%f224, [_ZZN3cub18CUB_300001_SM_10006detail6reduce28DeviceReduceSingleTileKernelINS2_10policy_hubIfyN4cuda3std3__44plusIfEEE10Policy1000EPfSC_iS9_ffNS7_10__identityEEEvT0_T1_T2_T3_T4_T6_E12temp_storage+36];
	add.f32 	%f418, %f223, %f224;
	bra.uni 	$L__BB7_72;
$L__BB7_52:
	// begin inline asm
	mov.u32 %r155, %laneid;
	// end inline asm
	and.b32  	%r181, %r34, 992;
	add.s32 	%r182, %r181, 32;
	setp.gt.s32 	%p27, %r182, %r67;
	not.b32 	%r183, %r181;
	add.s32 	%r184, %r67, %r183;
	selp.b32 	%r179, %r184, 31, %p27;
	mov.b32 	%r157, %f410;
	mov.b32 	%r158, 1;
	mov.b32 	%r180, -1;
	// begin inline asm
	shfl.sync.down.b32 %r156, %r157, %r158, %r179, %r180;
	// end inline asm
	setp.lt.s32 	%p28, %r155, %r179;
	mov.b32 	%f165, %r156;
	add.f32 	%f166, %f410, %f165;
	selp.f32 	%f167, %f166, %f410, %p28;
	mov.b32 	%r162, %f167;
	mov.b32 	%r163, 2;
	// begin inline asm
	shfl.sync.down.b32 %r161, %r162, %r163, %r179, %r180;
	// end inline asm
	add.s32 	%r185, %r155, 2;
	setp.gt.s32 	%p29, %r185, %r179;
	mov.b32 	%f168, %r161;
	add.f32 	%f169, %f167, %f168;
	selp.f32 	%f170, %f167, %f169, %p29;
	mov.b32 	%r167, %f170;
	mov.b32 	%r168, 4;
	// begin inline asm
	shfl.sync.down.b32 %r166, %r167, %r168, %r179, %r180;
	// end inline asm
	add.s32 	%r186, %r155, 4;
	setp.gt.s32 	%p30, %r186, %r179;
	mov.b32 	%f171, %r166;
	add.f32 	%f172, %f170, %f171;
	selp.f32 	%f173, %f170, %f172, %p30;
	mov.b32 	%r172, %f173;
	mov.b32 	%r173, 8;
	// begin inline asm
	shfl.sync.down.b32 %r171, %r172, %r173, %r179, %r180;
	// end inline asm
	add.s32 	%r187, %r155, 8;
	setp.gt.s32 	%p31, %r187, %r179;
	mov.b32 	%f174, %r171;
	add.f32 	%f175, %f173, %f174;
	selp.f32 	%f176, %f173, %f175, %p31;
	mov.b32 	%r177, %f176;
	mov.b32 	%r178, 16;
	// begin inline asm
	shfl.sync.down.b32 %r176, %r177, %r178, %r179, %r180;
	// end inline asm
	add.s32 	%r188, %r155, 16;
	setp.gt.s32 	%p32, %r188, %r179;
	mov.b32 	%f177, %r176;
	add.f32 	%f178, %f176, %f177;
	selp.f32 	%f418, %f176, %f178, %p32;
	setp.ne.s32 	%p33, %r155, 0;
	@%p33 bra 	$L__BB7_54;
	shr.u32 	%r189, %r34, 3;
	and.b32  	%r190, %r189, 124;
	mov.u32 	%r191, _ZZN3cub18CUB_300001_SM_10006detail6reduce28DeviceReduceSingleTileKernelINS2_10policy_hubIfyN4cuda3std3__44plusIfEEE10Policy1000EPfSC_iS9_ffNS7_10__identityEEEvT0_T1_T2_T3_T4_T6_E12temp_storage;
	add.s32 	%r192, %r191, %r190;
	st.shared.f32 	[%r192+8], %f418;
$L__BB7_54:
	bar.sync 	0;
	setp.ne.s32 	%p34, %r34, 0;
	@%p34 bra 	$L__BB7_72;
	setp.gt.s32 	%p35, %r67, 32;
	ld.shared.f32 	%f179, [_ZZN3cub18CUB_300001_SM_10006detail6reduce28DeviceReduceSingleTileKernelINS2_10policy_hubIfyN4cuda3std3__44plusIfEEE10Policy1000EPfSC_iS9_ffNS7_10__identityEEEvT0_T1_T2_T3_T4_T6_E12temp_storage+12];
	add.f32 	%f180, %f418, %f179;
	selp.f32 	%f181, %f180, %f418, %p35;
	setp.gt.s32 	%p36, %r67, 64;
	ld.shared.f32 	%f182, [_ZZN3cub18CUB_300001_SM_10006detail6reduce28DeviceReduceSingleTileKernelINS2_10policy_hubIfyN4cuda3std3__44plusIfEEE10Policy1000EPfSC_iS9_ffNS7_10__identityEEEvT0_T1_T2_T3_T4_T6_E12temp_storage+16];
	add.f32 	%f183, %f182, %f181;
	selp.f32 	%f184, %f183, %f181, %p36;
	setp.gt.s32 	%p37, %r67, 96;
	ld.shared.f32 	%f185, [_ZZN3cub18CUB_300001_SM_10006detail6reduce28DeviceReduceSingleTileKernelINS2_10policy_hubIfyN4cuda3std3__44plusIfEEE10Policy1000EPfSC_iS9_ffNS7_10__identityEEEvT0_T1_T2_T3_T4_T6_E12temp_storage+20];
	add.f32 	%f186, %f185, %f184;
	selp.f32 	%f187, %f186, %f184, %p37;
	setp.gt.s32 	%p38, %r67, 128;
	ld.shared.f32 	%f188, [_ZZN3cub18CUB_300001_SM_10006detail6reduce28DeviceReduceSingleTileKernelINS2_10policy_hubIfyN4cuda3std3__44plusIfEEE10Policy1000EPfSC_iS9_ffNS7_10__identityEEEvT0_T1_T2_T3_T4_T6_E12temp_storage+24];
	add.f32 	%f189, %f188, %f187;
	selp.f32 	%f190, %f189, %f187, %p38;
	setp.gt.s32 	%p39, %r67, 160;
	ld.shared.f32 	%f191, [_ZZN3cub18CUB_300001_SM_10006detail6reduce28DeviceReduceSingleTileKernelINS2_10policy_hubIfyN4cuda3std3__44plusIfEEE10Policy1000EPfSC_iS9_ffNS7_10__identityEEEvT0_T1_T2_T3_T4_T6_E12temp_storage+28];
	add.f32 	%f192, %f191, %f190;
	selp.f32 	%f193, %f192, %f190, %p39;
	setp.gt.s32 	%p40, %r67, 192;
	ld.shared.f32 	%f194, [_ZZN3cub18CUB_300001_SM_10006detail6reduce28DeviceReduceSingleTileKernelINS2_10policy_hubIfyN4cuda3std3__44plusIfEEE10Policy1000EPfSC_iS9_ffNS7_10__identityEEEvT0_T1_T2_T3_T4_T6_E12temp_storage+32];
	add.f32 	%f195, %f194, %f193;
	selp.f32 	%f196, %f195, %f193, %p40;
	setp.gt.s32 	%p41, %r67, 224;
	ld.shared.f32 	%f197, [_ZZN3cub18CUB_300001_SM_10006detail6reduce28DeviceReduceSingleTileKernelINS2_10policy_hubIfyN4cuda3std3__44plusIfEEE10Policy1000EPfSC_iS9_ffNS7_10__identityEEEvT0_T1_T2_T3_T4_T6_E12temp_storage+36];
	add.f32 	%f198, %f197, %f196;
	selp.f32 	%f418, %f198, %f196, %p41;
	bra.uni 	$L__BB7_72;
$L__BB7_56:
	mov.u32 	%r46, %tid.x;
	mul.wide.u32 	%rd35, %r46, 4;
	add.s64 	%rd19, %rd16, %rd35;
	// begin inline asm
	ld.global.nc.u32 %r68, [%rd19];
	// end inline asm
	mov.b32 	%f59, %r68;
	add.s64 	%rd20, %rd19, 1024;
	// begin inline asm
	ld.global.nc.u32 %r69, [%rd20];
	// end inline asm
	mov.b32 	%f60, %r69;
	add.s64 	%rd21, %rd19, 2048;
	// begin inline asm
	ld.global.nc.u32 %r70, [%rd21];
	// end inline asm
	mov.b32 	%f61, %r70;
	add.s64 	%rd22, %rd19, 3072;
	// begin inline asm
	ld.global.nc.u32 %r71, [%rd22];
	// end inline asm
	mov.b32 	%f62, %r71;
	add.s64 	%rd23, %rd19, 4096;
	// begin inline asm
	ld.global.nc.u32 %r72, [%rd23];
	// end inline asm
	mov.b32 	%f63, %r72;
	add.s64 	%rd24, %rd19, 5120;
	// begin inline asm
	ld.global.nc.u32 %r73, [%rd24];
	// end inline asm
	mov.b32 	%f64, %r73;
	add.s64 	%rd25, %rd19, 6144;
	// begin inline asm
	ld.global.nc.u32 %r74, [%rd25];
	// end inline asm
	mov.b32 	%f65, %r74;
	add.s64 	%rd26, %rd19, 7168;
	// begin inline asm
	ld.global.nc.u32 %r75, [%rd26];
	// end inline asm
	mov.b32 	%f66, %r75;
	add.s64 	%rd27, %rd19, 8192;
	// begin inline asm
	ld.global.nc.u32 %r76, [%rd27];
	// end inline asm
	mov.b32 	%f67, %r76;
	add.s64 	%rd28, %rd19, 9216;
	// begin inline asm
	ld.global.nc.u32 %r77, [%rd28];
	// end inline asm
	mov.b32 	%f68, %r77;
	add.s64 	%rd29, %rd19, 10240;
	// begin inline asm
	ld.global.nc.u32 %r78, [%rd29];
	// end inline asm
	mov.b32 	%f69, %r78;
	add.s64 	%rd30, %rd19, 11264;
	// begin inline asm
	ld.global.nc.u32 %r79, [%rd30];
	// end inline asm
	mov.b32 	%f70, %r79;
	add.s64 	%rd31, %rd19, 12288;
	// begin inline asm
	ld.global.nc.u32 %r80, [%rd31];
	// end inline asm
	mov.b32 	%f71, %r80;
	add.s64 	%rd32, %rd19, 13312;
	// begin inline asm
	ld.global.nc.u32 %r81, [%rd32];
	// end inline asm
	mov.b32 	%f72, %r81;
	add.s64 	%rd33, %rd19, 14336;
	// begin inline asm
	ld.global.nc.u32 %r82, [%rd33];
	// end inline asm
	mov.b32 	%f73, %r82;
	add.s64 	%rd34, %rd19, 15360;
	// begin inline asm
	ld.global.nc.u32 %r83, [%rd34];
	// end inline asm
	mov.b32 	%f74, %r83;
	add.f32 	%f75, %f59, %f60;
	add.f32 	%f76, %f61, %f62;
	add.f32 	%f77, %f63, %f64;
	add.f32 	%f78, %f65, %f66;
	add.f32 	%f79, %f67, %f68;
	add.f32 	%f80, %f69, %f70;
	add.f32 	%f81, %f71, %f72;
	add.f32 	%f82, %f73, %f74;
	add.f32 	%f83, %f75, %f76;
	add.f32 	%f84, %f77, %f78;
	add.f32 	%f85, %f79, %f80;
	add.f32 	%f86, %f81, %f82;
	add.f32 	%f87, %f83, %f84;
	add.f32 	%f88, %f85, %f86;
	add.f32 	%f417, %f87, %f88;
	setp.lt.u32 	%p4, %r67, 8192;
	mov.b32 	%r400, 4096;
	@%p4 bra 	$L__BB7_60;
	add.s32 	%r47, %r67, -4096;
	mov.b32 	%r400, 4096;
$L__BB7_58:
	mul.wide.s32 	%rd52, %r400, 4;
	add.s64 	%rd36, %rd19, %rd52;
	// begin inline asm
	ld.global.nc.u32 %r86, [%rd36];
	// end inline asm
	mov.b32 	%f89, %r86;
	add.s64 	%rd37, %rd36, 1024;
	// begin inline asm
	ld.global.nc.u32 %r87, [%rd37];
	// end inline asm
	mov.b32 	%f90, %r87;
	add.s64 	%rd38, %rd36, 2048;
	// begin inline asm
	ld.global.nc.u32 %r88, [%rd38];
	// end inline asm
	mov.b32 	%f91, %r88;
	add.s64 	%rd39, %rd36, 3072;
	// begin inline asm
	ld.global.nc.u32 %r89, [%rd39];
	// end inline asm
	mov.b32 	%f92, %r89;
	add.s64 	%rd40, %rd36, 4096;
	// begin inline asm
	ld.global.nc.u32 %r90, [%rd40];
	// end inline asm
	mov.b32 	%f93, %r90;
	add.s64 	%rd41, %rd36, 5120;
	// begin inline asm
	ld.global.nc.u32 %r91, [%rd41];
	// end inline asm
	mov.b32 	%f94, %r91;
	add.s64 	%rd42, %rd36, 6144;
	// begin inline asm
	ld.global.nc.u32 %r92, [%rd42];
	// end inline asm
	mov.b32 	%f95, %r92;
	add.s64 	%rd43, %rd36, 7168;
	// begin inline asm
	ld.global.nc.u32 %r93, [%rd43];
	// end inline asm
	mov.b32 	%f96, %r93;
	add.s64 	%rd44, %rd36, 8192;
	// begin inline asm
	ld.global.nc.u32 %r94, [%rd44];
	// end inline asm
	mov.b32 	%f97, %r94;
	add.s64 	%rd45, %rd36, 9216;
	// begin inline asm
	ld.global.nc.u32 %r95, [%rd45];
	// end inline asm
	mov.b32 	%f98, %r95;
	add.s64 	%rd46, %rd36, 10240;
	// begin inline asm
	ld.global.nc.u32 %r96, [%rd46];
	// end inline asm
	mov.b32 	%f99, %r96;
	add.s64 	%rd47, %rd36, 11264;
	// begin inline asm
	ld.global.nc.u32 %r97, [%rd47];
	// end inline asm
	mov.b32 	%f100, %r97;
	add.s64 	%rd48, %rd36, 12288;
	// begin inline asm
	ld.global.nc.u32 %r98, [%rd48];
	// end inline asm
	mov.b32 	%f101, %r98;
	add.s64 	%rd49, %rd36, 13312;
	// begin inline asm
	ld.global.nc.u32 %r99, [%rd49];
	// end inline asm
	mov.b32 	%f102, %r99;
	add.s64 	%rd50, %rd36, 14336;
	// begin inline asm
	ld.global.nc.u32 %r100, [%rd50];
	// end inline asm
	mov.b32 	%f103, %r100;
	add.s64 	%rd51, %rd36, 15360;
	// begin inline asm
	ld.global.nc.u32 %r101, [%rd51];
	// end inline asm
	mov.b32 	%f104, %r101;
	add.f32 	%f105, %f417, %f89;
	add.f32 	%f106, %f90, %f91;
	add.f32 	%f107, %f92, %f93;
	add.f32 	%f108, %f94, %f95;
	add.f32 	%f109, %f96, %f97;
	add.f32 	%f110, %f98, %f99;
	add.f32 	%f111, %f100, %f101;
	add.f32 	%f112, %f102, %f103;
	add.f32 	%f113, %f105, %f106;
	add.f32 	%f114, %f107, %f108;
	add.f32 	%f115, %f109, %f110;
	add.f32 	%f116, %f111, %f112;
	add.f32 	%f117, %f113, %f114;
	add.f32 	%f118, %f115, %f116;
	add.f32 	%f119, %f117, %f118;
	add.f32 	%f417, %f119, %f104;
	sub.s32 	%r102, %r67, %r400;
	setp.lt.s32 	%p5, %r102, 4096;
	@%p5 bra 	$L__BB7_68;
	add.s32 	%r400, %r400, 4096;
	setp.le.s32 	%p6, %r400, %r47;
	@%p6 bra 	$L__BB7_58;
$L__BB7_60:
	setp.le.s32 	%p7, %r67, %r400;
	@%p7 bra 	$L__BB7_68;
	sub.s32 	%r51, %r67, %r400;
	setp.ge.s32 	%p8, %r46, %r51;
	@%p8 bra 	$L__BB7_68;
	not.b32 	%r103, %r46;
	add.s32 	%r104, %r67, %r103;
	sub.s32 	%r52, %r104, %r400;
	and.b32  	%r105, %r52, 768;
	setp.eq.s32 	%p9, %r105, 768;
	mov.u32 	%r404, %r46;
	@%p9 bra 	$L__BB7_65;
	add.s32 	%r402, %r46, %r400;
	shr.u32 	%r106, %r52, 8;
	add.s32 	%r107, %r106, 1;
	and.b32  	%r108, %r107, 3;
	neg.s32 	%r401, %r108;
	mov.u32 	%r404, %r46;
$L__BB7_64:
	.pragma "nounroll";
	mul.wide.u32 	%rd54, %r402, 4;
	add.s64 	%rd53, %rd16, %rd54;
	// begin inline asm
	ld.global.nc.u32 %r109, [%rd53];
	// end inline asm
	mov.b32 	%f121, %r109;
	add.f32 	%f417, %f417, %f121;
	add.s32 	%r404, %r404, 256;
	add.s32 	%r402, %r402, 256;
	add.s32 	%r401, %r401, 1;
	setp.ne.s32 	%p10, %r401, 0;
	@%p10 bra 	$L__BB7_64;
$L__BB7_65:
	setp.lt.u32 	%p11, %r52, 768;
	@%p11 bra 	$L__BB7_68;
	cvt.u64.u32 	%rd55, %r404;
	cvt.u64.u32 	%rd56, %r400;
	add.s64 	%rd57, %rd55, %rd56;
	shl.b64 	%rd58, %rd57, 2;
	add.s64 	%rd59, %rd58, %rd16;
	add.s64 	%rd124, %rd59, 2048;
	add.s32 	%r405, %r404, %r400;
$L__BB7_67:
	mul.wide.u32 	%rd64, %r405, 4;
	add.s64 	%rd60, %rd16, %rd64;
	// begin inline asm
	ld.global.nc.u32 %r110, [%rd60];
	// end inline asm
	mov.b32 	%f122, %r110;
	add.f32 	%f123, %f417, %f122;
	add.s64 	%rd61, %rd124, -1024;
	// begin inline asm
	ld.global.nc.u32 %r111, [%rd61];
	// end inline asm
	mov.b32 	%f124, %r111;
	add.f32 	%f125, %f123, %f124;
	// begin inline asm
	ld.global.nc.u32 %r112, [%rd124];
	// end inline asm
	mov.b32 	%f126, %r112;
	add.f32 	%f127, %f125, %f126;
	add.s64 	%rd63, %rd124, 1024;
	// begin inline asm
	ld.global.nc.u32 %r113, [%rd63];
	// end inline asm
	mov.b32 	%f128, %r113;
	add.f32 	%f417, %f127, %f128;
	add.s32 	%r404, %r404, 1024;
	add.s64 	%rd124, %rd124, 4096;
	add.s32 	%r405, %r405, 1024;
	setp.lt.s32 	%p12, %r404, %r51;
	@%p12 bra 	$L__BB7_67;
$L__BB7_68:
	// begin inline asm
	mov.u32 %r114, %laneid;
	// end inline asm
	mov.b32 	%r116, %f417;
	mov.b32 	%r117, 1;
	mov.b32 	%r138, 31;
	mov.b32 	%r139, -1;
	// begin inline asm
	shfl.sync.down.b32 %r115, %r116, %r117, %r138, %r139;
	// end inline asm
	setp.gt.s32 	%p13, %r114, 30;
	mov.b32 	%f129, %r115;
	add.f32 	%f130, %f417, %f129;
	selp.f32 	%f131, %f417, %f130, %p13;
	mov.b32 	%r121, %f131;
	mov.b32 	%r122, 2;
	// begin inline asm
	shfl.sync.down.b32 %r120, %r121, %r122, %r138, %r139;
	// end inline asm
	setp.gt.s32 	%p14, %r114, 29;
	mov.b32 	%f132, %r120;
	add.f32 	%f133, %f131, %f132;
	selp.f32 	%f134, %f131, %f133, %p14;
	mov.b32 	%r126, %f134;
	mov.b32 	%r127, 4;
	// begin inline asm
	shfl.sync.down.b32 %r125, %r126, %r127, %r138, %r139;
	// end inline asm
	setp.gt.s32 	%p15, %r114, 27;
	mov.b32 	%f135, %r125;
	add.f32 	%f136, %f134, %f135;
	selp.f32 	%f137, %f134, %f136, %p15;
	mov.b32 	%r131, %f137;
	mov.b32 	%r132, 8;
	// begin inline asm
	shfl.sync.down.b32 %r130, %r131, %r132, %r138, %r139;
	// end inline asm
	setp.gt.s32 	%p16, %r114, 23;
	mov.b32 	%f138, %r130;
	add.f32 	%f139, %f137, %f138;
	selp.f32 	%f140, %f137, %f139, %p16;
	mov.b32 	%r136, %f140;
	mov.b32 	%r137, 16;
	// begin inline asm
	shfl.sync.down.b32 %r135, %r136, %r137, %r138, %r139;
	// end inline asm
	setp.gt.s32 	%p17, %r114, 15;
	mov.b32 	%f141, %r135;
	add.f32 	%f54, %f140, %f141;
	selp.f32 	%f418, %f140, %f54, %p17;
	setp.ne.s32 	%p18, %r114, 0;
	@%p18 bra 	$L__BB7_70;
	shr.u32 	%r140, %r46, 3;
	and.b32  	%r141, %r140, 124;
	mov.u32 	%r142, _ZZN3cub18CUB_300001_SM_10006detail6reduce28DeviceReduceSingleTileKernelINS2_10policy_hubIfyN4cuda3std3__44plusIfEEE10Policy1000EPfSC_iS9_ffNS7_10__identityEEEvT0_T1_T2_T3_T4_T6_E12temp_storage;
	add.s32 	%r143, %r142, %r141;
	st.shared.f32 	[%r143+8], %f54;
$L__BB7_70:
	bar.sync 	0;
	setp.ne.s32 	%p19, %r46, 0;
	@%p19 bra 	$L__BB7_72;
	ld.shared.f32 	%f142, [_ZZN3cub18CUB_300001_SM_10006detail6reduce28DeviceReduceSingleTileKernelINS2_10policy_hubIfyN4cuda3std3__44plusIfEEE10Policy1000EPfSC_iS9_ffNS7_10__identityEEEvT0_T1_T2_T3_T4_T6_E12temp_storage+12];
	add.f32 	%f143, %f418, %f142;
	ld.shared.f32 	%f144, [_ZZN3cub18CUB_300001_SM_10006detail6reduce28DeviceReduceSingleTileKernelINS2_10policy_hubIfyN4cuda3std3__44plusIfEEE10Policy1000EPfSC_iS9_ffNS7_10__identityEEEvT0_T1_T2_T3_T4_T6_E12temp_storage+16];
	add.f32 	%f145, %f143, %f144;
	ld.shared.f32 	%f146, [_ZZN3cub18CUB_300001_SM_10006detail6reduce28DeviceReduceSingleTileKernelINS2_10policy_hubIfyN4cuda3std3__44plusIfEEE10Policy1000EPfSC_iS9_ffNS7_10__identityEEEvT0_T1_T2_T3_T4_T6_E12temp_storage+20];
	add.f32 	%f147, %f145, %f146;
	ld.shared.f32 	%f148, [_ZZN3cub18CUB_300001_SM_10006detail6reduce28DeviceReduceSingleTileKernelINS2_10policy_hubIfyN4cuda3std3__44plusIfEEE10Policy1000EPfSC_iS9_ffNS7_10__identityEEEvT0_T1_T2_T3_T4_T6_E12temp_storage+24];
	add.f32 	%f149, %f147, %f148;
	ld.shared.f32 	%f150, [_ZZN3cub18CUB_300001_SM_10006detail6reduce28DeviceReduceSingleTileKernelINS2_10policy_hubIfyN4cuda3std3__44plusIfEEE10Policy1000EPfSC_iS9_ffNS7_10__identityEEEvT0_T1_T2_T3_T4_T6_E12temp_storage+28];
	add.f32 	%f151, %f149, %f150;
	ld.shared.f32 	%f152, [_ZZN3cub18CUB_300001_SM_10006detail6reduce28DeviceReduceSingleTileKernelINS2_10policy_hubIfyN4cuda3std3__44plusIfEEE10Policy1000EPfSC_iS9_ffNS7_10__identityEEEvT0_T1_T2_T3_T4_T6_E12temp_storage+32];
	add.f32 	%f153, %f151, %f152;
	ld.shared.f32 	%f154, [_ZZN3cub18CUB_300001_SM_10006detail6reduce28DeviceReduceSingleTileKernelINS2_10policy_hubIfyN4cuda3std3__44plusIfEEE10Policy1000EPfSC_iS9_ffNS7_10__identityEEEvT0_T1_T2_T3_T4_T6_E12temp_storage+36];
	add.f32 	%f418, %f153, %f154;
$L__BB7_72:
	mov.u32 	%r379, %tid.x;
	setp.ne.s32 	%p95, %r379, 0;
	@%p95 bra 	$L__BB7_74;
	add.f32 	%f391, %f58, %f418;
	st.global.f32 	[%rd1], %f391;
$L__BB7_74:
	ret;

}
	// .globl	_ZN3cub18CUB_300001_SM_10006detail6reduce28DeviceReduceSingleTileKernelINS2_10policy_hubIfjN4cuda3std3__44plusIvEEE10Policy1000EPKfPfjS9_ffNS7_10__identityEEEvT0_T1_T2_T3_T4_T6_
.visible .entry _ZN3cub18CUB_300001_SM_10006detail6reduce28DeviceReduceSingleTileKernelINS2_10policy_hubIfjN4cuda3std3__44plusIvEEE10Policy1000EPKfPfjS9_ffNS7_10__identityEEEvT0_T1_T2_T3_T4_T6_(
	.param .u64 .ptr .align 1 _ZN3cub18CUB_300001_SM_10006detail6reduce28DeviceReduceSingleTileKernelINS2_10policy_hubIfjN4cuda3std3__44plusIvEEE10Policy1000EPKfPfjS9_ffNS7_10__identityEEEvT0_T1_T2_T3_T4_T6__param_0,
	.param .u64 .ptr .align 1 _ZN3cub18CUB_300001_SM_10006detail6reduce28DeviceReduceSingleTileKernelINS2_10policy_hubIfjN4cuda3std3__44plusIvEEE10Policy1000EPKfPfjS9_ffNS7_10__identityEEEvT0_T1_T2_T3_T4_T6__param_1,
	.param .u32 _ZN3cub18CUB_300001_SM_10006detail6reduce28DeviceReduceSingleTileKernelINS2_10policy_hubIfjN4cuda3std3__44plusIvEEE10Policy1000EPKfPfjS9_ffNS7_10__identityEEEvT0_T1_T2_T3_T4_T6__param_2,
	.param .align 1 .b8 _ZN3cub18CUB_300001_SM_10006detail6reduce28DeviceReduceSingleTileKernelINS2_10policy_hubIfjN4cuda3std3__44plusIvEEE10Policy1000EPKfPfjS9_ffNS7_10__identityEEEvT0_T1_T2_T3_T4_T6__param_3[1],
	.param .f32 _ZN3cub18CUB_300001_SM_10006detail6reduce28DeviceReduceSingleTileKernelINS2_10policy_hubIfjN4cuda3std3__44plusIvEEE10Policy1000EPKfPfjS9_ffNS7_10__identityEEEvT0_T1_T2_T3_T4_T6__param_4,
	.param .align 1 .b8 _ZN3cub18CUB_300001_SM_10006detail6reduce28DeviceReduceSingleTileKernelINS2_10policy_hubIfjN4cuda3std3__44plusIvEEE10Policy1000EPKfPfjS9_ffNS7_10__identityEEEvT0_T1_T2_T3_T4_T6__param_5[1]
)
.maxntid 512
.minnctapersm 1
{
	.reg .pred 	%p<83>;
	.reg .b32 	%r<351>;
	.reg .b32 	%f<537>;
	.reg .b64 	%rd<130>;
	// demoted variable
	.shared .align 4 .b8 _ZZN3cub18CUB_300001_SM_10006detail6reduce28DeviceReduceSingleTileKernelINS2_10policy_hubIfjN4cuda3std3__44plusIvEEE10Policy1000EPKfPfjS9_ffNS7_10__identityEEEvT0_T1_T2_T3_T4_T6_E12temp_storage[84];
	ld.param.u64 	%rd15, [_ZN3cub18CUB_300001_SM_10006detail6reduce28DeviceReduceSingleTileKernelINS2_10policy_hubIfjN4cuda3std3__44plusIvEEE10Policy1000EPKfPfjS9_ffNS7_10__identityEEEvT0_T1_T2_T3_T4_T6__param_0];
	ld.param.u64 	%rd16, [_ZN3cub18CUB_300001_SM_10006detail6reduce28DeviceReduceSingleTileKernelINS2_10policy_hubIfjN4cuda3std3__44plusIvEEE10Policy1000EPKfPfjS9_ffNS7_10__identityEEEvT0_T1_T2_T3_T4_T6__param_1];
	ld.param.u32 	%r70, [_ZN3cub18CUB_300001_SM_10006detail6reduce28DeviceReduceSingleTileKernelINS2_10policy_hubIfjN4cuda3std3__44plusIvEEE10Policy1000EPKfPfjS9_ffNS7_10__identityEEEvT0_T1_T2_T3_T4_T6__param_2];
	ld.param.f32 	%f54, [_ZN3cub18CUB_300001_SM_10006detail6reduce28DeviceReduceSingleTileKernelINS2_10policy_hubIfjN4cuda3std3__44plusIvEEE10Policy1000EPKfPfjS9_ffNS7_10__identityEEEvT0_T1_T2_T3_T4_T6__param_4];
	cvta.to.global.u64 	%rd1, %rd16;
	setp.ne.s32 	%p1, %r70, 0;
	@%p1 bra 	$L__BB8_3;
	mov.u32 	%r324, %tid.x;
	setp.ne.s32 	%p82, %r324, 0;
	@%p82 bra 	$L__BB8_76;
	st.global.f32 	[%rd1], %f54;
	bra.uni 	$L__BB8_76;
$L__BB8_3:
	and.b64  	%rd17, %rd15, 7;
	setp.ne.s64 	%p2, %rd17, 0;
	@%p2 bra 	$L__BB8_39;
	setp.gt.u32 	%p42, %r70, 8191;
	@%p42 bra 	$L__BB8_23;
	mov.u32 	%r1, %tid.x;
	setp.ge.u32 	%p54, %r1, %r70;
	mov.f32 	%f515, 0f00000000;
	mov.u32 	%r328, %r1;
	@%p54 bra 	$L__BB8_7;
	mul.wide.u32 	%rd118, %r1, 4;
	add.s64 	%rd117, %rd15, %rd118;
	// begin inline asm
	ld.global.nc.u32 %r268, [%rd117];
	// end inline asm
	mov.b32 	%f515, %r268;
	add.s32 	%r328, %r1, 512;
$L__BB8_7:
	setp.ge.u32 	%p55, %r328, %r70;
	@%p55 bra 	$L__BB8_14;
	not.b32 	%r269, %r328;
	add.s32 	%r4, %r70, %r269;
	and.b32  	%r270, %r4, 1536;
	setp.eq.s32 	%p56, %r270, 1536;
	@%p56 bra 	$L__BB8_11;
	mul.wide.u32 	%rd119, %r328, 4;
	add.s64 	%rd126, %rd15, %rd119;
	shr.u32 	%r271, %r4, 9;
	add.s32 	%r272, %r271, 1;
	and.b32  	%r273, %r272, 3;
	neg.s32 	%r326, %r273;
$L__BB8_10:
	.pragma "nounroll";
	// begin inline asm
	ld.global.nc.u32 %r274, [%rd126];
	// end inline asm
	mov.b32 	%f398, %r274;
	add.f32 	%f515, %f515, %f398;
	add.s32 	%r328, %r328, 512;
	add.s64 	%rd126, %rd126, 2048;
	add.s32 	%r326, %r326, 1;
	setp.ne.s32 	%p57, %r326, 0;
	@%p57 bra 	$L__BB8_10;
$L__BB8_11:
	setp.lt.u32 	%p58, %r4, 1536;
	@%p58 bra 	$L__BB8_14;
	mul.wide.u32 	%rd121, %r328, 4;
	add.s64 	%rd127, %rd15, %rd121;
$L__BB8_13:
	// begin inline asm
	ld.global.nc.u32 %r275, [%rd127];
	// end inline asm
	mov.b32 	%f399, %r275;
	add.f32 	%f400, %f515, %f399;
	add.s64 	%rd123, %rd127, 2048;
	// begin inline asm
	ld.global.nc.u32 %r276, [%rd123];
	// end inline asm
	mov.b32 	%f401, %r276;
	add.f32 	%f402, %f400, %f401;
	add.s64 	%rd124, %rd127, 4096;
	// begin inline asm
	ld.global.nc.u32 %r277, [%rd124];
	// end inline asm
	mov.b32 	%f403, %r277;
	add.f32 	%f404, %f402, %f403;
	add.s64 	%rd125, %rd127, 6144;
	// begin inline asm
	ld.global.nc.u32 %r278, [%rd125];
	// end inline asm
	mov.b32 	%f405, %r278;
	add.f32 	%f515, %f404, %f405;
	add.s32 	%r328, %r328, 2048;
	add.s64 	%rd127, %rd127, 8192;
	setp.lt.s32 	%p59, %r328, %r70;
	@%p59 bra 	$L__BB8_13;
$L__BB8_14:
	setp.lt.u32 	%p60, %r70, 512;
	@%p60 bra 	$L__BB8_19;
	// begin inline asm
	mov.u32 %r303, %laneid;
	// end inline asm
	mov.b32 	%r304, 1;
	mov.b32 	%r317, 31;
	mov.b32 	%r318, -1;
	// begin inline asm
	{  .reg .f32 r0;  .reg .pred p;  shfl.sync.down.b32 r0|p, %f515, %r304, %r317, %r318;  @p add.f32 r0, r0, %f515;  mov.f32 %f465, r0;}
	// end inline asm
	mov.b32 	%r307, 2;
	// begin inline asm
	{  .reg .f32 r0;  .reg .pred p;  shfl.sync.down.b32 r0|p, %f465, %r307, %r317, %r318;  @p add.f32 r0, r0, %f465;  mov.f32 %f468, r0;}
	// end inline asm
	mov.b32 	%r310, 4;
	// begin inline asm
	{  .reg .f32 r0;  .reg .pred p;  shfl.sync.down.b32 r0|p, %f468, %r310, %r317, %r318;  @p add.f32 r0, r0, %f468;  mov.f32 %f471, r0;}
	// end inline asm
	mov.b32 	%r313, 8;
	// begin inline asm
	{  .reg .f32 r0;  .reg .pred p;  shfl.sync.down.b32 r0|p, %f471, %r313, %r317, %r318;  @p add.f32 r0, r0, %f471;  mov.f32 %f474, r0;}
	// end inline asm
	mov.b32 	%r316, 16;
	// begin inline asm
	{  .reg .f32 r0;  .reg .pred p;  shfl.sync.down.b32 r0|p, %f474, %r316, %r317, %r318;  @p add.f32 r0, r0, %f474;  mov.f32 %f536, r0;}
	// end inline asm
	setp.ne.s32 	%p79, %r303, 0;
	@%p79 bra 	$L__BB8_17;
	shr.u32 	%r319, %r1, 3;
	and.b32  	%r320, %r319, 124;
	mov.u32 	%r321, _ZZN3cub18CUB_300001_SM_10006detail6reduce28DeviceReduceSingleTileKernelINS2_10policy_hubIfjN4cuda3std3__44plusIvEEE10Policy1000EPKfPfjS9_ffNS7_10__identityEEEvT0_T1_T2_T3_T4_T6_E12temp_storage;
	add.s32 	%r322, %r321, %r320;
	st.shared.f32 	[%r322+16], %f536;
$L__BB8_17:
	bar.sync 	0;
	setp.ne.s32 	%p80, %r1, 0;
	@%p80 bra 	$L__BB8_74;
	ld.shared.f32 	%f480, [_ZZN3cub18CUB_300001_SM_10006detail6reduce28DeviceReduceSingleTileKernelINS2_10policy_hubIfjN4cuda3std3__44plusIvEEE10Policy1000EPKfPfjS9_ffNS7_10__identityEEEvT0_T1_T2_T3_T4_T6_E12temp_storage+20];
	add.f32 	%f481, %f536, %f480;
	ld.shared.f32 	%f482, [_ZZN3cub18CUB_300001_SM_10006detail6reduce28DeviceReduceSingleTileKernelINS2_10policy_hubIfjN4cuda3std3__44plusIvEEE10Policy1000EPKfPfjS9_ffNS7_10__identityEEEvT0_T1_T2_T3_T4_T6_E12temp_storage+24];
	add.f32 	%f483, %f481, %f482;
	ld.shared.f32 	%f484, [_ZZN3cub18CUB_300001_SM_10006detail6reduce28DeviceReduceSingleTileKernelINS2_10policy_hubIfjN4cuda3std3__44plusIvEEE10Policy1000EPKfPfjS9_ffNS7_10__identityEEEvT0_T1_T2_T3_T4_T6_E12temp_storage+28];
	add.f32 	%f485, %f483, %f484;
	ld.shared.f32 	%f486, [_ZZN3cub18CUB_300001_SM_10006detail6reduce28DeviceReduceSingleTileKernelINS2_10policy_hubIfjN4cuda3std3__44plusIvEEE10Policy1000EPKfPfjS9_ffNS7_10__identityEEEvT0_T1_T2_T3_T4_T6_E12temp_storage+32];
	add.f32 	%f487, %f485, %f486;
	ld.shared.f32 	%f488, [_ZZN3cub18CUB_300001_SM_10006detail6reduce28DeviceReduceSingleTileKernelINS2_10policy_hubIfjN4cuda3std3__44plusIvEEE10Policy1000EPKfPfjS9_ffNS7_10__identityEEEvT0_T1_T2_T3_T4_T6_E12temp_storage+36];
	add.f32 	%f489, %f487, %f488;
	ld.shared.f32 	%f490, [_ZZN3cub18CUB_300001_SM_10006detail6reduce28DeviceReduceSingleTileKernelINS2_10policy_hubIfjN4cuda3std3__44plusIvEEE10Policy1000EPKfPfjS9_ffNS7_10__identityEEEvT0_T1_T2_T3_T4_T6_E12temp_storage+40];
	add.f32 	%f491, %f489, %f490;
	ld.shared.f32 	%f492, [_ZZN3cub18CUB_300001_SM_10006detail6reduce28DeviceReduceSingleTileKernelINS2_10policy_hubIfjN4cuda3std3__44plusIvEEE10Policy1000EPKfPfjS9_ffNS7_10__identityEEEvT0_T1_T2_T3_T4_T6_E12temp_storage+44];
	add.f32 	%f493, %f491, %f492;
	ld.shared.f32 	%f494, [_ZZN3cub18CUB_300001_SM_10006detail6reduce28DeviceReduceSingleTileKernelINS2_10policy_hubIfjN4cuda3std3__44plusIvEEE10Policy1000EPKfPfjS9_ffNS7_10__identityEEEvT0_T1_T2_T3_T4_T6_E12temp_storage+48];
	add.f32 	%f495, %f493, %f494;
	ld.shared.f32 	%f496, [_ZZN3cub18CUB_300001_SM_10006detail6reduce28DeviceReduceSingleTileKernelINS2_10policy_hubIfjN4cuda3std3__44plusIvEEE10Policy1000EPKfPfjS9_ffNS7_10__identityEEEvT0_T1_T2_T3_T4_T6_E12temp_storage+52];
	add.f32 	%f497, %f495, %f496;
	ld.shared.f32 	%f498, [_ZZN3cub18CUB_300001_SM_10006detail6reduce28DeviceReduceSingleTileKernelINS2_10policy_hubIfjN4cuda3std3__44plusIvEEE10Policy1000EPKfPfjS9_ffNS7_10__identityEEEvT0_T1_T2_T3_T4_T6_E12temp_storage+56];
	add.f32 	%f499, %f497, %f498;
	ld.shared.f32 	%f500, [_ZZN3cub18CUB_300001_SM_10006detail6reduce28DeviceReduceSingleTileKernelINS2_10policy_hubIfjN4cuda3std3__44plusIvEEE10Policy1000EPKfPfjS9_ffNS7_10__identityEEEvT0_T1_T2_T3_T4_T6_E12temp_storage+60];
	add.f32 	%f501, %f499, %f500;
	ld.shared.f32 	%f502, [_ZZN3cub18CUB_300001_SM_10006detail6reduce28DeviceReduceSingleTileKernelINS2_10policy_hubIfjN4cuda3std3__44plusIvEEE10Policy1000EPKfPfjS9_ffNS7_10__identityEEEvT0_T1_T2_T3_T4_T6_E12temp_storage+64];
	add.f32 	%f503, %f501, %f502;
	ld.shared.f32 	%f504, [_ZZN3cub18CUB_300001_SM_10006detail6reduce28DeviceReduceSingleTileKernelINS2_10policy_hubIfjN4cuda3std3__44plusIvEEE10Policy1000EPKfPfjS9_ffNS7_10__identityEEEvT0_T1_T2_T3_T4_T6_E12temp_storage+68];
	add.f32 	%f505, %f503, %f504;
	ld.shared.f32 	%f506, [_ZZN3cub18CUB_300001_SM_10006detail6reduce28DeviceReduceSingleTileKernelINS2_10policy_hubIfjN4cuda3std3__44plusIvEEE10Policy1000EPKfPfjS9_ffNS7_10__identityEEEvT0_T1_T2_T3_T4_T6_E12temp_storage+72];
	add.f32 	%f507, %f505, %f506;
	ld.shared.f32 	%f508, [_ZZN3cub18CUB_300001_SM_10006detail6reduce28DeviceReduceSingleTileKernelINS2_10policy_hubIfjN4cuda3std3__44plusIvEEE10Policy1000EPKfPfjS9_ffNS7_10__identityEEEvT0_T1_T2_T3_T4_T6_E12temp_storage+76];
	add.f32 	%f536, %f507, %f508;
	bra.uni 	$L__BB8_74;
$L__BB8_19:
	// begin inline asm
	mov.u32 %r279, %laneid;
	// end inline asm
	and.b32  	%r295, %r1, 992;
	add.s32 	%r296, %r295, 32;
	setp.gt.u32 	%p61, %r296, %r70;
	not.b32 	%r297, %r295;
	add.s32 	%r298, %r70, %r297;
	selp.b32 	%r293, %r298, 31, %p61;
	mov.b32 	%r280, 1;
	mov.b32 	%r294, -1;
	// begin inline asm
	{  .reg .f32 r0;  .reg .pred p;  shfl.sync.down.b32 r0|p, %f515, %r280, %r293, %r294;  @p add.f32 r0, r0, %f515;  mov.f32 %f406, r0;}
	// end inline asm
	mov.b32 	%r283, 2;
	// begin inline asm
	{  .reg .f32 r0;  .reg .pred p;  shfl.sync.down.b32 r0|p, %f406, %r283, %r293, %r294;  @p add.f32 r0, r0, %f406;  mov.f32 %f409, r0;}
	// end inline asm
	mov.b32 	%r286, 4;
	// begin inline asm
	{  .reg .f32 r0;  .reg .pred p;  shfl.sync.down.b32 r0|p, %f409, %r286, %r293, %r294;  @p add.f32 r0, r0, %f409;  mov.f32 %f412, r0;}
	// end inline asm
	mov.b32 	%r289, 8;
	// begin inline asm
	{  .reg .f32 r0;  .reg .pred p;  shfl.sync.down.b32 r0|p, %f412, %r289, %r293, %r294;  @p add.f32 r0, r0, %f412;  mov.f32 %f415, r0;}
	// end inline asm
	mov.b32 	%r292, 16;
	// begin inline asm
	{  .reg .f32 r0;  .reg .pred p;  shfl.sync.down.b32 r0|p, %f415, %r292, %r293, %r294;  @p add.f32 r0, r0, %f415;  mov.f32 %f536, r0;}
	// end inline asm
	setp.ne.s32 	%p62, %r279, 0;
	@%p62 bra 	$L__BB8_21;
	shr.u32 	%r299, %r1, 3;
	and.b32  	%r300, %r299, 124;
	mov.u32 	%r301, _ZZN3cub18CUB_300001_SM_10006detail6reduce28DeviceReduceSingleTileKernelINS2_10policy_hubIfjN4cuda3std3__44plusIvEEE10Policy1000EPKfPfjS9_ffNS7_10__identityEEEvT0_T1_T2_T3_T4_T6_E12temp_storage;
	add.s32 	%r302, %r301, %r300;
	st.shared.f32 	[%r302+16], %f536;
$L__BB8_21:
	bar.sync 	0;
	setp.ne.s32 	%p63, %r1, 0;
	@%p63 bra 	$L__BB8_74;
	setp.gt.u32 	%p64, %r70, 32;
	ld.shared.f32 	%f421, [_ZZN3cub18CUB_300001_SM_10006detail6reduce28DeviceReduceSingleTileKernelINS2_10policy_hubIfjN4cuda3std3__44plusIvEEE10Policy1000EPKfPfjS9_ffNS7_10__identityEEEvT0_T1_T2_T3_T4_T6_E12temp_storage+20];
	add.f32 	%f422, %f536, %f421;
	selp.f32 	%f423, %f422, %f536, %p64;
	setp.gt.u32 	%p65, %r70, 64;
	ld.shared.f32 	%f424, [_ZZN3cub18CUB_300001_SM_10006detail6reduce28DeviceReduceSingleTileKernelINS2_10policy_hubIfjN4cuda3std3__44plusIvEEE10Policy1000EPKfPfjS9_ffNS7_10__identityEEEvT0_T1_T2_T3_T4_T6_E12temp_storage+24];
	add.f32 	%f425, %f424, %f423;
	selp.f32 	%f426, %f425, %f423, %p65;
	setp.gt.u32 	%p66, %r70, 96;
	ld.shared.f32 	%f427, [_ZZN3cub18CUB_300001_SM_10006detail6reduce28DeviceReduceSingleTileKernelINS2_10policy_hubIfjN4cuda3std3__44plusIvEEE10Policy1000EPKfPfjS9_ffNS7_10__identityEEEvT0_T1_T2_T3_T4_T6_E12temp_storage+28];
	add.f32 	%f428, %f427, %f426;
	selp.f32 	%f429, %f428, %f426, %p66;
	setp.gt.u32 	%p67, %r70, 128;
	ld.shared.f32 	%f430, [_ZZN3cub18CUB_300001_SM_10006detail6reduce28DeviceReduceSingleTileKernelINS2_10policy_hubIfjN4cuda3std3__44plusIvEEE10Policy1000EPKfPfjS9_ffNS7_10__identityEEEvT0_T1_T2_T3_T4_T6_E12temp_storage+32];
	add.f32 	%f431, %f430, %f429;
	selp.f32 	%f432, %f431, %f429, %p67;
	setp.gt.u32 	%p68, %r70, 160;
	ld.shared.f32 	%f433, [_ZZN3cub18CUB_300001_SM_10006detail6reduce28DeviceReduceSingleTileKernelINS2_10policy_hubIfjN4cuda3std3__44plusIvEEE10Policy1000EPKfPfjS9_ffNS7_10__identityEEEvT0_T1_T2_T3_T4_T6_E12temp_storage+36];
	add.f32 	%f434, %f433, %f432;
	selp.f32 	%f435, %f434, %f432, %p68;
	setp.gt.u32 	%p69, %r70, 192;
	ld.shared.f32 	%f436, [_ZZN3cub18CUB_300001_SM_10006detail6reduce28DeviceReduceSingleTileKernelINS2_10policy_hubIfjN4cuda3std3__44plusIvEEE10Policy1000EPKfPfjS9_ffNS7_10__identityEEEvT0_T1_T2_T3_T4_T6_E12temp_storage+40];
	add.f32 	%f437, %f436, %f435;
	selp.f32 	%f438, %f437, %f435, %p69;
	setp.gt.u32 	%p70, %r70, 224;
	ld.shared.f32 	%f439, [_ZZN3cub18CUB_300001_SM_10006detail6reduce28DeviceReduceSingleTileKernelINS2_10policy_hubIfjN4cuda3std3__44plusIvEEE10Policy1000EPKfPfjS9_ffNS7_10__identityEEEvT0_T1_T2_T3_T4_T6_E12temp_storage+44];
	add.f32 	%f440, %f439, %f438;
	selp.f32 	%f441, %f440, %f438, %p70;
	setp.gt.u32 	%p71, %r70, 256;
	ld.shared.f32 	%f442, [_ZZN3cub18CUB_300001_SM_10006detail6reduce28DeviceReduceSingleTileKernelINS2_10policy_hubIfjN4cuda3std3__44plusIvEEE10Policy1000EPKfPfjS9_ffNS7_10__identityEEEvT0_T1_T2_T3_T4_T6_E12temp_storage+48];
	add.f32 	%f443, %f442, %f441;
	selp.f32 	%f444, %f443, %f441, %p71;
	setp.gt.u32 	%p72, %r70, 288;
	ld.shared.f32 	%f445, [_ZZN3cub18CUB_300001_SM_10006detail6reduce28DeviceReduceSingleTileKernelINS2_10policy_hubIfjN4cuda3std3__44plusIvEEE10Policy1000EPKfPfjS9_ffNS7_10__identityEEEvT0_T1_T2_T3_T4_T6_E12temp_storage+52];
	add.f32 	%f446, %f445, %f444;
	selp.f32 	%f447, %f446, %f444, %p72;
	setp.gt.u32 	%p73, %r70, 320;
	ld.shared.f32 	%f448, [_ZZN3cub18CUB_300001_SM_10006detail6reduce28DeviceReduceSingleTileKernelINS2_10policy_hubIfjN4cuda3std3__44plusIvEEE10Policy1000EPKfPfjS9_ffNS7_10__identityEEEvT0_T1_T2_T3_T4_T6_E12temp_storage+56];
	add.f32 	%f449, %f448, %f447;
	selp.f32 	%f450, %f449, %f447, %p73;
	setp.gt.u32 	%p74, %r70, 352;
	ld.shared.f32 	%f451, [_ZZN3cub18CUB_300001_SM_10006detail6reduce28DeviceReduceSingleTileKernelINS2_10policy_hubIfjN4cuda3std3__44plusIvEEE10Policy1000EPKfPfjS9_ffNS7_10__identityEEEvT0_T1_T2_T3_T4_T6_E12temp_storage+60];
	add.f32 	%f452, %f451, %f450;
	selp.f32 	%f453, %f452, %f450, %p74;
	setp.gt.u32 	%p75, %r70, 384;
	ld.shared.f32 	%f454, [_ZZN3cub18CUB_300001_SM_10006detail6reduce28DeviceReduceSingleTileKernelINS2_10policy_hubIfjN4cuda3std3__44plusIvEEE10Policy1000EPKfPfjS9_ffNS7_10__identityEEEvT0_T1_T2_T3_T4_T6_E12temp_storage+64];
	add.f32 	%f455, %f454, %f453;
	selp.f32 	%f456, %f455, %f453, %p75;
	setp.gt.u32 	%p76, %r70, 416;
	ld.shared.f32 	%f457, [_ZZN3cub18CUB_300001_SM_10006detail6reduce28DeviceReduceSingleTileKernelINS2_10policy_hubIfjN4cuda3std3__44plusIvEEE10Policy1000EPKfPfjS9_ffNS7_10__identityEEEvT0_T1_T2_T3_T4_T6_E12temp_storage+68];
	add.f32 	%f458, %f457, %f456;
	selp.f32 	%f459, %f458, %f456, %p76;
	setp.gt.u32 	%p77, %r70, 448;
	ld.shared.f32 	%f460, [_ZZN3cub18CUB_300001_SM_10006detail6reduce28DeviceReduceSingleTileKernelINS2_10policy_hubIfjN4cuda3std3__44plusIvEEE10Policy1000EPKfPfjS9_ffNS7_10__identityEEEvT0_T1_T2_T3_T4_T6_E12temp_storage+72];
	add.f32 	%f461, %f460, %f459;
	selp.f32 	%f462, %f461, %f459, %p77;
	setp.gt.u32 	%p78, %r70, 480;
	ld.shared.f32 	%f463, [_ZZN3cub18CUB_300001_SM_10006detail6reduce28DeviceReduceSingleTileKernelINS2_10policy_hubIfjN4cuda3std3__44plusIvEEE10Policy1000EPKfPfjS9_ffNS7_10__identityEEEvT0_T1_T2_T3_T4_T6_E12temp_storage+76];
	add.f32 	%f464, %f463, %f462;
	selp.f32 	%f536, %f464, %f462, %p78;
	bra.uni 	$L__BB8_74;
$L__BB8_23:
	mov.u32 	%r13, %tid.x;
	shl.b32 	%r14, %r13, 1;
	mul.wide.u32 	%rd89, %r14, 4;
	add.s64 	%rd74, %rd15, %rd89;
	// begin inline asm
	ld.global.nc.u64 %rd73, [%rd74];
	// end inline asm
	mov.b64 	{%r198, %r199}, %rd73;
	mov.b32 	%f282, %r199;
	mov.b32 	%f283, %r198;
	add.s64 	%rd76, %rd74, 4096;
	// begin inline asm
	ld.global.nc.u64 %rd75, [%rd76];
	// end inline asm
	mov.b64 	{%r200, %r201}, %rd75;
	mov.b32 	%f284, %r201;
	mov.b32 	%f285, %r200;
	add.s64 	%rd78, %rd74, 8192;
	// begin inline asm
	ld.global.nc.u64 %rd77, [%rd78];
	// end inline asm
	mov.b64 	{%r202, %r203}, %rd77;
	mov.b32 	%f286, %r203;
	mov.b32 	%f287, %r202;
	add.s64 	%rd80, %rd74, 12288;
	// begin inline asm
	ld.global.nc.u64 %rd79, [%rd80];
	// end inline asm
	mov.b64 	{%r204, %r205}, %rd79;
	mov.b32 	%f288, %r205;
	mov.b32 	%f289, %r204;
	add.s64 	%rd82, %rd74, 16384;
	// begin inline asm
	ld.global.nc.u64 %rd81, [%rd82];
	// end inline asm
	mov.b64 	{%r206, %r207}, %rd81;
	mov.b32 	%f290, %r207;
	mov.b32 	%f291, %r206;
	add.s64 	%rd84, %rd74, 20480;
	// begin inline asm
	ld.global.nc.u64 %rd83, [%rd84];
	// end inline asm
	mov.b64 	{%r208, %r209}, %rd83;
	mov.b32 	%f292, %r209;
	mov.b32 	%f293, %r208;
	add.s64 	%rd86, %rd74, 24576;
	// begin inline asm
	ld.global.nc.u64 %rd85, [%rd86];
	// end inline asm
	mov.b64 	{%r210, %r211}, %rd85;
	mov.b32 	%f294, %r211;
	mov.b32 	%f295, %r210;
	add.s64 	%rd88, %rd74, 28672;
	// begin inline asm
	ld.global.nc.u64 %rd87, [%rd88];
	// end inline asm
	mov.b64 	{%r212, %r213}, %rd87;
	mov.b32 	%f296, %r213;
	mov.b32 	%f297, %r212;
	add.f32 	%f298, %f283, %f282;
	add.f32 	%f299, %f285, %f284;
	add.f32 	%f300, %f287, %f286;
	add.f32 	%f301, %f289, %f288;
	add.f32 	%f302, %f291, %f290;
	add.f32 	%f303, %f293, %f292;
	add.f32 	%f304, %f295, %f294;
	add.f32 	%f305, %f297, %f296;
	add.f32 	%f306, %f298, %f299;
	add.f32 	%f307, %f300, %f301;
	add.f32 	%f308, %f302, %f303;
	add.f32 	%f309, %f304, %f305;
	add.f32 	%f310, %f306, %f307;
	add.f32 	%f311, %f308, %f309;
	add.f32 	%f522, %f310, %f311;
	add.s32 	%r15, %r70, -8192;
	setp.lt.u32 	%p43, %r15, 8192;
	mov.b32 	%r331, 8192;
	@%p43 bra 	$L__BB8_27;
	mov.b32 	%r331, 8192;
$L__BB8_25:
	add.s32 	%r215, %r331, %r14;
	mul.wide.u32 	%rd106, %r215, 4;
	add.s64 	%rd91, %rd15, %rd106;
	// begin inline asm
	ld.global.nc.u64 %rd90, [%rd91];
	// end inline asm
	mov.b64 	{%r216, %r217}, %rd90;
	mov.b32 	%f312, %r217;
	mov.b32 	%f313, %r216;
	add.s64 	%rd93, %rd91, 4096;
	// begin inline asm
	ld.global.nc.u64 %rd92, [%rd93];
	// end inline asm
	mov.b64 	{%r218, %r219}, %rd92;
	mov.b32 	%f314, %r219;
	mov.b32 	%f315, %r218;
	add.s64 	%rd95, %rd91, 8192;
	// begin inline asm
	ld.global.nc.u64 %rd94, [%rd95];
	// end inline asm
	mov.b64 	{%r220, %r221}, %rd94;
	mov.b32 	%f316, %r221;
	mov.b32 	%f317, %r220;
	add.s64 	%rd97, %rd91, 12288;
	// begin inline asm
	ld.global.nc.u64 %rd96, [%rd97];
	// end inline asm
	mov.b64 	{%r222, %r223}, %rd96;
	mov.b32 	%f318, %r223;
	mov.b32 	%f319, %r222;
	add.s64 	%rd99, %rd91, 16384;
	// begin inline asm
	ld.global.nc.u64 %rd98, [%rd99];
	// end inline asm
	mov.b64 	{%r224, %r225}, %rd98;
	mov.b32 	%f320, %r225;
	mov.b32 	%f321, %r224;
	add.s64 	%rd101, %rd91, 20480;
	// begin inline asm
	ld.global.nc.u64 %rd100, [%rd101];
	// end inline asm
	mov.b64 	{%r226, %r227}, %rd100;
	mov.b32 	%f322, %r227;
	mov.b32 	%f323, %r226;
	add.s64 	%rd103, %rd91, 24576;
	// begin inline asm
	ld.global.nc.u64 %rd102, [%rd103];
	// end inline asm
	mov.b64 	{%r228, %r229}, %rd102;
	mov.b32 	%f324, %r229;
	mov.b32 	%f325, %r228;
	add.s64 	%rd105, %rd91, 28672;
	// begin inline asm
	ld.global.nc.u64 %rd104, [%rd105];
	// end inline asm
	mov.b64 	{%r230, %r231}, %rd104;
	mov.b32 	%f326, %r231;
	mov.b32 	%f327, %r230;
	add.f32 	%f328, %f522, %f313;
	add.f32 	%f329, %f312, %f315;
	add.f32 	%f330, %f314, %f317;
	add.f32 	%f331, %f316, %f319;
	add.f32 	%f332, %f318, %f321;
	add.f32 	%f333, %f320, %f323;
	add.f32 	%f334, %f322, %f325;
	add.f32 	%f335, %f324, %f327;
	add.f32 	%f336, %f328, %f329;
	add.f32 	%f337, %f330, %f331;
	add.f32 	%f338, %f332, %f333;
	add.f32 	%f339, %f334, %f335;
	add.f32 	%f340, %f336, %f337;
	add.f32 	%f341, %f338, %f339;
	add.f32 	%f342, %f340, %f341;
	add.f32 	%f522, %f342, %f326;
	sub.s32 	%r232, %r70, %r331;
	setp.lt.u32 	%p44, %r232, 8192;
	@%p44 bra 	$L__BB8_35;
	add.s32 	%r331, %r331, 8192;
	setp.le.u32 	%p45, %r331, %r15;
	@%p45 bra 	$L__BB8_25;
$L__BB8_27:
	setp.le.u32 	%p46, %r70, %r331;
	@%p46 bra 	$L__BB8_35;
	sub.s32 	%r19, %r70, %r331;
	setp.ge.s32 	%p47, %r13, %r19;
	@%p47 bra 	$L__BB8_35;
	not.b32 	%r233, %r13;
	add.s32 	%r234, %r70, %r233;
	sub.s32 	%r20, %r234, %r331;
	and.b32  	%r235, %r20, 1536;
	setp.eq.s32 	%p48, %r235, 1536;
	mov.u32 	%r335, %r13;
	@%p48 bra 	$L__BB8_32;
	add.s32 	%r333, %r13, %r331;
	shr.u32 	%r236, %r20, 9;
	add.s32 	%r237, %r236, 1;
	and.b32  	%r238, %r237, 3;
	neg.s32 	%r332, %r238;
	mov.u32 	%r335, %r13;
$L__BB8_31:
	.pragma "nounroll";
	mul.wide.u32 	%rd108, %r333, 4;
	add.s64 	%rd107, %rd15, %rd108;
	// begin inline asm
	ld.global.nc.u32 %r239, [%rd107];
	// end inline asm
	mov.b32 	%f344, %r239;
	add.f32 	%f522, %f522, %f344;
	add.s32 	%r335, %r335, 512;
	add.s32 	%r333, %r333, 512;
	add.s32 	%r332, %r332, 1;
	setp.ne.s32 	%p49, %r332, 0;
	@%p49 bra 	$L__BB8_31;
$L__BB8_32:
	setp.lt.u32 	%p50, %r20, 1536;
	@%p50 bra 	$L__BB8_35;
	add.s32 	%r337, %r335, 1024;
	add.s32 	%r336, %r335, %r331;
$L__BB8_34:
	mul.wide.u32 	%rd113, %r336, 4;
	add.s64 	%rd109, %rd15, %rd113;
	// begin inline asm
	ld.global.nc.u32 %r240, [%rd109];
	// end inline asm
	mov.b32 	%f345, %r240;
	add.f32 	%f346, %f522, %f345;
	add.s32 	%r244, %r336, 512;
	mul.wide.u32 	%rd114, %r244, 4;
	add.s64 	%rd110, %rd15, %rd114;
	// begin inline asm
	ld.global.nc.u32 %r241, [%rd110];
	// end inline asm
	mov.b32 	%f347, %r241;
	add.f32 	%f348, %f346, %f347;
	add.s32 	%r245, %r336, 1024;
	mul.wide.u32 	%rd115, %r245, 4;
	add.s64 	%rd111, %rd15, %rd115;
	// begin inline asm
	ld.global.nc.u32 %r242, [%rd111];
	// end inline asm
	mov.b32 	%f349, %r242;
	add.f32 	%f350, %f348, %f349;
	add.s32 	%r246, %r336, 1536;
	mul.wide.u32 	%rd116, %r246, 4;
	add.s64 	%rd112, %rd15, %rd116;
	// begin inline asm
	ld.global.nc.u32 %r243, [%rd112];
	// end inline asm
	mov.b32 	%f351, %r243;
	add.f32 	%f522, %f350, %f351;
	add.s32 	%r34, %r337, 2048;
	add.s32 	%r247, %r337, 1024;
	add.s32 	%r336, %r336, 2048;
	setp.lt.s32 	%p51, %r247, %r19;
	mov.u32 	%r337, %r34;
	@%p51 bra 	$L__BB8_34;
$L__BB8_35:
	// begin inline asm
	mov.u32 %r248, %laneid;
	// end inline asm
	mov.b32 	%r249, 1;
	mov.b32 	%r262, 31;
	mov.b32 	%r263, -1;
	// begin inline asm
	{  .reg .f32 r0;  .reg .pred p;  shfl.sync.down.b32 r0|p, %f522, %r249, %r262, %r263;  @p add.f32 r0, r0, %f522;  mov.f32 %f352, r0;}
	// end inline asm
	mov.b32 	%r252, 2;
	// begin inline asm
	{  .reg .f32 r0;  .reg .pred p;  shfl.sync.down.b32 r0|p, %f352, %r252, %r262, %r263;  @p add.f32 r0, r0, %f352;  mov.f32 %f355, r0;}
	// end inline asm
	mov.b32 	%r255, 4;
	// begin inline asm
	{  .reg .f32 r0;  .reg .pred p;  shfl.sync.down.b32 r0|p, %f355, %r255, %r262, %r263;  @p add.f32 r0, r0, %f355;  mov.f32 %f358, r0;}
	// end inline asm
	mov.b32 	%r258, 8;
	// begin inline asm
	{  .reg .f32 r0;  .reg .pred p;  shfl.sync.down.b32 r0|p, %f358, %r258, %r262, %r263;  @p add.f32 r0, r0, %f358;  mov.f32 %f361, r0;}
	// end inline asm
	mov.b32 	%r261, 16;
	// begin inline asm
	{  .reg .f32 r0;  .reg .pred p;  shfl.sync.down.b32 r0|p, %f361, %r261, %r262, %r263;  @p add.f32 r0, r0, %f361;  mov.f32 %f536, r0;}
	// end inline asm
	setp.ne.s32 	%p52, %r248, 0;
	@%p52 bra 	$L__BB8_37;
	shr.u32 	%r264, %r13, 3;
	and.b32  	%r265, %r264, 124;
	mov.u32 	%r266, _ZZN3cub18CUB_300001_SM_10006detail6reduce28DeviceReduceSingleTileKernelINS2_10policy_hubIfjN4cuda3std3__44plusIvEEE10Policy1000EPKfPfjS9_ffNS7_10__identityEEEvT0_T1_T2_T3_T4_T6_E12temp_storage;
	add.s32 	%r267, %r266, %r265;
	st.shared.f32 	[%r267+16], %f536;
$L__BB8_37:
	bar.sync 	0;
	setp.ne.s32 	%p53, %r13, 0;
	@%p53 bra 	$L__BB8_74;
	ld.shared.f32 	%f367, [_ZZN3cub18CUB_300001_SM_10006detail6reduce28DeviceReduceSingleTileKernelINS2_10policy_hubIfjN4cuda3std3__44plusIvEEE10Policy1000EPKfPfjS9_ffNS7_10__identityEEEvT0_T1_T2_T3_T4_T6_E12temp_storage+20];
	add.f32 	%f368, %f536, %f367;
	ld.shared.f32 	%f369, [_ZZN3cub18CUB_300001_SM_10006detail6reduce28DeviceReduceSingleTileKernelINS2_10policy_hubIfjN4cuda3std3__44plusIvEEE10Policy1000EPKfPfjS9_ffNS7_10__identityEEEvT0_T1_T2_T3_T4_T6_E12temp_storage+24];
	add.f32 	%f370, %f368, %f369;
	ld.shared.f32 	%f371, [_ZZN3cub18CUB_300001_SM_10006detail6reduce28DeviceReduceSingleTileKernelINS2_10policy_hubIfjN4cuda3std3__44plusIvEEE10Policy1000EPKfPfjS9_ffNS7_10__identityEEEvT0_T1_T2_T3_T4_T6_E12temp_storage+28];
	add.f32 	%f372, %f370, %f371;
	ld.shared.f32 	%f373, [_ZZN3cub18CUB_300001_SM_10006detail6reduce28DeviceReduceSingleTileKernelINS2_10policy_hubIfjN4cuda3std3__44plusIvEEE10Policy1000EPKfPfjS9_ffNS7_10__identityEEEvT0_T1_T2_T3_T4_T6_E12temp_storage+32];
	add.f32 	%f374, %f372, %f373;
	ld.shared.f32 	%f375, [_ZZN3cub18CUB_300001_SM_10006detail6reduce28DeviceReduceSingleTileKernelINS2_10policy_hubIfjN4cuda3std3__44plusIvEEE10Policy1000EPKfPfjS9_ffNS7_10__identityEEEvT0_T1_T2_T3_T4_T6_E12temp_storage+36];
	add.f32 	%f376, %f374, %f375;
	ld.shared.f32 	%f377, [_ZZN3cub18CUB_300001_SM_10006detail6reduce28DeviceReduceSingleTileKernelINS2_10policy_hubIfjN4cuda3std3__44plusIvEEE10Policy1000EPKfPfjS9_ffNS7_10__identityEEEvT0_T1_T2_T3_T4_T6_E12temp_storage+40];
	add.f32 	%f378, %f376, %f377;
	ld.shared.f32 	%f379, [_ZZN3cub18CUB_300001_SM_10006detail6reduce28DeviceReduceSingleTileKernelINS2_10policy_hubIfjN4cuda3std3__44plusIvEEE10Policy1000EPKfPfjS9_ffNS7_10__identityEEEvT0_T1_T2_T3_T4_T6_E12temp_storage+44];
	add.f32 	%f380, %f378, %f379;
	ld.shared.f32 	%f381, [_ZZN3cub18CUB_300001_SM_10006detail6reduce28DeviceReduceSingleTileKernelINS2_10policy_hubIfjN4cuda3std3__44plusIvEEE10Policy1000EPKfPfjS9_ffNS7_10__identityEEEvT0_T1_T2_T3_T4_T6_E12temp_storage+48];
	add.f32 	%f382, %f380, %f381;
	ld.shared.f32 	%f383, [_ZZN3cub18CUB_300001_SM_10006detail6reduce28DeviceReduceSingleTileKernelINS2_10policy_hubIfjN4cuda3std3__44plusIvEEE10Policy1000EPKfPfjS9_ffNS7_10__identityEEEvT0_T1_T2_T3_T4_T6_E12temp_storage+52];
	add.f32 	%f384, %f382, %f383;
	ld.shared.f32 	%f385, [_ZZN3cub18CUB_300001_SM_10006detail6reduce28DeviceReduceSingleTileKernelINS2_10policy_hubIfjN4cuda3std3__44plusIvEEE10Policy1000EPKfPfjS9_ffNS7_10__identityEEEvT0_T1_T2_T3_T4_T6_E12temp_storage+56];
	add.f32 	%f386, %f384, %f385;
	ld.shared.f32 	%f387, [_ZZN3cub18CUB_300001_SM_10006detail6reduce28DeviceReduceSingleTileKernelINS2_10policy_hubIfjN4cuda3std3__44plusIvEEE10Policy1000EPKfPfjS9_ffNS7_10__identityEEEvT0_T1_T2_T3_T4_T6_E12temp_storage+60];
	add.f32 	%f388, %f386, %f387;
	ld.shared.f32 	%f389, [_ZZN3cub18CUB_300001_SM_10006detail6reduce28DeviceReduceSingleTileKernelINS2_10policy_hubIfjN4cuda3std3__44plusIvEEE10Policy1000EPKfPfjS9_ffNS7_10__identityEEEvT0_T1_T2_T3_T4_T6_E12temp_storage+64];
	add.f32 	%f390, %f388, %f389;
	ld.shared.f32 	%f391, [_ZZN3cub18CUB_300001_SM_10006detail6reduce28DeviceReduceSingleTileKernelINS2_10policy_hubIfjN4cuda3std3__44plusIvEEE10Policy1000EPKfPfjS9_ffNS7_10__identityEEEvT0_T1_T2_T3_T4_T6_E12temp_storage+68];
	add.f32 	%f392, %f390, %f391;
	ld.shared.f32 	%f393, [_ZZN3cub18CUB_300001_SM_10006detail6reduce28DeviceReduceSingleTileKernelINS2_10policy_hubIfjN4cuda3std3__44plusIvEEE10Policy1000EPKfPfjS9_ffNS7_10__identityEEEvT0_T1_T2_T3_T4_T6_E12temp_storage+72];
	add.f32 	%f394, %f392, %f393;
	ld.shared.f32 	%f395, [_ZZN3cub18CUB_300001_SM_10006detail6reduce28DeviceReduceSingleTileKernelINS2_10policy_hubIfjN4cuda3std3__44plusIvEEE10Policy1000EPKfPfjS9_ffNS7_10__identityEEEvT0_T1_T2_T3_T4_T6_E12temp_storage+76];
	add.f32 	%f536, %f394, %f395;
	bra.uni 	$L__BB8_74;
$L__BB8_39:
	setp.gt.u32 	%p3, %r70, 8191;
	@%p3 bra 	$L__BB8_58;
	mov.u32 	%r36, %tid.x;
	setp.ge.u32 	%p15, %r36, %r70;
	mov.f32 	%f528, 0f00000000;
	mov.u32 	%r341, %r36;
	@%p15 bra 	$L__BB8_42;
	mul.wide.u32 	%rd65, %r36, 4;
	add.s64 	%rd64, %rd15, %rd65;
	// begin inline asm
	ld.global.nc.u32 %r142, [%rd64];
	// end inline asm
	mov.b32 	%f528, %r142;
	add.s32 	%r341, %r36, 512;
$L__BB8_42:
	setp.ge.u32 	%p16, %r341, %r70;
	@%p16 bra 	$L__BB8_49;
	not.b32 	%r143, %r341;
	add.s32 	%r39, %r70, %r143;
	and.b32  	%r144, %r39, 1536;
	setp.eq.s32 	%p17, %r144, 1536;
	@%p17 bra 	$L__BB8_46;
	mul.wide.u32 	%rd66, %r341, 4;
	add.s64 	%rd128, %rd15, %rd66;
	shr.u32 	%r145, %r39, 9;
	add.s32 	%r146, %r145, 1;
	and.b32  	%r147, %r146, 3;
	neg.s32 	%r339, %r147;
$L__BB8_45:
	.pragma "nounroll";
	// begin inline asm
	ld.global.nc.u32 %r148, [%rd128];
	// end inline asm
	mov.b32 	%f171, %r148;
	add.f32 	%f528, %f528, %f171;
	add.s32 	%r341, %r341, 512;
	add.s64 	%rd128, %rd128, 2048;
	add.s32 	%r339, %r339, 1;
	setp.ne.s32 	%p18, %r339, 0;
	@%p18 bra 	$L__BB8_45;
$L__BB8_46:
	setp.lt.u32 	%p19, %r39, 1536;
	@%p19 bra 	$L__BB8_49;
	mul.wide.u32 	%rd68, %r341, 4;
	add.s64 	%rd129, %rd15, %rd68;
$L__BB8_48:
	// begin inline asm
	ld.global.nc.u32 %r149, [%rd129];
	// end inline asm
	mov.b32 	%f172, %r149;
	add.f32 	%f173, %f528, %f172;
	add.s64 	%rd70, %rd129, 2048;
	// begin inline asm
	ld.global.nc.u32 %r150, [%rd70];
	// end inline asm
	mov.b32 	%f174, %r150;
	add.f32 	%f175, %f173, %f174;
	add.s64 	%rd71, %rd129, 4096;
	// begin inline asm
	ld.global.nc.u32 %r151, [%rd71];
	// end inline asm
	mov.b32 	%f176, %r151;
	add.f32 	%f177, %f175, %f176;
	add.s64 	%rd72, %rd129, 6144;
	// begin inline asm
	ld.global.nc.u32 %r152, [%rd72];
	// end inline asm
	mov.b32 	%f178, %r152;
	add.f32 	%f528, %f177, %f178;
	add.s32 	%r341, %r341, 2048;
	add.s64 	%rd129, %rd129, 8192;
	setp.lt.s32 	%p20, %r341, %r70;
	@%p20 bra 	$L__BB8_48;
$L__BB8_49:
	setp.lt.u32 	%p21, %r70, 512;
	@%p21 bra 	$L__BB8_54;
	// begin inline asm
	mov.u32 %r177, %laneid;
	// end inline asm
	mov.b32 	%r178, 1;
	mov.b32 	%r191, 31;
	mov.b32 	%r192, -1;
	// begin inline asm
	{  .reg .f32 r0;  .reg .pred p;  shfl.sync.down.b32 r0|p, %f528, %r178, %r191, %r192;  @p add.f32 r0, r0, %f528;  mov.f32 %f238, r0;}
	// end inline asm
	mov.b32 	%r181, 2;
	// begin inline asm
	{  .reg .f32 r0;  .reg .pred p;  shfl.sync.down.b32 r0|p, %f238, %r181, %r191, %r192;  @p add.f32 r0, r0, %f238;  mov.f32 %f241, r0;}
	// end inline asm
	mov.b32 	%r184, 4;
	// begin inline asm
	{  .reg .f32 r0;  .reg .pred p;  shfl.sync.down.b32 r0|p, %f241, %r184, %r191, %r192;  @p add.f32 r0, r0, %f241;  mov.f32 %f244, r0;}
	// end inline asm
	mov.b32 	%r187, 8;
	// begin inline asm
	{  .reg .f32 r0;  .reg .pred p;  shfl.sync.down.b32 r0|p, %f244, %r187, %r191, %r192;  @p add.f32 r0, r0, %f244;  mov.f32 %f247, r0;}
	// end inline asm
	mov.b32 	%r190, 16;
	// begin inline asm
	{  .reg .f32 r0;  .reg .pred p;  shfl.sync.down.b32 r0|p, %f247, %r190, %r191, %r192;  @p add.f32 r0, r0, %f247;  mov.f32 %f536, r0;}
	// end inline asm
	setp.ne.s32 	%p40, %r177, 0;
	@%p40 bra 	$L__BB8_52;
	shr.u32 	%r193, %r36, 3;
	and.b32  	%r194, %r193, 124;
	mov.u32 	%r195, _ZZN3cub18CUB_300001_SM_10006detail6reduce28DeviceReduceSingleTileKernelINS2_10policy_hubIfjN4cuda3std3__44plusIvEEE10Policy1000EPKfPfjS9_ffNS7_10__identityEEEvT0_T1_T2_T3_T4_T6_E12temp_storage;
	add.s32 	%r196, %r195, %r194;
	st.shared.f32 	[%r196+16], %f536;
$L__BB8_52:
	bar.sync 	0;
	setp.ne.s32 	%p41, %r36, 0;
	@%p41 bra 	$L__BB8_74;
	ld.shared.f32 	%f253, [_ZZN3cub18CUB_300001_SM_10006detail6reduce28DeviceReduceSingleTileKernelINS2_10policy_hubIfjN4cuda3std3__44plusIvEEE10Policy1000EPKfPfjS9_ffNS7_10__identityEEEvT0_T1_T2_T3_T4_T6_E12temp_storage+20];
	add.f32 	%f254, %f536, %f253;
	ld.shared.f32 	%f255, [_ZZN3cub18CUB_300001_SM_10006detail6reduce28DeviceReduceSingleTileKernelINS2_10policy_hubIfjN4cuda3std3__44plusIvEEE10Policy1000EPKfPfjS9_ffNS7_10__identityEEEvT0_T1_T2_T3_T4_T6_E12temp_storage+24];
	add.f32 	%f256, %f254, %f255;
	ld.shared.f32 	%f257, [_ZZN3cub18CUB_300001_SM_10006detail6reduce28DeviceReduceSingleTileKernelINS2_10policy_hubIfjN4cuda3std3__44plusIvEEE10Policy1000EPKfPfjS9_ffNS7_10__identityEEEvT0_T1_T2_T3_T4_T6_E12temp_storage+28];
	add.f32 	%f258, %f256, %f257;
	ld.shared.f32 	%f259, [_ZZN3cub18CUB_300001_SM_10006detail6reduce28DeviceReduceSingleTileKernelINS2_10policy_hubIfjN4cuda3std3__44plusIvEEE10Policy1000EPKfPfjS9_ffNS7_10__identityEEEvT0_T1_T2_T3_T4_T6_E12temp_storage+32];
	add.f32 	%f260, %f258, %f259;
	ld.shared.f32 	%f261, [_ZZN3cub18CUB_300001_SM_10006detail6reduce28DeviceReduceSingleTileKernelINS2_10policy_hubIfjN4cuda3std3__44plusIvEEE10Policy1000EPKfPfjS9_ffNS7_10__identityEEEvT0_T1_T2_T3_T4_T6_E12temp_storage+36];
	add.f32 	%f262, %f260, %f261;
	ld.shared.f32 	%f263, [_ZZN3cub18CUB_300001_SM_10006detail6reduce28DeviceReduceSingleTileKernelINS2_10policy_hubIfjN4cuda3std3__44plusIvEEE10Policy1000EPKfPfjS9_ffNS7_10__identityEEEvT0_T1_T2_T3_T4_T6_E12temp_storage+40];
	add.f32 	%f264, %f262, %f263;
	ld.shared.f32 	%f265, [_ZZN3cub18CUB_300001_SM_10006detail6reduce28DeviceReduceSingleTileKernelINS2_10policy_hubIfjN4cuda3std3__44plusIvEEE10Policy1000EPKfPfjS9_ffNS7_10__identityEEEvT0_T1_T2_T3_T4_T6_E12temp_storage+44];
	add.f32 	%f266, %f264, %f265;
	ld.shared.f32 	%f267, [_ZZN3cub18CUB_300001_SM_10006detail6reduce28DeviceReduceSingleTileKernelINS2_10policy_hubIfjN4cuda3std3__44plusIvEEE10Policy1000EPKfPfjS9_ffNS7_10__identityEEEvT0_T1_T2_T3_T4_T6_E12temp_storage+48];
	add.f32 	%f268, %f266, %f267;
	ld.shared.f32 	%f269, [_ZZN3cub18CUB_300001_SM_10006detail6reduce28DeviceReduceSingleTileKernelINS2_10policy_hubIfjN4cuda3std3__44plusIvEEE10Policy1000EPKfPfjS9_ffNS7_10__identityEEEvT0_T1_T2_T3_T4_T6_E12temp_storage+52];
	add.f32 	%f270, %f268, %f269;
	ld.shared.f32 	%f271, [_ZZN3cub18CUB_300001_SM_10006detail6reduce28DeviceReduceSingleTileKernelINS2_10policy_hubIfjN4cuda3std3__44plusIvEEE10Policy1000EPKfPfjS9_ffNS7_10__identityEEEvT0_T1_T2_T3_T4_T6_E12temp_storage+56];
	add.f32 	%f272, %f270, %f271;
	ld.shared.f32 	%f273, [_ZZN3cub18CUB_300001_SM_10006detail6reduce28DeviceReduceSingleTileKernelINS2_10policy_hubIfjN4cuda3std3__44plusIvEEE10Policy1000EPKfPfjS9_ffNS7_10__identityEEEvT0_T1_T2_T3_T4_T6_E12temp_storage+60];
	add.f32 	%f274, %f272, %f273;
	ld.shared.f32 	%f275, [_ZZN3cub18CUB_300001_SM_10006detail6reduce28DeviceReduceSingleTileKernelINS2_10policy_hubIfjN4cuda3std3__44plusIvEEE10Policy1000EPKfPfjS9_ffNS7_10__identityEEEvT0_T1_T2_T3_T4_T6_E12temp_storage+64];
	add.f32 	%f276, %f274, %f275;
	ld.shared.f32 	%f277, [_ZZN3cub18CUB_300001_SM_10006detail6reduce28DeviceReduceSingleTileKernelINS2_10policy_hubIfjN4cuda3std3__44plusIvEEE10Policy1000EPKfPfjS9_ffNS7_10__identityEEEvT0_T1_T2_T3_T4_T6_E12temp_storage+68];
	add.f32 	%f278, %f276, %f277;
	ld.shared.f32 	%f279, [_ZZN3cub18CUB_300001_SM_10006detail6reduce28DeviceReduceSingleTileKernelINS2_10policy_hubIfjN4cuda3std3__44plusIvEEE10Policy1000EPKfPfjS9_ffNS7_10__identityEEEvT0_T1_T2_T3_T4_T6_E12temp_storage+72];
	add.f32 	%f280, %f278, %f279;
	ld.shared.f32 	%f281, [_ZZN3cub18CUB_300001_SM_10006detail6reduce28DeviceReduceSingleTileKernelINS2_10policy_hubIfjN4cuda3std3__44plusIvEEE10Policy1000EPKfPfjS9_ffNS7_10__identityEEEvT0_T1_T2_T3_T4_T6_E12temp_storage+76];
	add.f32 	%f536, %f280, %f281;
	bra.uni 	$L__BB8_74;
$L__BB8_54:
	// begin inline asm
	mov.u32 %r153, %laneid;
	// end inline asm
	and.b32  	%r169, %r36, 992;
	add.s32 	%r170, %r169, 32;
	setp.gt.u32 	%p22, %r170, %r70;
	not.b32 	%r171, %r169;
	add.s32 	%r172, %r70, %r171;
	selp.b32 	%r167, %r172, 31, %p22;
	mov.b32 	%r154, 1;
	mov.b32 	%r168, -1;
	// begin inline asm
	{  .reg .f32 r0;  .reg .pred p;  shfl.sync.down.b32 r0|p, %f528, %r154, %r167, %r168;  @p add.f32 r0, r0, %f528;  mov.f32 %f179, r0;}
	// end inline asm
	mov.b32 	%r157, 2;
	// begin inline asm
	{  .reg .f32 r0;  .reg .pred p;  shfl.sync.down.b32 r0|p, %f179, %r157, %r167, %r168;  @p add.f32 r0, r0, %f179;  mov.f32 %f182, r0;}
	// end inline asm
	mov.b32 	%r160, 4;
	// begin inline asm
	{  .reg .f32 r0;  .reg .pred p;  shfl.sync.down.b32 r0|p, %f182, %r160, %r167, %r168;  @p add.f32 r0, r0, %f182;  mov.f32 %f185, r0;}
	// end inline asm
	mov.b32 	%r163, 8;
	// begin inline asm
	{  .reg .f32 r0;  .reg .pred p;  shfl.sync.down.b32 r0|p, %f185, %r163, %r167, %r168;  @p add.f32 r0, r0, %f185;  mov.f32 %f188, r0;}
	// end inline asm
	mov.b32 	%r166, 16;
	// begin inline asm
	{  .reg .f32 r0;  .reg .pred p;  shfl.sync.down.b32 r0|p, %f188, %r166, %r167, %r168;  @p add.f32 r0, r0, %f188;  mov.f32 %f536, r0;}
	// end inline asm
	setp.ne.s32 	%p23, %r153, 0;
	@%p23 bra 	$L__BB8_56;
	shr.u32 	%r173, %r36, 3;
	and.b32  	%r174, %r173, 124;
	mov.u32 	%r175, _ZZN3cub18CUB_300001_SM_10006detail6reduce28DeviceReduceSingleTileKernelINS2_10policy_hubIfjN4cuda3std3__44plusIvEEE10Policy1000EPKfPfjS9_ffNS7_10__identityEEEvT0_T1_T2_T3_T4_T6_E12temp_storage;
	add.s32 	%r176, %r175, %r174;
	st.shared.f32 	[%r176+16], %f536;
$L__BB8_56:
	bar.sync 	0;
	setp.ne.s32 	%p24, %r36, 0;
	@%p24 bra 	$L__BB8_74;
	setp.gt.u32 	%p25, %r70, 32;
	ld.shared.f32 	%f194, [_ZZN3cub18CUB_300001_SM_10006detail6reduce28DeviceReduceSingleTileKernelINS2_10policy_hubIfjN4cuda3std3__44plusIvEEE10Policy1000EPKfPfjS9_ffNS7_10__identityEEEvT0_T1_T2_T3_T4_T6_E12temp_storage+20];
	add.f32 	%f195, %f536, %f194;
	selp.f32 	%f196, %f195, %f536, %p25;
	setp.gt.u32 	%p26, %r70, 64;
	ld.shared.f32 	%f197, [_ZZN3cub18CUB_300001_SM_10006detail6reduce28DeviceReduceSingleTileKernelINS2_10policy_hubIfjN4cuda3std3__44plusIvEEE10Policy1000EPKfPfjS9_ffNS7_10__identityEEEvT0_T1_T2_T3_T4_T6_E12temp_storage+24];
	add.f32 	%f198, %f197, %f196;
	selp.f32 	%f199, %f198, %f196, %p26;
	setp.gt.u32 	%p27, %r70, 96;
	ld.shared.f32 	%f200, [_ZZN3cub18CUB_300001_SM_10006detail6reduce28DeviceReduceSingleTileKernelINS2_10policy_hubIfjN4cuda3std3__44plusIvEEE10Policy1000EPKfPfjS9_ffNS7_10__identityEEEvT0_T1_T2_T3_T4_T6_E12temp_storage+28];
	add.f32 	%f201, %f200, %f199;
	selp.f32 	%f202, %f201, %f199, %p27;
	setp.gt.u32 	%p28, %r70, 128;
	ld.shared.f32 	%f203, [_ZZN3cub18CUB_300001_SM_10006detail6reduce28DeviceReduceSingleTileKernelINS2_10policy_hubIfjN4cuda3std3__44plusIvEEE10Policy1000EPKfPfjS9_ffNS7_10__identityEEEvT0_T1_T2_T3_T4_T6_E12temp_storage+32];
	add.f32 	%f204, %f203, %f202;
	selp.f32 	%f205, %f204, %f202, %p28;
	setp.gt.u32 	%p29, %r70, 160;
	ld.shared.f32 	%f206, [_ZZN3cub18CUB_300001_SM_10006detail6reduce28DeviceReduceSingleTileKernelINS2_10policy_hubIfjN4cuda3std3__44plusIvEEE10Policy1000EPKfPfjS9_ffNS7_10__identityEEEvT0_T1_T2_T3_T4_T6_E12temp_storage+36];
	add.f32 	%f207, %f206, %f205;
	selp.f32 	%f208, %f207, %f205, %p29;
	setp.gt.u32 	%p30, %r70, 192;
	ld.shared.f32 	%f209, [_ZZN3cub18CUB_300001_SM_10006detail6reduce28DeviceReduceSingleTileKernelINS2_10policy_hubIfjN4cuda3std3__44plusIvEEE10Policy1000EPKfPfjS9_ffNS7_10__identityEEEvT0_T1_T2_T3_T4_T6_E12temp_storage+40];
	add.f32 	%f210, %f209, %f208;
	selp.f32 	%f211, %f210, %f208, %p30;
	setp.gt.u32 	%p31, %r70, 224;
	ld.shared.f32 	%f212, [_ZZN3cub18CUB_300001_SM_10006detail6reduce28DeviceReduceSingleTileKernelINS2_10policy_hubIfjN4cuda3std3__44plusIvEEE10Policy1000EPKfPfjS9_ffNS7_10__identityEEEvT0_T1_T2_T3_T4_T6_E12temp_storage+44];
	add.f32 	%f213, %f212, %f211;
	selp.f32 	%f214, %f213, %f211, %p31;
	setp.gt.u32 	%p32, %r70, 256;
	ld.shared.f32 	%f215, [_ZZN3cub18CUB_300001_SM_10006detail6reduce28DeviceReduceSingleTileKernelINS2_10policy_hubIfjN4cuda3std3__44plusIvEEE10Policy1000EPKfPfjS9_ffNS7_10__identityEEEvT0_T1_T2_T3_T4_T6_E12temp_storage+48];
	add.f32 	%f216, %f215, %f214;
	selp.f32 	%f217, %f216, %f214, %p32;
	setp.gt.u32 	%p33, %r70, 288;
	ld.shared.f32 	%f218, [_ZZN3cub18CUB_300001_SM_10006detail6reduce28DeviceReduceSingleTileKernelINS2_10policy_hubIfjN4cuda3std3__44plusIvEEE10Policy1000EPKfPfjS9_ffNS7_10__identityEEEvT0_T1_T2_T3_T4_T6_E12temp_storage+52];
	add.f32 	%f219, %f218, %f217;
	selp.f32 	%f220, %f219, %f217, %p33;
	setp.gt.u32 	%p34, %r70, 320;
	ld.shared.f32 	%f221, [_ZZN3cub18CUB_300001_SM_10006detail6reduce28DeviceReduceSingleTileKernelINS2_10policy_hubIfjN4cuda3std3__44plusIvEEE10Policy1000EPKfPfjS9_ffNS7_10__identityEEEvT0_T1_T2_T3_T4_T6_E12temp_storage+56];
	add.f32 	%f222, %f221, %f220;
	selp.f32 	%f223, %f222, %f220, %p34;
	setp.gt.u32 	%p35, %r70, 352;
	ld.shared.f32 	%f224, [_ZZN3cub18CUB_300001_SM_10006detail6reduce28DeviceReduceSingleTileKernelINS2_10policy_hubIfjN4cuda3std3__44plusIvEEE10Policy1000EPKfPfjS9_ffNS7_10__identityEEEvT0_T1_T2_T3_T4_T6_E12temp_storage+60];
	add.f32 	%f225, %f224, %f223;
	selp.f32 	%f226, %f225, %f223, %p35;
	setp.gt.u32 	%p36, %r70, 384;
	ld.shared.f32 	%f227, [_ZZN3cub18CUB_300001_SM_10006detail6reduce28DeviceReduceSingleTileKernelINS2_10policy_hubIfjN4cuda3std3__44plusIvEEE10Policy1000EPKfPfjS9_ffNS7_10__identityEEEvT0_T1_T2_T3_T4_T6_E12temp_storage+64];
	add.f32 	%f228, %f227, %f226;
	selp.f32 	%f229, %f228, %f226, %p36;
	setp.gt.u32 	%p37, %r70, 416;
	ld.shared.f32 	%f230, [_ZZN3cub18CUB_300001_SM_10006detail6reduce28DeviceReduceSingleTileKernelINS2_10policy_hubIfjN4cuda3std3__44plusIvEEE10Policy1000EPKfPfjS9_ffNS7_10__identityEEEvT0_T1_T2_T3_T4_T6_E12temp_storage+68];
	add.f32 	%f231, %f230, %f229;
	selp.f32 	%f232, %f231, %f229, %p37;
	setp.gt.u32 	%p38, %r70, 448;
	ld.shared.f32 	%f233, [_ZZN3cub18CUB_300001_SM_10006detail6reduce28DeviceReduceSingleTileKernelINS2_10policy_hubIfjN4cuda3std3__44plusIvEEE10Policy1000EPKfPfjS9_ffNS7_10__identityEEEvT0_T1_T2_T3_T4_T6_E12temp_storage+72];
	add.f32 	%f234, %f233, %f232;
	selp.f32 	%f235, %f234, %f232, %p38;
	setp.gt.u32 	%p39, %r70, 480;
	ld.shared.f32 	%f236, [_ZZN3cub18CUB_300001_SM_10006detail6reduce28DeviceReduceSingleTileKernelINS2_10policy_hubIfjN4cuda3std3__44plusIvEEE10Policy1000EPKfPfjS9_ffNS7_10__identityEEEvT0_T1_T2_T3_T4_T6_E12temp_storage+76];
	add.f32 	%f237, %f236, %f235;
	selp.f32 	%f536, %f237, %f235, %p39;
	bra.uni 	$L__BB8_74;
$L__BB8_58:
	mov.u32 	%r48, %tid.x;
	mul.wide.u32 	%rd34, %r48, 4;
	add.s64 	%rd18, %rd15, %rd34;
	// begin inline asm
	ld.global.nc.u32 %r71, [%rd18];
	// end inline asm
	mov.b32 	%f55, %r71;
	add.s64 	%rd19, %rd18, 2048;
	// begin inline asm
	ld.global.nc.u32 %r72, [%rd19];
	// end inline asm
	mov.b32 	%f56, %r72;
	add.s64 	%rd20, %rd18, 4096;
	// begin inline asm
	ld.global.nc.u32 %r73, [%rd20];
	// end inline asm
	mov.b32 	%f57, %r73;
	add.s64 	%rd21, %rd18, 6144;
	// begin inline asm
	ld.global.nc.u32 %r74, [%rd21];
	// end inline asm
	mov.b32 	%f58, %r74;
	add.s64 	%rd22, %rd18, 8192;
	// begin inline asm
	ld.global.nc.u32 %r75, [%rd22];
	// end inline asm
	mov.b32 	%f59, %r75;
	add.s64 	%rd23, %rd18, 10240;
	// begin inline asm
	ld.global.nc.u32 %r76, [%rd23];
	// end inline asm
	mov.b32 	%f60, %r76;
	add.s64 	%rd24, %rd18, 12288;
	// begin inline asm
	ld.global.nc.u32 %r77, [%rd24];
	// end inline asm
	mov.b32 	%f61, %r77;
	add.s64 	%rd25, %rd18, 14336;
	// begin inline asm
	ld.global.nc.u32 %r78, [%rd25];
	// end inline asm
	mov.b32 	%f62, %r78;
	add.s64 	%rd26, %rd18, 16384;
	// begin inline asm
	ld.global.nc.u32 %r79, [%rd26];
	// end inline asm
	mov.b32 	%f63, %r79;
	add.s64 	%rd27, %rd18, 18432;
	// begin inline asm
	ld.global.nc.u32 %r80, [%rd27];
	// end inline asm
	mov.b32 	%f64, %r80;
	add.s64 	%rd28, %rd18, 20480;
	// begin inline asm
	ld.global.nc.u32 %r81, [%rd28];
	// end inline asm
	mov.b32 	%f65, %r81;
	add.s64 	%rd29, %rd18, 22528;
	// begin inline asm
	ld.global.nc.u32 %r82, [%rd29];
	// end inline asm
	mov.b32 	%f66, %r82;
	add.s64 	%rd30, %rd18, 24576;
	// begin inline asm
	ld.global.nc.u32 %r83, [%rd30];
	// end inline asm
	mov.b32 	%f67, %r83;
	add.s64 	%rd31, %rd18, 26624;
	// begin inline asm
	ld.global.nc.u32 %r84, [%rd31];
	// end inline asm
	mov.b32 	%f68, %r84;
	add.s64 	%rd32, %rd18, 28672;
	// begin inline asm
	ld.global.nc.u32 %r85, [%rd32];
	// end inline asm
	mov.b32 	%f69, %r85;
	add.s64 	%rd33, %rd18, 30720;
	// begin inline asm
	ld.global.nc.u32 %r86, [%rd33];
	// end inline asm
	mov.b32 	%f70, %r86;
	add.f32 	%f71, %f55, %f56;
	add.f32 	%f72, %f57, %f58;
	add.f32 	%f73, %f59, %f60;
	add.f32 	%f74, %f61, %f62;
	add.f32 	%f75, %f63, %f64;
	add.f32 	%f76, %f65, %f66;
	add.f32 	%f77, %f67, %f68;
	add.f32 	%f78, %f69, %f70;
	add.f32 	%f79, %f71, %f72;
	add.f32 	%f80, %f73, %f74;
	add.f32 	%f81, %f75, %f76;
	add.f32 	%f82, %f77, %f78;
	add.f32 	%f83, %f79, %f80;
	add.f32 	%f84, %f81, %f82;
	add.f32 	%f535, %f83, %f84;
	add.s32 	%r49, %r70, -8192;
	setp.lt.u32 	%p4, %r49, 8192;
	mov.b32 	%r344, 8192;
	@%p4 bra 	$L__BB8_62;
	mov.b32 	%r344, 8192;
$L__BB8_60:
	add.s32 	%r105, %r48, %r344;
	mul.wide.u32 	%rd51, %r105, 4;
	add.s64 	%rd35, %rd15, %rd51;
	// begin inline asm
	ld.global.nc.u32 %r89, [%rd35];
	// end inline asm
	mov.b32 	%f85, %r89;
	mul.wide.u32 	%rd52, %r344, 4;
	add.s64 	%rd53, %rd18, %rd52;
	add.s64 	%rd36, %rd53, 2048;
	// begin inline asm
	ld.global.nc.u32 %r90, [%rd36];
	// end inline asm
	mov.b32 	%f86, %r90;
	add.s64 	%rd37, %rd53, 4096;
	// begin inline asm
	ld.global.nc.u32 %r91, [%rd37];
	// end inline asm
	mov.b32 	%f87, %r91;
	add.s64 	%rd38, %rd53, 6144;
	// begin inline asm
	ld.global.nc.u32 %r92, [%rd38];
	// end inline asm
	mov.b32 	%f88, %r92;
	add.s64 	%rd39, %rd53, 8192;
	// begin inline asm
	ld.global.nc.u32 %r93, [%rd39];
	// end inline asm
	mov.b32 	%f89, %r93;
	add.s64 	%rd40, %rd53, 10240;
	// begin inline asm
	ld.global.nc.u32 %r94, [%rd40];
	// end inline asm
	mov.b32 	%f90, %r94;
	add.s64 	%rd41, %rd53, 12288;
	// begin inline asm
	ld.global.nc.u32 %r95, [%rd41];
	// end inline asm
	mov.b32 	%f91, %r95;
	add.s64 	%rd42, %rd53, 14336;
	// begin inline asm
	ld.global.nc.u32 %r96, [%rd42];
	// end inline asm
	mov.b32 	%f92, %r96;
	add.s64 	%rd43, %rd53, 16384;
	// begin inline asm
	ld.global.nc.u32 %r97, [%rd43];
	// end inline asm
	mov.b32 	%f93, %r97;
	add.s64 	%rd44, %rd53, 18432;
	// begin inline asm
	ld.global.nc.u32 %r98, [%rd44];
	// end inline asm
	mov.b32 	%f94, %r98;
	add.s64 	%rd45, %rd53, 20480;
	// begin inline asm
	ld.global.nc.u32 %r99, [%rd45];
	// end inline asm
	mov.b32 	%f95, %r99;
	add.s64 	%rd46, %rd53, 22528;
	// begin inline asm
	ld.global.nc.u32 %r100, [%rd46];
	// end inline asm
	mov.b32 	%f96, %r100;
	add.s64 	%rd47, %rd53, 24576;
	// begin inline asm
	ld.global.nc.u32 %r101, [%rd47];
	// end inline asm
	mov.b32 	%f97, %r101;
	add.s64 	%rd48, %rd53, 26624;
	// begin inline asm
	ld.global.nc.u32 %r102, [%rd48];
	// end inline asm
	mov.b32 	%f98, %r102;
	add.s64 	%rd49, %rd53, 28672;
	// begin inline asm
	ld.global.nc.u32 %r103, [%rd49];
	// end inline asm
	mov.b32 	%f99, %r103;
	add.s64 	%rd50, %rd53, 30720;
	// begin inline asm
	ld.global.nc.u32 %r104, [%rd50];
	// end inline asm
	mov.b32 	%f100, %r104;
	add.f32 	%f101, %f535, %f85;
	add.f32 	%f102, %f86, %f87;
	add.f32 	%f103, %f88, %f89;
	add.f32 	%f104, %f90, %f91;
	add.f32 	%f105, %f92, %f93;
	add.f32 	%f106, %f94, %f95;
	add.f32 	%f107, %f96, %f97;
	add.f32 	%f108, %f98, %f99;
	add.f32 	%f109, %f101, %f102;
	add.f32 	%f110, %f103, %f104;
	add.f32 	%f111, %f105, %f106;
	add.f32 	%f112, %f107, %f108;
	add.f32 	%f113, %f109, %f110;
	add.f32 	%f114, %f111, %f112;
	add.f32 	%f115, %f113, %f114;
	add.f32 	%f535, %f115, %f100;
	sub.s32 	%r106, %r70, %r344;
	setp.lt.u32 	%p5, %r106, 8192;
	@%p5 bra 	$L__BB8_70;
	add.s32 	%r344, %r344, 8192;
	setp.le.u32 	%p6, %r344, %r49;
	@%p6 bra 	$L__BB8_60;
$L__BB8_62:
	setp.le.u32 	%p7, %r70, %r344;
	@%p7 bra 	$L__BB8_70;
	sub.s32 	%r53, %r70, %r344;
	setp.ge.s32 	%p8, %r48, %r53;
	@%p8 bra 	$L__BB8_70;
	not.b32 	%r107, %r48;
	add.s32 	%r108, %r70, %r107;
	sub.s32 	%r54, %r108, %r344;
	and.b32  	%r109, %r54, 1536;
	setp.eq.s32 	%p9, %r109, 1536;
	mov.u32 	%r348, %r48;
	@%p9 bra 	$L__BB8_67;
	add.s32 	%r346, %r48, %r344;
	shr.u32 	%r110, %r54, 9;
	add.s32 	%r111, %r110, 1;
	and.b32  	%r112, %r111, 3;
	neg.s32 	%r345, %r112;
	mov.u32 	%r348, %r48;
$L__BB8_66:
	.pragma "nounroll";
	mul.wide.u32 	%rd55, %r346, 4;
	add.s64 	%rd54, %rd15, %rd55;
	// begin inline asm
	ld.global.nc.u32 %r113, [%rd54];
	// end inline asm
	mov.b32 	%f117, %r113;
	add.f32 	%f535, %f535, %f117;
	add.s32 	%r348, %r348, 512;
	add.s32 	%r346, %r346, 512;
	add.s32 	%r345, %r345, 1;
	setp.ne.s32 	%p10, %r345, 0;
	@%p10 bra 	$L__BB8_66;
$L__BB8_67:
	setp.lt.u32 	%p11, %r54, 1536;
	@%p11 bra 	$L__BB8_70;
	add.s32 	%r350, %r348, 1024;
	add.s32 	%r349, %r348, %r344;
$L__BB8_69:
	mul.wide.u32 	%rd60, %r349, 4;
	add.s64 	%rd56, %rd15, %rd60;
	// begin inline asm
	ld.global.nc.u32 %r114, [%rd56];
	// end inline asm
	mov.b32 	%f118, %r114;
	add.f32 	%f119, %f535, %f118;
	add.s32 	%r118, %r349, 512;
	mul.wide.u32 	%rd61, %r118, 4;
	add.s64 	%rd57, %rd15, %rd61;
	// begin inline asm
	ld.global.nc.u32 %r115, [%rd57];
	// end inline asm
	mov.b32 	%f120, %r115;
	add.f32 	%f121, %f119, %f120;
	add.s32 	%r119, %r349, 1024;
	mul.wide.u32 	%rd62, %r119, 4;
	add.s64 	%rd58, %rd15, %rd62;
	// begin inline asm
	ld.global.nc.u32 %r116, [%rd58];
	// end inline asm
	mov.b32 	%f122, %r116;
	add.f32 	%f123, %f121, %f122;
	add.s32 	%r120, %r349, 1536;
	mul.wide.u32 	%rd63, %r120, 4;
	add.s64 	%rd59, %rd15, %rd63;
	// begin inline asm
	ld.global.nc.u32 %r117, [%rd59];
	// end inline asm
	mov.b32 	%f124, %r117;
	add.f32 	%f535, %f123, %f124;
	add.s32 	%r68, %r350, 2048;
	add.s32 	%r121, %r350, 1024;
	add.s32 	%r349, %r349, 2048;
	setp.lt.s32 	%p12, %r121, %r53;
	mov.u32 	%r350, %r68;
	@%p12 bra 	$L__BB8_69;
$L__BB8_70:
	// begin inline asm
	mov.u32 %r122, %laneid;
	// end inline asm
	mov.b32 	%r123, 1;
	mov.b32 	%r136, 31;
	mov.b32 	%r137, -1;
	// begin inline asm
	{  .reg .f32 r0;  .reg .pred p;  shfl.sync.down.b32 r0|p, %f535, %r123, %r136, %r137;  @p add.f32 r0, r0, %f535;  mov.f32 %f125, r0;}
	// end inline asm
	mov.b32 	%r126, 2;
	// begin inline asm
	{  .reg .f32 r0;  .reg .pred p;  shfl.sync.down.b32 r0|p, %f125, %r126, %r136, %r137;  @p add.f32 r0, r0, %f125;  mov.f32 %f128, r0;}
	// end inline asm
	mov.b32 	%r129, 4;
	// begin inline asm
	{  .reg .f32 r0;  .reg .pred p;  shfl.sync.down.b32 r0|p, %f128, %r129, %r136, %r137;  @p add.f32 r0, r0, %f128;  mov.f32 %f131, r0;}
	// end inline asm
	mov.b32 	%r132, 8;
	// begin inline asm
	{  .reg .f32 r0;  .reg .pred p;  shfl.sync.down.b32 r0|p, %f131, %r132, %r136, %r137;  @p add.f32 r0, r0, %f131;  mov.f32 %f134, r0;}
	// end inline asm
	mov.b32 	%r135, 16;
	// begin inline asm
	{  .reg .f32 r0;  .reg .pred p;  shfl.sync.down.b32 r0|p, %f134, %r135, %r136, %r137;  @p add.f32 r0, r0, %f134;  mov.f32 %f536, r0;}
	// end inline asm
	setp.ne.s32 	%p13, %r122, 0;
	@%p13 bra 	$L__BB8_72;
	shr.u32 	%r138, %r48, 3;
	and.b32  	%r139, %r138, 124;
	mov.u32 	%r140, _ZZN3cub18CUB_300001_SM_10006detail6reduce28DeviceReduceSingleTileKernelINS2_10policy_hubIfjN4cuda3std3__44plusIvEEE10Policy1000EPKfPfjS9_ffNS7_10__identityEEEvT0_T1_T2_T3_T4_T6_E12temp_storage;
	add.s32 	%r141, %r140, %r139;
	st.shared.f32 	[%r141+16], %f536;
$L__BB8_72:
	bar.sync 	0;
	setp.ne.s32 	%p14, %r48, 0;
	@%p14 bra 	$L__BB8_74;
	ld.shared.f32 	%f140, [_ZZN3cub18CUB_300001_SM_10006detail6reduce28DeviceReduceSingleTileKernelINS2_10policy_hubIfjN4cuda3std3__44plusIvEEE10Policy1000EPKfPfjS9_ffNS7_10__identityEEEvT0_T1_T2_T3_T4_T6_E12temp_storage+20];
	add.f32 	%f141, %f536, %f140;
	ld.shared.f32 	%f142, [_ZZN3cub18CUB_300001_SM_10006detail6reduce28DeviceReduceSingleTileKernelINS2_10policy_hubIfjN4cuda3std3__44plusIvEEE10Policy1000EPKfPfjS9_ffNS7_10__identityEEEvT0_T1_T2_T3_T4_T6_E12temp_storage+24];
	add.f32 	%f143, %f141, %f142;
	ld.shared.f32 	%f144, [_ZZN3cub18CUB_300001_SM_10006detail6reduce28DeviceReduceSingleTileKernelINS2_10policy_hubIfjN4cuda3std3__44plusIvEEE10Policy1000EPKfPfjS9_ffNS7_10__identityEEEvT0_T1_T2_T3_T4_T6_E12temp_storage+28];
	add.f32 	%f145, %f143, %f144;
	ld.shared.f32 	%f146, [_ZZN3cub18CUB_300001_SM_10006detail6reduce28DeviceReduceSingleTileKernelINS2_10policy_hubIfjN4cuda3std3__44plusIvEEE10Policy1000EPKfPfjS9_ffNS7_10__identityEEEvT0_T1_T2_T3_T4_T6_E12temp_storage+32];
	add.f32 	%f147, %f145, %f146;
	ld.shared.f32 	%f148, [_ZZN3cub18CUB_300001_SM_10006detail6reduce28DeviceReduceSingleTileKernelINS2_10policy_hubIfjN4cuda3std3__44plusIvEEE10Policy1000EPKfPfjS9_ffNS7_10__identityEEEvT0_T1_T2_T3_T4_T6_E12temp_storage+36];
	add.f32 	%f149, %f147, %f148;
	ld.shared.f32 	%f150, [_ZZN3cub18CUB_300001_SM_10006detail6reduce28DeviceReduceSingleTileKernelINS2_10policy_hubIfjN4cuda3std3__44plusIvEEE10Policy1000EPKfPfjS9_ffNS7_10__identityEEEvT0_T1_T2_T3_T4_T6_E12temp_storage+40];
	add.f32 	%f151, %f149, %f150;
	ld.shared.f32 	%f152, [_ZZN3cub18CUB_300001_SM_10006detail6reduce28DeviceReduceSingleTileKernelINS2_10policy_hubIfjN4cuda3std3__44plusIvEEE10Policy1000EPKfPfjS9_ffNS7_10__identityEEEvT0_T1_T2_T3_T4_T6_E12temp_storage+44];
	add.f32 	%f153, %f151, %f152;
	ld.shared.f32 	%f154, [_ZZN3cub18CUB_300001_SM_10006detail6reduce28DeviceReduceSingleTileKernelINS2_10policy_hubIfjN4cuda3std3__44plusIvEEE10Policy1000EPKfPfjS9_ffNS7_10__identityEEEvT0_T1_T2_T3_T4_T6_E12temp_storage+48];
	add.f32 	%f155, %f153, %f154;
	ld.shared.f32 	%f156, [_ZZN3cub18CUB_300001_SM_10006detail6reduce28DeviceReduceSingleTileKernelINS2_10policy_hubIfjN4cuda3std3__44plusIvEEE10Policy1000EPKfPfjS9_ffNS7_10__identityEEEvT0_T1_T2_T3_T4_T6_E12temp_storage+52];
	add.f32 	%f157, %f155, %f156;
	ld.shared.f32 	%f158, [_ZZN3cub18CUB_300001_SM_10006detail6reduce28DeviceReduceSingleTileKernelINS2_10policy_hubIfjN4cuda3std3__44plusIvEEE10Policy1000EPKfPfjS9_ffNS7_10__identityEEEvT0_T1_T2_T3_T4_T6_E12temp_storage+56];
	add.f32 	%f159, %f157, %f158;
	ld.shared.f32 	%f160, [_ZZN3cub18CUB_300001_SM_10006detail6reduce28DeviceReduceSingleTileKernelINS2_10policy_hubIfjN4cuda3std3__44plusIvEEE10Policy1000EPKfPfjS9_ffNS7_10__identityEEEvT0_T1_T2_T3_T4_T6_E12temp_storage+60];
	add.f32 	%f161, %f159, %f160;
	ld.shared.f32 	%f162, [_ZZN3cub18CUB_300001_SM_10006detail6reduce28DeviceReduceSingleTileKernelINS2_10policy_hubIfjN4cuda3std3__44plusIvEEE10Policy1000EPKfPfjS9_ffNS7_10__identityEEEvT0_T1_T2_T3_T4_T6_E12temp_storage+64];
	add.f32 	%f163, %f161, %f162;
	ld.shared.f32 	%f164, [_ZZN3cub18CUB_300001_SM_10006detail6reduce28DeviceReduceSingleTileKernelINS2_10policy_hubIfjN4cuda3std3__44plusIvEEE10Policy1000EPKfPfjS9_ffNS7_10__identityEEEvT0_T1_T2_T3_T4_T6_E12temp_storage+68];
	add.f32 	%f165, %f163, %f164;
	ld.shared.f32 	%f166, [_ZZN3cub18CUB_300001_SM_10006detail6reduce28DeviceReduceSingleTileKernelINS2_10policy_hubIfjN4cuda3std3__44plusIvEEE10Policy1000EPKfPfjS9_ffNS7_10__identityEEEvT0_T1_T2_T3_T4_T6_E12temp_storage+72];
	add.f32 	%f167, %f165, %f166;
	ld.shared.f32 	%f168, [_ZZN3cub18CUB_300001_SM_10006detail6reduce28DeviceReduceSingleTileKernelINS2_10policy_hubIfjN4cuda3std3__44plusIvEEE10Policy1000EPKfPfjS9_ffNS7_10__identityEEEvT0_T1_T2_T3_T4_T6_E12temp_storage+76];
	add.f32 	%f536, %f167, %f168;
$L__BB8_74:
	mov.u32 	%r323, %tid.x;
	setp.ne.s32 	%p81, %r323, 0;
	@%p81 bra 	$L__BB8_76;
	add.f32 	%f509, %f54, %f536;
	st.global.f32 	[%rd1], %f509;
$L__BB8_76:
	ret;

}
	// .globl	_ZN3cub18CUB_300001_SM_10006detail6reduce18DeviceReduceKernelINS2_10policy_hubIfjN4cuda3std3__44plusIvEEE10Policy1000EPKfjS9_fNS7_10__identityEEEvT0_PT3_T1_NS0_13GridEvenShareISI_EET2_T4_
.visible .entry _ZN3cub18CUB_300001_SM_10006detail6reduce18DeviceReduceKernelINS2_10policy_hubIfjN4cuda3std3__44plusIvEEE10Policy1000EPKfjS9_fNS7_10__identityEEEvT0_PT3_T1_NS0_13GridEvenShareISI_EET2_T4_(
	.param .u64 .ptr .align 1 _ZN3cub18CUB_300001_SM_10006detail6reduce18DeviceReduceKernelINS2_10policy_hubIfjN4cuda3std3__44plusIvEEE10Policy1000EPKfjS9_fNS7_10__identityEEEvT0_PT3_T1_NS0_13GridEvenShareISI_EET2_T4__param_0,
	.param .u64 .ptr .align 1 _ZN3cub18CUB_300001_SM_10006detail6reduce18DeviceReduceKernelINS2_10policy_hubIfjN4cuda3std3__44plusIvEEE10Policy1000EPKfjS9_fNS7_10__identityEEEvT0_PT3_T1_NS0_13GridEvenShareISI_EET2_T4__param_1,
	.param .u32 _ZN3cub18CUB_300001_SM_10006detail6reduce18DeviceReduceKernelINS2_10policy_hubIfjN4cuda3std3__44plusIvEEE10Policy1000EPKfjS9_fNS7_10__identityEEEvT0_PT3_T1_NS0_13GridEvenShareISI_EET2_T4__param_2,
	.param .align 4 .b8 _ZN3cub18CUB_300001_SM_10006detail6reduce18DeviceReduceKernelINS2_10policy_hubIfjN4cuda3std3__44plusIvEEE10Policy1000EPKfjS9_fNS7_10__identityEEEvT0_PT3_T1_NS0_13GridEvenShareISI_EET2_T4__param_3[40],
	.param .align 1 .b8 _ZN3cub18CUB_300001_SM_10006detail6reduce18DeviceReduceKernelINS2_10policy_hubIfjN4cuda3std3__44plusIvEEE10Policy1000EPKfjS9_fNS7_10__identityEEEvT0_PT3_T1_NS0_13GridEvenShareISI_EET2_T4__param_4[1],
	.param .align 1 .b8 _ZN3cub18CUB_300001_SM_10006detail6reduce18DeviceReduceKernelINS2_10policy_hubIfjN4cuda3std3__44plusIvEEE10Policy1000EPKfjS9_fNS7_10__identityEEEvT0_PT3_T1_NS0_13GridEvenShareISI_EET2_T4__param_5[1]
)
.maxntid 512
{
	.reg .pred 	%p<81>;
	.reg .b32 	%r<410>;
	.reg .b32 	%f<531>;
	.reg .b64 	%rd<120>;
	// demoted variable
	.shared .align 4 .b8 _ZZN3cub18CUB_300001_SM_10006detail6reduce18DeviceReduceKernelINS2_10policy_hubIfjN4cuda3std3__44plusIvEEE10Policy1000EPKfjS9_fNS7_10__identityEEEvT0_PT3_T1_NS0_13GridEvenShareISI_EET2_T4_E12temp_storage[84];
	ld.param.u32 	%r1, [_ZN3cub18CUB_300001_SM_10006detail6reduce18DeviceReduceKernelINS2_10policy_hubIfjN4cuda3std3__44plusIvEEE10Policy1000EPKfjS9_fNS7_10__identityEEEvT0_PT3_T1_NS0_13GridEvenShareISI_EET2_T4__param_3+20];
	ld.param.u64 	%rd1, [_ZN3cub18CUB_300001_SM_10006detail6reduce18DeviceReduceKernelINS2_10policy_hubIfjN4cuda3std3__44plusIvEEE10Policy1000EPKfjS9_fNS7_10__identityEEEvT0_PT3_T1_NS0_13GridEvenShareISI_EET2_T4__param_0];
	ld.param.u32 	%r2, [_ZN3cub18CUB_300001_SM_10006detail6reduce18DeviceReduceKernelINS2_10policy_hubIfjN4cuda3std3__44plusIvEEE10Policy1000EPKfjS9_fNS7_10__identityEEEvT0_PT3_T1_NS0_13GridEvenShareISI_EET2_T4__param_3+24];
	mov.u32 	%r3, %ctaid.x;
	shl.b32 	%r4, %r2, 13;
	shl.b32 	%r5, %r3, 13;
	and.b64  	%rd3, %rd1, 7;
	setp.ne.s64 	%p1, %rd3, 0;
	@%p1 bra 	$L__BB9_36;
	sub.s32 	%r6, %r1, %r5;
	setp.gt.u32 	%p41, %r6, 8191;
	@%p41 bra 	$L__BB9_20;
	mov.u32 	%r7, %tid.x;
	setp.ge.u32 	%p53, %r7, %r6;
	mov.f32 	%f511, 0f00000000;
	mov.u32 	%r380, %r7;
	@%p53 bra 	$L__BB9_4;
	add.s32 	%r315, %r5, %r7;
	mul.wide.u32 	%rd105, %r315, 4;
	add.s64 	%rd104, %rd1, %rd105;
	// begin inline asm
	ld.global.nc.u32 %r314, [%rd104];
	// end inline asm
	mov.b32 	%f511, %r314;
	add.s32 	%r380, %r7, 512;
$L__BB9_4:
	setp.ge.u32 	%p54, %r380, %r6;
	@%p54 bra 	$L__BB9_11;
	not.b32 	%r316, %r380;
	add.s32 	%r10, %r1, %r316;
	and.b32  	%r317, %r10, 1536;
	setp.eq.s32 	%p55, %r317, 1536;
	@%p55 bra 	$L__BB9_8;
	add.s32 	%r378, %r380, %r5;
	shr.u32 	%r318, %r10, 9;
	add.s32 	%r319, %r318, 1;
	and.b32  	%r320, %r319, 3;
	neg.s32 	%r377, %r320;
$L__BB9_7:
	.pragma "nounroll";
	mul.wide.u32 	%rd107, %r378, 4;
	add.s64 	%rd106, %rd1, %rd107;
	// begin inline asm
	ld.global.nc.u32 %r321, [%rd106];
	// end inline asm
	mov.b32 	%f395, %r321;
	add.f32 	%f511, %f511, %f395;
	add.s32 	%r380, %r380, 512;
	add.s32 	%r378, %r378, 512;
	add.s32 	%r377, %r377, 1;
	setp.ne.s32 	%p56, %r377, 0;
	@%p56 bra 	$L__BB9_7;
$L__BB9_8:
	sub.s32 	%r322, %r10, %r5;
	setp.lt.u32 	%p57, %r322, 1536;
	@%p57 bra 	$L__BB9_11;
	add.s32 	%r382, %r380, 1024;
	add.s32 	%r381, %r380, %r5;
$L__BB9_10:
	mul.wide.u32 	%rd112, %r381, 4;
	add.s64 	%rd108, %rd1, %rd112;
	// begin inline asm
	ld.global.nc.u32 %r323, [%rd108];
	// end inline asm
	mov.b32 	%f396, %r323;
	add.f32 	%f397, %f511, %f396;
	add.s32 	%r327, %r381, 512;
	mul.wide.u32 	%rd113, %r327, 4;
	add.s64 	%rd109, %rd1, %rd113;
	// begin inline asm
	ld.global.nc.u32 %r324, [%rd109];
	// end inline asm
	mov.b32 	%f398, %r324;
	add.f32 	%f399, %f397, %f398;
	add.s32 	%r328, %r381, 1024;
	mul.wide.u32 	%rd114, %r328, 4;
	add.s64 	%rd110, %rd1, %rd114;
	// begin inline asm
	ld.global.nc.u32 %r325, [%rd110];
	// end inline asm
	mov.b32 	%f400, %r325;
	add.f32 	%f401, %f399, %f400;
	add.s32 	%r329, %r381, 1536;
	mul.wide.u32 	%rd115, %r329, 4;
	add.s64 	%rd111, %rd1, %rd115;
	// begin inline asm
	ld.global.nc.u32 %r326, [%rd111];
	// end inline asm
	mov.b32 	%f402, %r326;
	add.f32 	%f511, %f401, %f402;
	add.s32 	%r24, %r382, 2048;
	add.s32 	%r330, %r382, 1024;
	add.s32 	%r381, %r381, 2048;
	setp.lt.s32 	%p58, %r330, %r6;
	mov.u32 	%r382, %r24;
	@%p58 bra 	$L__BB9_10;
$L__BB9_11:
	setp.lt.u32 	%p59, %r6, 512;
	@%p59 bra 	$L__BB9_16;
	// begin inline asm
	mov.u32 %r355, %laneid;
	// end inline asm
	mov.b32 	%r356, 1;
	mov.b32 	%r369, 31;
	mov.b32 	%r370, -1;
	// begin inline asm
	{  .reg .f32 r0;  .reg .pred p;  shfl.sync.down.b32 r0|p, %f511, %r356, %r369, %r370;  @p add.f32 r0, r0, %f511;  mov.f32 %f462, r0;}
	// end inline asm
	mov.b32 	%r359, 2;
	// begin inline asm
	{  .reg .f32 r0;  .reg .pred p;  shfl.sync.down.b32 r0|p, %f462, %r359, %r369, %r370;  @p add.f32 r0, r0, %f462;  mov.f32 %f465, r0;}
	// end inline asm
	mov.b32 	%r362, 4;
	// begin inline asm
	{  .reg .f32 r0;  .reg .pred p;  shfl.sync.down.b32 r0|p, %f465, %r362, %r369, %r370;  @p add.f32 r0, r0, %f465;  mov.f32 %f468, r0;}
	// end inline asm
	mov.b32 	%r365, 8;
	// begin inline asm
	{  .reg .f32 r0;  .reg .pred p;  shfl.sync.down.b32 r0|p, %f468, %r365, %r369, %r370;  @p add.f32 r0, r0, %f468;  mov.f32 %f471, r0;}
	// end inline asm
	mov.b32 	%r368, 16;
	// begin inline asm
	{  .reg .f32 r0;  .reg .pred p;  shfl.sync.down.b32 r0|p, %f471, %r368, %r369, %r370;  @p add.f32 r0, r0, %f471;  mov.f32 %f530, r0;}
	// end inline asm
	setp.ne.s32 	%p78, %r355, 0;
	@%p78 bra 	$L__BB9_14;
	shr.u32 	%r371, %r7, 3;
	and.b32  	%r372, %r371, 124;
	mov.u32 	%r373, _ZZN3cub18CUB_300001_SM_10006detail6reduce18DeviceReduceKernelINS2_10policy_hubIfjN4cuda3std3__44plusIvEEE10Policy1000EPKfjS9_fNS7_10__identityEEEvT0_PT3_T1_NS0_13GridEvenShareISI_EET2_T4_E12temp_storage;
	add.s32 	%r374, %r373, %r372;
	st.shared.f32 	[%r374+16], %f530;
$L__BB9_14:
	bar.sync 	0;
	setp.ne.s32 	%p79, %r7, 0;
	@%p79 bra 	$L__BB9_71;
	ld.shared.f32 	%f477, [_ZZN3cub18CUB_300001_SM_10006detail6reduce18DeviceReduceKernelINS2_10policy_hubIfjN4cuda3std3__44plusIvEEE10Policy1000EPKfjS9_fNS7_10__identityEEEvT0_PT3_T1_NS0_13GridEvenShareISI_EET2_T4_E12temp_storage+20];
	add.f32 	%f478, %f530, %f477;
	ld.shared.f32 	%f479, [_ZZN3cub18CUB_300001_SM_10006detail6reduce18DeviceReduceKernelINS2_10policy_hubIfjN4cuda3std3__44plusIvEEE10Policy1000EPKfjS9_fNS7_10__identityEEEvT0_PT3_T1_NS0_13GridEvenShareISI_EET2_T4_E12temp_storage+24];
	add.f32 	%f480, %f478, %f479;
	ld.shared.f32 	%f481, [_ZZN3cub18CUB_300001_SM_10006detail6reduce18DeviceReduceKernelINS2_10policy_hubIfjN4cuda3std3__44plusIvEEE10Policy1000EPKfjS9_fNS7_10__identityEEEvT0_PT3_T1_NS0_13GridEvenShareISI_EET2_T4_E12temp_storage+28];
	add.f32 	%f482, %f480, %f481;
	ld.shared.f32 	%f483, [_ZZN3cub18CUB_300001_SM_10006detail6reduce18DeviceReduceKernelINS2_10policy_hubIfjN4cuda3std3__44plusIvEEE10Policy1000EPKfjS9_fNS7_10__identityEEEvT0_PT3_T1_NS0_13GridEvenShareISI_EET2_T4_E12temp_storage+32];
	add.f32 	%f484, %f482, %f483;
	ld.shared.f32 	%f485, [_ZZN3cub18CUB_300001_SM_10006detail6reduce18DeviceReduceKernelINS2_10policy_hubIfjN4cuda3std3__44plusIvEEE10Policy1000EPKfjS9_fNS7_10__identityEEEvT0_PT3_T1_NS0_13GridEvenShareISI_EET2_T4_E12temp_storage+36];
	add.f32 	%f486, %f484, %f485;
	ld.shared.f32 	%f487, [_ZZN3cub18CUB_300001_SM_10006detail6reduce18DeviceReduceKernelINS2_10policy_hubIfjN4cuda3std3__44plusIvEEE10Policy1000EPKfjS9_fNS7_10__identityEEEvT0_PT3_T1_NS0_13GridEvenShareISI_EET2_T4_E12temp_storage+40];
	add.f32 	%f488, %f486, %f487;
	ld.shared.f32 	%f489, [_ZZN3cub18CUB_300001_SM_10006detail6reduce18DeviceReduceKernelINS2_10policy_hubIfjN4cuda3std3__44plusIvEEE10Policy1000EPKfjS9_fNS7_10__identityEEEvT0_PT3_T1_NS0_13GridEvenShareISI_EET2_T4_E12temp_storage+44];
	add.f32 	%f490, %f488, %f489;
	ld.shared.f32 	%f491, [_ZZN3cub18CUB_300001_SM_10006detail6reduce18DeviceReduceKernelINS2_10policy_hubIfjN4cuda3std3__44plusIvEEE10Policy1000EPKfjS9_fNS7_10__identityEEEvT0_PT3_T1_NS0_13GridEvenShareISI_EET2_T4_E12temp_storage+48];
	add.f32 	%f492, %f490, %f491;
	ld.shared.f32 	%f493, [_ZZN3cub18CUB_300001_SM_10006detail6reduce18DeviceReduceKernelINS2_10policy_hubIfjN4cuda3std3__44plusIvEEE10Policy1000EPKfjS9_fNS7_10__identityEEEvT0_PT3_T1_NS0_13GridEvenShareISI_EET2_T4_E12temp_storage+52];
	add.f32 	%f494, %f492, %f493;
	ld.shared.f32 	%f495, [_ZZN3cub18CUB_300001_SM_10006detail6reduce18DeviceReduceKernelINS2_10policy_hubIfjN4cuda3std3__44plusIvEEE10Policy1000EPKfjS9_fNS7_10__identityEEEvT0_PT3_T1_NS0_13GridEvenShareISI_EET2_T4_E12temp_storage+56];
	add.f32 	%f496, %f494, %f495;
	ld.shared.f32 	%f497, [_ZZN3cub18CUB_300001_SM_10006detail6reduce18DeviceReduceKernelINS2_10policy_hubIfjN4cuda3std3__44plusIvEEE10Policy1000EPKfjS9_fNS7_10__identityEEEvT0_PT3_T1_NS0_13GridEvenShareISI_EET2_T4_E12temp_storage+60];
	add.f32 	%f498, %f496, %f497;
	ld.shared.f32 	%f499, [_ZZN3cub18CUB_300001_SM_10006detail6reduce18DeviceReduceKernelINS2_10policy_hubIfjN4cuda3std3__44plusIvEEE10Policy1000EPKfjS9_fNS7_10__identityEEEvT0_PT3_T1_NS0_13GridEvenShareISI_EET2_T4_E12temp_storage+64];
	add.f32 	%f500, %f498, %f499;
	ld.shared.f32 	%f501, [_ZZN3cub18CUB_300001_SM_10006detail6reduce18DeviceReduceKernelINS2_10policy_hubIfjN4cuda3std3__44plusIvEEE10Policy1000EPKfjS9_fNS7_10__identityEEEvT0_PT3_T1_NS0_13GridEvenShareISI_EET2_T4_E12temp_storage+68];
	add.f32 	%f502, %f500, %f501;
	ld.shared.f32 	%f503, [_ZZN3cub18CUB_300001_SM_10006detail6reduce18DeviceReduceKernelINS2_10policy_hubIfjN4cuda3std3__44plusIvEEE10Policy1000EPKfjS9_fNS7_10__identityEEEvT0_PT3_T1_NS0_13GridEvenShareISI_EET2_T4_E12temp_storage+72];
	add.f32 	%f504, %f502, %f503;
	ld.shared.f32 	%f505, [_ZZN3cub18CUB_300001_SM_10006detail6reduce18DeviceReduceKernelINS2_10policy_hubIfjN4cuda3std3__44plusIvEEE10Policy1000EPKfjS9_fNS7_10__identityEEEvT0_PT3_T1_NS0_13GridEvenShareISI_EET2_T4_E12temp_storage+76];
	add.f32 	%f530, %f504, %f505;
	bra.uni 	$L__BB9_71;
$L__BB9_16:
	// begin inline asm
	mov.u32 %r331, %laneid;
	// end inline asm
	and.b32  	%r347, %r7, 992;
	add.s32 	%r348, %r347, 32;
	setp.gt.u32 	%p60, %r348, %r6;
	not.b32 	%r349, %r347;
	add.s32 	%r350, %r6, %r349;
	selp.b32 	%r345, %r350, 31, %p60;
	mov.b32 	%r332, 1;
	mov.b32 	%r346, -1;
	// begin inline asm
	{  .reg .f32 r0;  .reg .pred p;  shfl.sync.down.b32 r0|p, %f511, %r332, %r345, %r346;  @p add.f32 r0, r0, %f511;  mov.f32 %f403, r0;}
	// end inline asm
	mov.b32 	%r335, 2;
	// begin inline asm
	{  .reg .f32 r0;  .reg .pred p;  shfl.sync.down.b32 r0|p, %f403, %r335, %r345, %r346;  @p add.f32 r0, r0, %f403;  mov.f32 %f406, r0;}
	// end inline asm
	mov.b32 	%r338, 4;
	// begin inline asm
	{  .reg .f32 r0;  .reg .pred p;  shfl.sync.down.b32 r0|p, %f406, %r338, %r345, %r346;  @p add.f32 r0, r0, %f406;  mov.f32 %f409, r0;}
	// end inline asm
	mov.b32 	%r341, 8;
	// begin inline asm
	{  .reg .f32 r0;  .reg .pred p;  shfl.sync.down.b32 r0|p, %f409, %r341, %r345, %r346;  @p add.f32 r0, r0, %f409;  mov.f32 %f412, r0;}
	// end inline asm
	mov.b32 	%r344, 16;
	// begin inline asm
	{  .reg .f32 r0;  .reg .pred p;  shfl.sync.down.b32 r0|p, %f412, %r344, %r345, %r346;  @p add.f32 r0, r0, %f412;  mov.f32 %f530, r0;}
	// end inline asm
	setp.ne.s32 	%p61, %r331, 0;
	@%p61 bra 	$L__BB9_18;
	shr.u32 	%r351, %r7, 3;
	and.b32  	%r352, %r351, 124;
	mov.u32 	%r353, _ZZN3cub18CUB_300001_SM_10006detail6reduce18DeviceReduceKernelINS2_10policy_hubIfjN4cuda3std3__44plusIvEEE10Policy1000EPKfjS9_fNS7_10__identityEEEvT0_PT3_T1_NS0_13GridEvenShareISI_EET2_T4_E12temp_storage;
	add.s32 	%r354, %r353, %r352;
	st.shared.f32 	[%r354+16], %f530;
$L__BB9_18:
	bar.sync 	0;
	setp.ne.s32 	%p62, %r7, 0;
	@%p62 bra 	$L__BB9_71;
	setp.gt.u32 	%p63, %r6, 32;
	ld.shared.f32 	%f418, [_ZZN3cub18CUB_300001_SM_10006detail6reduce18DeviceReduceKernelINS2_10policy_hubIfjN4cuda3std3__44plusIvEEE10Policy1000EPKfjS9_fNS7_10__identityEEEvT0_PT3_T1_NS0_13GridEvenShareISI_EET2_T4_E12temp_storage+20];
	add.f32 	%f419, %f530, %f418;
	selp.f32 	%f420, %f419, %f530, %p63;
	setp.gt.u32 	%p64, %r6, 64;
	ld.shared.f32 	%f421, [_ZZN3cub18CUB_300001_SM_10006detail6reduce18DeviceReduceKernelINS2_10policy_hubIfjN4cuda3std3__44plusIvEEE10Policy1000EPKfjS9_fNS7_10__identityEEEvT0_PT3_T1_NS0_13GridEvenShareISI_EET2_T4_E12temp_storage+24];
	add.f32 	%f422, %f421, %f420;
	selp.f32 	%f423, %f422, %f420, %p64;
	setp.gt.u32 	%p65, %r6, 96;
	ld.shared.f32 	%f424, [_ZZN3cub18CUB_300001_SM_10006detail6reduce18DeviceReduceKernelINS2_10policy_hubIfjN4cuda3std3__44plusIvEEE10Policy1000EPKfjS9_fNS7_10__identityEEEvT0_PT3_T1_NS0_13GridEvenShareISI_EET2_T4_E12temp_storage+28];
	add.f32 	%f425, %f424, %f423;
	selp.f32 	%f426, %f425, %f423, %p65;
	setp.gt.u32 	%p66, %r6, 128;
	ld.shared.f32 	%f427, [_ZZN3cub18CUB_300001_SM_10006detail6reduce18DeviceReduceKernelINS2_10policy_hubIfjN4cuda3std3__44plusIvEEE10Policy1000EPKfjS9_fNS7_10__identityEEEvT0_PT3_T1_NS0_13GridEvenShareISI_EET2_T4_E12temp_storage+32];
	add.f32 	%f428, %f427, %f426;
	selp.f32 	%f429, %f428, %f426, %p66;
	setp.gt.u32 	%p67, %r6, 160;
	ld.shared.f32 	%f430, [_ZZN3cub18CUB_300001_SM_10006detail6reduce18DeviceReduceKernelINS2_10policy_hubIfjN4cuda3std3__44plusIvEEE10Policy1000EPKfjS9_fNS7_10__identityEEEvT0_PT3_T1_NS0_13GridEvenShareISI_EET2_T4_E12temp_storage+36];
	add.f32 	%f431, %f430, %f429;
	selp.f32 	%f432, %f431, %f429, %p67;
	setp.gt.u32 	%p68, %r6, 192;
	ld.shared.f32 	%f433, [_ZZN3cub18CUB_300001_SM_10006detail6reduce18DeviceReduceKernelINS2_10policy_hubIfjN4cuda3std3__44plusIvEEE10Policy1000EPKfjS9_fNS7_10__identityEEEvT0_PT3_T1_NS0_13GridEvenShareISI_EET2_T4_E12temp_storage+40];
	add.f32 	%f434, %f433, %f432;
	selp.f32 	%f435, %f434, %f432, %p68;
	setp.gt.u32 	%p69, %r6, 224;
	ld.shared.f32 	%f436, [_ZZN3cub18CUB_300001_SM_10006detail6reduce18DeviceReduceKernelINS2_10policy_hubIfjN4cuda3std3__44plusIvEEE10Policy1000EPKfjS9_fNS7_10__identityEEEvT0_PT3_T1_NS0_13GridEvenShareISI_EET2_T4_E12temp_storage+44];
	add.f32 	%f437, %f436, %f435;
	selp.f32 	%f438, %f437, %f435, %p69;
	setp.gt.u32 	%p70, %r6, 256;
	ld.shared.f32 	%f439, [_ZZN3cub18CUB_300001_SM_10006detail6reduce18DeviceReduceKernelINS2_10policy_hubIfjN4cuda3std3__44plusIvEEE10Policy1000EPKfjS9_fNS7_10__identityEEEvT0_PT3_T1_NS0_13GridEvenShareISI_EET2_T4_E12temp_storage+48];
	add.f32 	%f440, %f439, %f438;
	selp.f32 	%f441, %f440, %f438, %p70;
	setp.gt.u32 	%p71, %r6, 288;
	ld.shared.f32 	%f442, [_ZZN3cub18CUB_300001_SM_10006detail6reduce18DeviceReduceKernelINS2_10policy_hubIfjN4cuda3std3__44plusIvEEE10Policy1000EPKfjS9_fNS7_10__identityEEEvT0_PT3_T1_NS0_13GridEvenShareISI_EET2_T4_E12temp_storage+52];
	add.f32 	%f443, %f442, %f441;
	selp.f32 	%f444, %f443, %f441, %p71;
	setp.gt.u32 	%p72, %r6, 320;
	ld.shared.f32 	%f445, [_ZZN3cub18CUB_300001_SM_10006detail6reduce18DeviceReduceKernelINS2_10policy_hubIfjN4cuda3std3__44plusIvEEE10Policy1000EPKfjS9_fNS7_10__identityEEEvT0_PT3_T1_NS0_13GridEvenShareISI_EET2_T4_E12temp_storage+56];
	add.f32 	%f446, %f445, %f444;
	selp.f32 	%f447, %f446, %f444, %p72;
	setp.gt.u32 	%p73, %r6, 352;
	ld.shared.f32 	%f448, [_ZZN3cub18CUB_300001_SM_10006detail6reduce18DeviceReduceKernelINS2_10policy_hubIfjN4cuda3std3__44plusIvEEE10Policy1000EPKfjS9_fNS7_10__identityEEEvT0_PT3_T1_NS0_13GridEvenShareISI_EET2_T4_E12temp_storage+60];
	add.f32 	%f449, %f448, %f447;
	selp.f32 	%f450, %f449, %f447, %p73;
	setp.gt.u32 	%p74, %r6, 384;
	ld.shared.f32 	%f451, [_ZZN3cub18CUB_300001_SM_10006detail6reduce18DeviceReduceKernelINS2_10policy_hubIfjN4cuda3std3__44plusIvEEE10Policy1000EPKfjS9_fNS7_10__identityEEEvT0_PT3_T1_NS0_13GridEvenShareISI_EET2_T4_E12temp_storage+64];
	add.f32 	%f452, %f451, %f450;
	selp.f32 	%f453, %f452, %f450, %p74;
	setp.gt.u32 	%p75, %r6, 416;
	ld.shared.f32 	%f454, [_ZZN3cub18CUB_300001_SM_10006detail6reduce18DeviceReduceKernelINS2_10policy_hubIfjN4cuda3std3__44plusIvEEE10Policy1000EPKfjS9_fNS7_10__identityEEEvT0_PT3_T1_NS0_13GridEvenShareISI_EET2_T4_E12temp_storage+68];
	add.f32 	%f455, %f454, %f453;
	selp.f32 	%f456, %f455, %f453, %p75;
	setp.gt.u32 	%p76, %r6, 448;
	ld.shared.f32 	%f457, [_ZZN3cub18CUB_300001_SM_10006detail6reduce18DeviceReduceKernelINS2_10policy_hubIfjN4cuda3std3__44plusIvEEE10Policy1000EPKfjS9_fNS7_10__identityEEEvT0_PT3_T1_NS0_13GridEvenShareISI_EET2_T4_E12temp_storage+72];
	add.f32 	%f458, %f457, %f456;
	selp.f32 	%f459, %f458, %f456, %p76;
	setp.gt.u32 	%p77, %r6, 480;
	ld.shared.f32 	%f460, [_ZZN3cub18CUB_300001_SM_10006detail6reduce18DeviceReduceKernelINS2_10policy_hubIfjN4cuda3std3__44plusIvEEE10Policy1000EPKfjS9_fNS7_10__identityEEEvT0_PT3_T1_NS0_13GridEvenShareISI_EET2_T4_E12temp_storage+76];
	add.f32 	%f461, %f460, %f459;
	selp.f32 	%f530, %f461, %f459, %p77;
	bra.uni 	$L__BB9_71;
$L__BB9_20:
	mov.u32 	%r26, %tid.x;
	shl.b32 	%r27, %r26, 1;
	add.s32 	%r240, %r5, %r27;
	mul.wide.u32 	%rd76, %r240, 4;
	add.s64 	%rd61, %rd1, %rd76;
	// begin inline asm
	ld.global.nc.u64 %rd60, [%rd61];
	// end inline asm
	mov.b64 	{%r241, %r242}, %rd60;
	mov.b32 	%f279, %r242;
	mov.b32 	%f280, %r241;
	add.s64 	%rd63, %rd61, 4096;
	// begin inline asm
	ld.global.nc.u64 %rd62, [%rd63];
	// end inline asm
	mov.b64 	{%r243, %r244}, %rd62;
	mov.b32 	%f281, %r244;
	mov.b32 	%f282, %r243;
	add.s64 	%rd65, %rd61, 8192;
	// begin inline asm
	ld.global.nc.u64 %rd64, [%rd65];
	// end inline asm
	mov.b64 	{%r245, %r246}, %rd64;
	mov.b32 	%f283, %r246;
	mov.b32 	%f284, %r245;
	add.s64 	%rd67, %rd61, 12288;
	// begin inline asm
	ld.global.nc.u64 %rd66, [%rd67];
	// end inline asm
	mov.b64 	{%r247, %r248}, %rd66;
	mov.b32 	%f285, %r248;
	mov.b32 	%f286, %r247;
	add.s64 	%rd69, %rd61, 16384;
	// begin inline asm
	ld.global.nc.u64 %rd68, [%rd69];
	// end inline asm
	mov.b64 	{%r249, %r250}, %rd68;
	mov.b32 	%f287, %r250;
	mov.b32 	%f288, %r249;
	add.s64 	%rd71, %rd61, 20480;
	// begin inline asm
	ld.global.nc.u64 %rd70, [%rd71];
	// end inline asm
	mov.b64 	{%r251, %r252}, %rd70;
	mov.b32 	%f289, %r252;
	mov.b32 	%f290, %r251;
	add.s64 	%rd73, %rd61, 24576;
	// begin inline asm
	ld.global.nc.u64 %rd72, [%rd73];
	// end inline asm
	mov.b64 	{%r253, %r254}, %rd72;
	mov.b32 	%f291, %r254;
	mov.b32 	%f292, %r253;
	add.s64 	%rd75, %rd61, 28672;
	// begin inline asm
	ld.global.nc.u64 %rd74, [%rd75];
	// end inline asm
	mov.b64 	{%r255, %r256}, %rd74;
	mov.b32 	%f293, %r256;
	mov.b32 	%f294, %r255;
	add.f32 	%f295, %f280, %f279;
	add.f32 	%f296, %f282, %f281;
	add.f32 	%f297, %f284, %f283;
	add.f32 	%f298, %f286, %f285;
	add.f32 	%f299, %f288, %f287;
	add.f32 	%f300, %f290, %f289;
	add.f32 	%f301, %f292, %f291;
	add.f32 	%f302, %f294, %f293;
	add.f32 	%f303, %f295, %f296;
	add.f32 	%f304, %f297, %f298;
	add.f32 	%f305, %f299, %f300;
	add.f32 	%f306, %f301, %f302;
	add.f32 	%f307, %f303, %f304;
	add.f32 	%f308, %f305, %f306;
	add.f32 	%f517, %f307, %f308;
	setp.lt.u32 	%p42, %r6, %r4;
	@%p42 bra 	$L__BB9_32;
	add.s32 	%r28, %r4, %r5;
	add.s32 	%r384, %r28, 512;
	add.s32 	%r383, %r28, %r26;
	mov.b32 	%r385, 0;
$L__BB9_22:
	add.s32 	%r5, %r5, %r4;
	add.s32 	%r258, %r1, -8192;
	setp.gt.u32 	%p43, %r5, %r258;
	@%p43 bra 	$L__BB9_24;
	add.s32 	%r259, %r5, %r27;
	mul.wide.u32 	%rd93, %r259, 4;
	add.s64 	%rd78, %rd1, %rd93;
	// begin inline asm
	ld.global.nc.u64 %rd77, [%rd78];
	// end inline asm
	mov.b64 	{%r260, %r261}, %rd77;
	mov.b32 	%f309, %r261;
	mov.b32 	%f310, %r260;
	add.s64 	%rd80, %rd78, 4096;
	// begin inline asm
	ld.global.nc.u64 %rd79, [%rd80];
	// end inline asm
	mov.b64 	{%r262, %r263}, %rd79;
	mov.b32 	%f311, %r263;
	mov.b32 	%f312, %r262;
	add.s64 	%rd82, %rd78, 8192;
	// begin inline asm
	ld.global.nc.u64 %rd81, [%rd82];
	// end inline asm
	mov.b64 	{%r264, %r265}, %rd81;
	mov.b32 	%f313, %r265;
	mov.b32 	%f314, %r264;
	add.s64 	%rd84, %rd78, 12288;
	// begin inline asm
	ld.global.nc.u64 %rd83, [%rd84];
	// end inline asm
	mov.b64 	{%r266, %r267}, %rd83;
	mov.b32 	%f315, %r267;
	mov.b32 	%f316, %r266;
	add.s64 	%rd86, %rd78, 16384;
	// begin inline asm
	ld.global.nc.u64 %rd85, [%rd86];
	// end inline asm
	mov.b64 	{%r268, %r269}, %rd85;
	mov.b32 	%f317, %r269;
	mov.b32 	%f318, %r268;
	add.s64 	%rd88, %rd78, 20480;
	// begin inline asm
	ld.global.nc.u64 %rd87, [%rd88];
	// end inline asm
	mov.b64 	{%r270, %r271}, %rd87;
	mov.b32 	%f319, %r271;
	mov.b32 	%f320, %r270;
	add.s64 	%rd90, %rd78, 24576;
	// begin inline asm
	ld.global.nc.u64 %rd89, [%rd90];
	// end inline asm
	mov.b64 	{%r272, %r273}, %rd89;
	mov.b32 	%f321, %r273;
	mov.b32 	%f322, %r272;
	add.s64 	%rd92, %rd78, 28672;
	// begin inline asm
	ld.global.nc.u64 %rd91, [%rd92];
	// end inline asm
	mov.b64 	{%r274, %r275}, %rd91;
	mov.b32 	%f323, %r275;
	mov.b32 	%f324, %r274;
	add.f32 	%f325, %f517, %f310;
	add.f32 	%f326, %f309, %f312;
	add.f32 	%f327, %f311, %f314;
	add.f32 	%f328, %f313, %f316;
	add.f32 	%f329, %f315, %f318;
	add.f32 	%f330, %f317, %f320;
	add.f32 	%f331, %f319, %f322;
	add.f32 	%f332, %f321, %f324;
	add.f32 	%f333, %f325, %f326;
	add.f32 	%f334, %f327, %f328;
	add.f32 	%f335, %f329, %f330;
	add.f32 	%f336, %f331, %f332;
	add.f32 	%f337, %f333, %f334;
	add.f32 	%f338, %f335, %f336;
	add.f32 	%f339, %f337, %f338;
	add.f32 	%f517, %f339, %f323;
	sub.s32 	%r276, %r1, %r5;
	setp.lt.u32 	%p44, %r276, %r4;
	add.s32 	%r385, %r385, 1;
	add.s32 	%r384, %r384, %r4;
	add.s32 	%r383, %r383, %r4;
	@%p44 bra 	$L__BB9_32;
	bra.uni 	$L__BB9_22;
$L__BB9_24:
	setp.le.u32 	%p45, %r1, %r5;
	@%p45 bra 	$L__BB9_32;
	sub.s32 	%r39, %r1, %r5;
	setp.ge.s32 	%p46, %r26, %r39;
	@%p46 bra 	$L__BB9_32;
	not.b32 	%r277, %r26;
	add.s32 	%r278, %r1, %r277;
	sub.s32 	%r279, %r278, %r28;
	mul.lo.s32 	%r280, %r2, %r385;
	shl.b32 	%r281, %r280, 13;
	sub.s32 	%r40, %r279, %r281;
	shr.u32 	%r282, %r278, 9;
	add.s32 	%r41, %r282, 1;
	and.b32  	%r283, %r278, 1536;
	setp.eq.s32 	%p47, %r283, 1536;
	mov.u32 	%r390, %r26;
	@%p47 bra 	$L__BB9_29;
	and.b32  	%r284, %r41, 3;
	neg.s32 	%r387, %r284;
	mov.u32 	%r390, %r26;
$L__BB9_28:
	.pragma "nounroll";
	mul.wide.u32 	%rd95, %r383, 4;
	add.s64 	%rd94, %rd1, %rd95;
	// begin inline asm
	ld.global.nc.u32 %r285, [%rd94];
	// end inline asm
	mov.b32 	%f341, %r285;
	add.f32 	%f517, %f517, %f341;
	add.s32 	%r390, %r390, 512;
	add.s32 	%r383, %r383, 512;
	add.s32 	%r387, %r387, 1;
	setp.ne.s32 	%p48, %r387, 0;
	@%p48 bra 	$L__BB9_28;
$L__BB9_29:
	setp.lt.u32 	%p49, %r40, 1536;
	@%p49 bra 	$L__BB9_32;
	add.s32 	%r392, %r390, 1024;
	add.s32 	%r391, %r390, %r384;
$L__BB9_31:
	add.s32 	%r290, %r391, -512;
	mul.wide.u32 	%rd100, %r290, 4;
	add.s64 	%rd96, %rd1, %rd100;
	// begin inline asm
	ld.global.nc.u32 %r286, [%rd96];
	// end inline asm
	mov.b32 	%f342, %r286;
	add.f32 	%f343, %f517, %f342;
	mul.wide.u32 	%rd101, %r391, 4;
	add.s64 	%rd97, %rd1, %rd101;
	// begin inline asm
	ld.global.nc.u32 %r287, [%rd97];
	// end inline asm
	mov.b32 	%f344, %r287;
	add.f32 	%f345, %f343, %f344;
	add.s32 	%r291, %r391, 512;
	mul.wide.u32 	%rd102, %r291, 4;
	add.s64 	%rd98, %rd1, %rd102;
	// begin inline asm
	ld.global.nc.u32 %r288, [%rd98];
	// end inline asm
	mov.b32 	%f346, %r288;
	add.f32 	%f347, %f345, %f346;
	add.s32 	%r292, %r391, 1024;
	mul.wide.u32 	%rd103, %r292, 4;
	add.s64 	%rd99, %rd1, %rd103;
	// begin inline asm
	ld.global.nc.u32 %r289, [%rd99];
	// end inline asm
	mov.b32 	%f348, %r289;
	add.f32 	%f517, %f347, %f348;
	add.s32 	%r54, %r392, 2048;
	add.s32 	%r293, %r392, 1024;
	add.s32 	%r391, %r391, 2048;
	setp.lt.s32 	%p50, %r293, %r39;
	mov.u32 	%r392, %r54;
	@%p50 bra 	$L__BB9_31;
$L__BB9_32:
	// begin inline asm
	mov.u32 %r294, %laneid;
	// end inline asm
	mov.b32 	%r295, 1;
	mov.b32 	%r308, 31;
	mov.b32 	%r309, -1;
	// begin inline asm
	{  .reg .f32 r0;  .reg .pred p;  shfl.sync.down.b32 r0|p, %f517, %r295, %r308, %r309;  @p add.f32 r0, r0, %f517;  mov.f32 %f349, r0;}
	// end inline asm
	mov.b32 	%r298, 2;
	// begin inline asm
	{  .reg .f32 r0;  .reg .pred p;  shfl.sync.down.b32 r0|p, %f349, %r298, %r308, %r309;  @p add.f32 r0, r0, %f349;  mov.f32 %f352, r0;}
	// end inline asm
	mov.b32 	%r301, 4;
	// begin inline asm
	{  .reg .f32 r0;  .reg .pred p;  shfl.sync.down.b32 r0|p, %f352, %r301, %r308, %r309;  @p add.f32 r0, r0, %f352;  mov.f32 %f355, r0;}
	// end inline asm
	mov.b32 	%r304, 8;
	// begin inline asm
	{  .reg .f32 r0;  .reg .pred p;  shfl.sync.down.b32 r0|p, %f355, %r304, %r308, %r309;  @p add.f32 r0, r0, %f355;  mov.f32 %f358, r0;}
	// end inline asm
	mov.b32 	%r307, 16;
	// begin inline asm
	{  .reg .f32 r0;  .reg .pred p;  shfl.sync.down.b32 r0|p, %f358, %r307, %r308, %r309;  @p add.f32 r0, r0, %f358;  mov.f32 %f530, r0;}
	// end inline asm
	setp.ne.s32 	%p51, %r294, 0;
	@%p51 bra 	$L__BB9_34;
	shr.u32 	%r310, %r26, 3;
	and.b32  	%r311, %r310, 124;
	mov.u32 	%r312, _ZZN3cub18CUB_300001_SM_10006detail6reduce18DeviceReduceKernelINS2_10policy_hubIfjN4cuda3std3__44plusIvEEE10Policy1000EPKfjS9_fNS7_10__identityEEEvT0_PT3_T1_NS0_13GridEvenShareISI_EET2_T4_E12temp_storage;
	add.s32 	%r313, %r312, %r311;
	st.shared.f32 	[%r313+16], %f530;
$L__BB9_34:
	bar.sync 	0;
	setp.ne.s32 	%p52, %r26, 0;
	@%p52 bra 	$L__BB9_71;
	ld.shared.f32 	%f364, [_ZZN3cub18CUB_300001_SM_10006detail6reduce18DeviceReduceKernelINS2_10policy_hubIfjN4cuda3std3__44plusIvEEE10Policy1000EPKfjS9_fNS7_10__identityEEEvT0_PT3_T1_NS0_13GridEvenShareISI_EET2_T4_E12temp_storage+20];
	add.f32 	%f365, %f530, %f364;
	ld.shared.f32 	%f366, [_ZZN3cub18CUB_300001_SM_10006detail6reduce18DeviceReduceKernelINS2_10policy_hubIfjN4cuda3std3__44plusIvEEE10Policy1000EPKfjS9_fNS7_10__identityEEEvT0_PT3_T1_NS0_13GridEvenShareISI_EET2_T4_E12temp_storage+24];
	add.f32 	%f367, %f365, %f366;
	ld.shared.f32 	%f368, [_ZZN3cub18CUB_300001_SM_10006detail6reduce18DeviceReduceKernelINS2_10policy_hubIfjN4cuda3std3__44plusIvEEE10Policy1000EPKfjS9_fNS7_10__identityEEEvT0_PT3_T1_NS0_13GridEvenShareISI_EET2_T4_E12temp_storage+28];
	add.f32 	%f369, %f367, %f368;
	ld.shared.f32 	%f370, [_ZZN3cub18CUB_300001_SM_10006detail6reduce18DeviceReduceKernelINS2_10policy_hubIfjN4cuda3std3__44plusIvEEE10Policy1000EPKfjS9_fNS7_10__identityEEEvT0_PT3_T1_NS0_13GridEvenShareISI_EET2_T4_E12temp_storage+32];
	add.f32 	%f371, %f369, %f370;
	ld.shared.f32 	%f372, [_ZZN3cub18CUB_300001_SM_10006detail6reduce18DeviceReduceKernelINS2_10policy_hubIfjN4cuda3std3__44plusIvEEE10Policy1000EPKfjS9_fNS7_10__identityEEEvT0_PT3_T1_NS0_13GridEvenShareISI_EET2_T4_E12temp_storage+36];
	add.f32 	%f373, %f371, %f372;
	ld.shared.f32 	%f374, [_ZZN3cub18CUB_300001_SM_10006detail6reduce18DeviceReduceKernelINS2_10policy_hubIfjN4cuda3std3__44plusIvEEE10Policy1000EPKfjS9_fNS7_10__identityEEEvT0_PT3_T1_NS0_13GridEvenShareISI_EET2_T4_E12temp_storage+40];
	add.f32 	%f375, %f373, %f374;
	ld.shared.f32 	%f376, [_ZZN3cub18CUB_300001_SM_10006detail6reduce18DeviceReduceKernelINS2_10policy_hubIfjN4cuda3std3__44plusIvEEE10Policy1000EPKfjS9_fNS7_10__identityEEEvT0_PT3_T1_NS0_13GridEvenShareISI_EET2_T4_E12temp_storage+44];
	add.f32 	%f377, %f375, %f376;
	ld.shared.f32 	%f378, [_ZZN3cub18CUB_300001_SM_10006detail6reduce18DeviceReduceKernelINS2_10policy_hubIfjN4cuda3std3__44plusIvEEE10Policy1000EPKfjS9_fNS7_10__identityEEEvT0_PT3_T1_NS0_13GridEvenShareISI_EET2_T4_E12temp_storage+48];
	add.f32 	%f379, %f377, %f378;
	ld.shared.f32 	%f380, [_ZZN3cub18CUB_300001_SM_10006detail6reduce18DeviceReduceKernelINS2_10policy_hubIfjN4cuda3std3__44plusIvEEE10Policy1000EPKfjS9_fNS7_10__identityEEEvT0_PT3_T1_NS0_13GridEvenShareISI_EET2_T4_E12temp_storage+52];
	add.f32 	%f381, %f379, %f380;
	ld.shared.f32 	%f382, [_ZZN3cub18CUB_300001_SM_10006detail6reduce18DeviceReduceKernelINS2_10policy_hubIfjN4cuda3std3__44plusIvEEE10Policy1000EPKfjS9_fNS7_10__identityEEEvT0_PT3_T1_NS0_13GridEvenShareISI_EET2_T4_E12temp_storage+56];
	add.f32 	%f383, %f381, %f382;
	ld.shared.f32 	%f384, [_ZZN3cub18CUB_300001_SM_10006detail6reduce18DeviceReduceKernelINS2_10policy_hubIfjN4cuda3std3__44plusIvEEE10Policy1000EPKfjS9_fNS7_10__identityEEEvT0_PT3_T1_NS0_13GridEvenShareISI_EET2_T4_E12temp_storage+60];
	add.f32 	%f385, %f383, %f384;
	ld.shared.f32 	%f386, [_ZZN3cub18CUB_300001_SM_10006detail6reduce18DeviceReduceKernelINS2_10policy_hubIfjN4cuda3std3__44plusIvEEE10Policy1000EPKfjS9_fNS7_10__identityEEEvT0_PT3_T1_NS0_13GridEvenShareISI_EET2_T4_E12temp_storage+64];
	add.f32 	%f387, %f385, %f386;
	ld.shared.f32 	%f388, [_ZZN3cub18CUB_300001_SM_10006detail6reduce18DeviceReduceKernelINS2_10policy_hubIfjN4cuda3std3__44plusIvEEE10Policy1000EPKfjS9_fNS7_10__identityEEEvT0_PT3_T1_NS0_13GridEvenShareISI_EET2_T4_E12temp_storage+68];
	add.f32 	%f389, %f387, %f388;
	ld.shared.f32 	%f390, [_ZZN3cub18CUB_300001_SM_10006detail6reduce18DeviceReduceKernelINS2_10policy_hubIfjN4cuda3std3__44plusIvEEE10Policy1000EPKfjS9_fNS7_10__identityEEEvT0_PT3_T1_NS0_13GridEvenShareISI_EET2_T4_E12temp_storage+72];
	add.f32 	%f391, %f389, %f390;
	ld.shared.f32 	%f392, [_ZZN3cub18CUB_300001_SM_10006detail6reduce18DeviceReduceKernelINS2_10policy_hubIfjN4cuda3std3__44plusIvEEE10Policy1000EPKfjS9_fNS7_10__identityEEEvT0_PT3_T1_NS0_13GridEvenShareISI_EET2_T4_E12temp_storage+76];
	add.f32 	%f530, %f391, %f392;
	bra.uni 	$L__BB9_71;
$L__BB9_36:
	sub.s32 	%r56, %r1, %r5;
	setp.gt.u32 	%p2, %r56, 8191;
	@%p2 bra 	$L__BB9_55;
	mov.u32 	%r57, %tid.x;
	setp.ge.u32 	%p14, %r57, %r56;
	mov.f32 	%f523, 0f00000000;
	mov.u32 	%r397, %r57;
	@%p14 bra 	$L__BB9_39;
	add.s32 	%r180, %r5, %r57;
	mul.wide.u32 	%rd49, %r180, 4;
	add.s64 	%rd48, %rd1, %rd49;
	// begin inline asm
	ld.global.nc.u32 %r179, [%rd48];
	// end inline asm
	mov.b32 	%f523, %r179;
	add.s32 	%r397, %r57, 512;
$L__BB9_39:
	setp.ge.u32 	%p15, %r397, %r56;
	@%p15 bra 	$L__BB9_46;
	not.b32 	%r181, %r397;
	add.s32 	%r60, %r1, %r181;
	and.b32  	%r182, %r60, 1536;
	setp.eq.s32 	%p16, %r182, 1536;
	@%p16 bra 	$L__BB9_43;
	add.s32 	%r395, %r397, %r5;
	shr.u32 	%r183, %r60, 9;
	add.s32 	%r184, %r183, 1;
	and.b32  	%r185, %r184, 3;
	neg.s32 	%r394, %r185;
$L__BB9_42:
	.pragma "nounroll";
	mul.wide.u32 	%rd51, %r395, 4;
	add.s64 	%rd50, %rd1, %rd51;
	// begin inline asm
	ld.global.nc.u32 %r186, [%rd50];
	// end inline asm
	mov.b32 	%f168, %r186;
	add.f32 	%f523, %f523, %f168;
	add.s32 	%r397, %r397, 512;
	add.s32 	%r395, %r395, 512;
	add.s32 	%r394, %r394, 1;
	setp.ne.s32 	%p17, %r394, 0;
	@%p17 bra 	$L__BB9_42;
$L__BB9_43:
	sub.s32 	%r187, %r60, %r5;
	setp.lt.u32 	%p18, %r187, 1536;
	@%p18 bra 	$L__BB9_46;
	add.s32 	%r399, %r397, 1024;
	add.s32 	%r398, %r397, %r5;
$L__BB9_45:
	mul.wide.u32 	%rd56, %r398, 4;
	add.s64 	%rd52, %rd1, %rd56;
	// begin inline asm
	ld.global.nc.u32 %r188, [%rd52];
	// end inline asm
	mov.b32 	%f169, %r188;
	add.f32 	%f170, %f523, %f169;
	add.s32 	%r192, %r398, 512;
	mul.wide.u32 	%rd57, %r192, 4;
	add.s64 	%rd53, %rd1, %rd57;
	// begin inline asm
	ld.global.nc.u32 %r189, [%rd53];
	// end inline asm
	mov.b32 	%f171, %r189;
	add.f32 	%f172, %f170, %f171;
	add.s32 	%r193, %r398, 1024;
	mul.wide.u32 	%rd58, %r193, 4;
	add.s64 	%rd54, %rd1, %rd58;
	// begin inline asm
	ld.global.nc.u32 %r190, [%rd54];
	// end inline asm
	mov.b32 	%f173, %r190;
	add.f32 	%f174, %f172, %f173;
	add.s32 	%r194, %r398, 1536;
	mul.wide.u32 	%rd59, %r194, 4;
	add.s64 	%rd55, %rd1, %rd59;
	// begin inline asm
	ld.global.nc.u32 %r191, [%rd55];
	// end inline asm
	mov.b32 	%f175, %r191;
	add.f32 	%f523, %f174, %f175;
	add.s32 	%r74, %r399, 2048;
	add.s32 	%r195, %r399, 1024;
	add.s32 	%r398, %r398, 2048;
	setp.lt.s32 	%p19, %r195, %r56;
	mov.u32 	%r399, %r74;
	@%p19 bra 	$L__BB9_45;
$L__BB9_46:
	setp.lt.u32 	%p20, %r56, 512;
	@%p20 bra 	$L__BB9_51;
	// begin inline asm
	mov.u32 %r220, %laneid;
	// end inline asm
	mov.b32 	%r221, 1;
	mov.b32 	%r234, 31;
	mov.b32 	%r235, -1;
	// begin inline asm
	{  .reg .f32 r0;  .reg .pred p;  shfl.sync.down.b32 r0|p, %f523, %r221, %r234, %r235;  @p add.f32 r0, r0, %f523;  mov.f32 %f235, r0;}
	// end inline asm
	mov.b32 	%r224, 2;
	// begin inline asm
	{  .reg .f32 r0;  .reg .pred p;  shfl.sync.down.b32 r0|p, %f235, %r224, %r234, %r235;  @p add.f32 r0, r0, %f235;  mov.f32 %f238, r0;}
	// end inline asm
	mov.b32 	%r227, 4;
	// begin inline asm
	{  .reg .f32 r0;  .reg .pred p;  shfl.sync.down.b32 r0|p, %f238, %r227, %r234, %r235;  @p add.f32 r0, r0, %f238;  mov.f32 %f241, r0;}
	// end inline asm
	mov.b32 	%r230, 8;
	// begin inline asm
	{  .reg .f32 r0;  .reg .pred p;  shfl.sync.down.b32 r0|p, %f241, %r230, %r234, %r235;  @p add.f32 r0, r0, %f241;  mov.f32 %f244, r0;}
	// end inline asm
	mov.b32 	%r233, 16;
	// begin inline asm
	{  .reg .f32 r0;  .reg .pred p;  shfl.sync.down.b32 r0|p, %f244, %r233, %r234, %r235;  @p add.f32 r0, r0, %f244;  mov.f32 %f530, r0;}
	// end inline asm
	setp.ne.s32 	%p39, %r220, 0;
	@%p39 bra 	$L__BB9_49;
	shr.u32 	%r236, %r57, 3;
	and.b32  	%r237, %r236, 124;
	mov.u32 	%r238, _ZZN3cub18CUB_300001_SM_10006detail6reduce18DeviceReduceKernelINS2_10policy_hubIfjN4cuda3std3__44plusIvEEE10Policy1000EPKfjS9_fNS7_10__identityEEEvT0_PT3_T1_NS0_13GridEvenShareISI_EET2_T4_E12temp_storage;
	add.s32 	%r239, %r238, %r237;
	st.shared.f32 	[%r239+16], %f530;
$L__BB9_49:
	bar.sync 	0;
	setp.ne.s32 	%p40, %r57, 0;
	@%p40 bra 	$L__BB9_71;
	ld.shared.f32 	%f250, [_ZZN3cub18CUB_300001_SM_10006detail6reduce18DeviceReduceKernelINS2_10policy_hubIfjN4cuda3std3__44plusIvEEE10Policy1000EPKfjS9_fNS7_10__identityEEEvT0_PT3_T1_NS0_13GridEvenShareISI_EET2_T4_E12temp_storage+20];
	add.f32 	%f251, %f530, %f250;
	ld.shared.f32 	%f252, [_ZZN3cub18CUB_300001_SM_10006detail6reduce18DeviceReduceKernelINS2_10policy_hubIfjN4cuda3std3__44plusIvEEE10Policy1000EPKfjS9_fNS7_10__identityEEEvT0_PT3_T1_NS0_13GridEvenShareISI_EET2_T4_E12temp_storage+24];
	add.f32 	%f253, %f251, %f252;
	ld.shared.f32 	%f254, [_ZZN3cub18CUB_300001_SM_10006detail6reduce18DeviceReduceKernelINS2_10policy_hubIfjN4cuda3std3__44plusIvEEE10Policy1000EPKfjS9_fNS7_10__identityEEEvT0_PT3_T1_NS0_13GridEvenShareISI_EET2_T4_E12temp_storage+28];
	add.f32 	%f255, %f253, %f254;
	ld.shared.f32 	%f256, [_ZZN3cub18CUB_300001_SM_10006detail6reduce18DeviceReduceKernelINS2_10policy_hubIfjN4cuda3std3__44plusIvEEE10Policy1000EPKfjS9_fNS7_10__identityEEEvT0_PT3_T1_NS0_13GridEvenShareISI_EET2_T4_E12temp_storage+32];
	add.f32 	%f257, %f255, %f256;
	ld.shared.f32 	%f258, [_ZZN3cub18CUB_300001_SM_10006detail6reduce18DeviceReduceKernelINS2_10policy_hubIfjN4cuda3std3__44plusIvEEE10Policy1000EPKfjS9_fNS7_10__identityEEEvT0_PT3_T1_NS0_13GridEvenShareISI_EET2_T4_E12temp_storage+36];
	add.f32 	%f259, %f257, %f258;
	ld.shared.f32 	%f260, [_ZZN3cub18CUB_300001_SM_10006detail6reduce18DeviceReduceKernelINS2_10policy_hubIfjN4cuda3std3__44plusIvEEE10Policy1000EPKfjS9_fNS7_10__identityEEEvT0_PT3_T1_NS0_13GridEvenShareISI_EET2_T4_E12temp_storage+40];
	add.f32 	%f261, %f259, %f260;
	ld.shared.f32 	%f262, [_ZZN3cub18CUB_300001_SM_10006detail6reduce18DeviceReduceKernelINS2_10policy_hubIfjN4cuda3std3__44plusIvEEE10Policy1000EPKfjS9_fNS7_10__identityEEEvT0_PT3_T1_NS0_13GridEvenShareISI_EET2_T4_E12temp_storage+44];
	add.f32 	%f263, %f261, %f262;
	ld.shared.f32 	%f264, [_ZZN3cub18CUB_300001_SM_10006detail6reduce18DeviceReduceKernelINS2_10policy_hubIfjN4cuda3std3__44plusIvEEE10Policy1000EPKfjS9_fNS7_10__identityEEEvT0_PT3_T1_NS0_13GridEvenShareISI_EET2_T4_E12temp_storage+48];
	add.f32 	%f265, %f263, %f264;
	ld.shared.f32 	%f266, [_ZZN3cub18CUB_300001_SM_10006detail6reduce18DeviceReduceKernelINS2_10policy_hubIfjN4cuda3std3__44plusIvEEE10Policy1000EPKfjS9_fNS7_10__identityEEEvT0_PT3_T1_NS0_13GridEvenShareISI_EET2_T4_E12temp_storage+52];
	add.f32 	%f267, %f265, %f266;
	ld.shared.f32 	%f268, [_ZZN3cub18CUB_300001_SM_10006detail6reduce18DeviceReduceKernelINS2_10policy_hubIfjN4cuda3std3__44plusIvEEE10Policy1000EPKfjS9_fNS7_10__identityEEEvT0_PT3_T1_NS0_13GridEvenShareISI_EET2_T4_E12temp_storage+56];
	add.f32 	%f269, %f267, %f268;
	ld.shared.f32 	%f270, [_ZZN3cub18CUB_300001_SM_10006detail6reduce18DeviceReduceKernelINS2_10policy_hubIfjN4cuda3std3__44plusIvEEE10Policy1000EPKfjS9_fNS7_10__identityEEEvT0_PT3_T1_NS0_13GridEvenShareISI_EET2_T4_E12temp_storage+60];
	add.f32 	%f271, %f269, %f270;
	ld.shared.f32 	%f272, [_ZZN3cub18CUB_300001_SM_10006detail6reduce18DeviceReduceKernelINS2_10policy_hubIfjN4cuda3std3__44plusIvEEE10Policy1000EPKfjS9_fNS7_10__identityEEEvT0_PT3_T1_NS0_13GridEvenShareISI_EET2_T4_E12temp_storage+64];
	add.f32 	%f273, %f271, %f272;
	ld.shared.f32 	%f274, [_ZZN3cub18CUB_300001_SM_10006detail6reduce18DeviceReduceKernelINS2_10policy_hubIfjN4cuda3std3__44plusIvEEE10Policy1000EPKfjS9_fNS7_10__identityEEEvT0_PT3_T1_NS0_13GridEvenShareISI_EET2_T4_E12temp_storage+68];
	add.f32 	%f275, %f273, %f274;
	ld.shared.f32 	%f276, [_ZZN3cub18CUB_300001_SM_10006detail6reduce18DeviceReduceKernelINS2_10policy_hubIfjN4cuda3std3__44plusIvEEE10Policy1000EPKfjS9_fNS7_10__identityEEEvT0_PT3_T1_NS0_13GridEvenShareISI_EET2_T4_E12temp_storage+72];
	add.f32 	%f277, %f275, %f276;
	ld.shared.f32 	%f278, [_ZZN3cub18CUB_300001_SM_10006detail6reduce18DeviceReduceKernelINS2_10policy_hubIfjN4cuda3std3__44plusIvEEE10Policy1000EPKfjS9_fNS7_10__identityEEEvT0_PT3_T1_NS0_13GridEvenShareISI_EET2_T4_E12temp_storage+76];
	add.f32 	%f530, %f277, %f278;
	bra.uni 	$L__BB9_71;
$L__BB9_51:
	// begin inline asm
	mov.u32 %r196, %laneid;
	// end inline asm
	and.b32  	%r212, %r57, 992;
	add.s32 	%r213, %r212, 32;
	setp.gt.u32 	%p21, %r213, %r56;
	not.b32 	%r214, %r212;
	add.s32 	%r215, %r56, %r214;
	selp.b32 	%r210, %r215, 31, %p21;
	mov.b32 	%r197, 1;
	mov.b32 	%r211, -1;
	// begin inline asm
	{  .reg .f32 r0;  .reg .pred p;  shfl.sync.down.b32 r0|p, %f523, %r197, %r210, %r211;  @p add.f32 r0, r0, %f523;  mov.f32 %f176, r0;}
	// end inline asm
	mov.b32 	%r200, 2;
	// begin inline asm
	{  .reg .f32 r0;  .reg .pred p;  shfl.sync.down.b32 r0|p, %f176, %r200, %r210, %r211;  @p add.f32 r0, r0, %f176;  mov.f32 %f179, r0;}
	// end inline asm
	mov.b32 	%r203, 4;
	// begin inline asm
	{  .reg .f32 r0;  .reg .pred p;  shfl.sync.down.b32 r0|p, %f179, %r203, %r210, %r211;  @p add.f32 r0, r0, %f179;  mov.f32 %f182, r0;}
	// end inline asm
	mov.b32 	%r206, 8;
	// begin inline asm
	{  .reg .f32 r0;  .reg .pred p;  shfl.sync.down.b32 r0|p, %f182, %r206, %r210, %r211;  @p add.f32 r0, r0, %f182;  mov.f32 %f185, r0;}
	// end inline asm
	mov.b32 	%r209, 16;
	// begin inline asm
	{  .reg .f32 r0;  .reg .pred p;  shfl.sync.down.b32 r0|p, %f185, %r209, %r210, %r211;  @p add.f32 r0, r0, %f185;  mov.f32 %f530, r0;}
	// end inline asm
	setp.ne.s32 	%p22, %r196, 0;
	@%p22 bra 	$L__BB9_53;
	shr.u32 	%r216, %r57, 3;
	and.b32  	%r217, %r216, 124;
	mov.u32 	%r218, _ZZN3cub18CUB_300001_SM_10006detail6reduce18DeviceReduceKernelINS2_10policy_hubIfjN4cuda3std3__44plusIvEEE10Policy1000EPKfjS9_fNS7_10__identityEEEvT0_PT3_T1_NS0_13GridEvenShareISI_EET2_T4_E12temp_storage;
	add.s32 	%r219, %r218, %r217;
	st.shared.f32 	[%r219+16], %f530;
$L__BB9_53:
	bar.sync 	0;
	setp.ne.s32 	%p23, %r57, 0;
	@%p23 bra 	$L__BB9_71;
	setp.gt.u32 	%p24, %r56, 32;
	ld.shared.f32 	%f191, [_ZZN3cub18CUB_300001_SM_10006detail6reduce18DeviceReduceKernelINS2_10policy_hubIfjN4cuda3std3__44plusIvEEE10Policy1000EPKfjS9_fNS7_10__identityEEEvT0_PT3_T1_NS0_13GridEvenShareISI_EET2_T4_E12temp_storage+20];
	add.f32 	%f192, %f530, %f191;
	selp.f32 	%f193, %f192, %f530, %p24;
	setp.gt.u32 	%p25, %r56, 64;
	ld.shared.f32 	%f194, [_ZZN3cub18CUB_300001_SM_10006detail6reduce18DeviceReduceKernelINS2_10policy_hubIfjN4cuda3std3__44plusIvEEE10Policy1000EPKfjS9_fNS7_10__identityEEEvT0_PT3_T1_NS0_13GridEvenShareISI_EET2_T4_E12temp_storage+24];
	add.f32 	%f195, %f194, %f193;
	selp.f32 	%f196, %f195, %f193, %p25;
	setp.gt.u32 	%p26, %r56, 96;
	ld.shared.f32 	%f197, [_ZZN3cub18CUB_300001_SM_10006detail6reduce18DeviceReduceKernelINS2_10policy_hubIfjN4cuda3std3__44plusIvEEE10Policy1000EPKfjS9_fNS7_10__identityEEEvT0_PT3_T1_NS0_13GridEvenShareISI_EET2_T4_E12temp_storage+28];
	add.f32 	%f198, %f197, %f196;
	selp.f32 	%f199, %f198, %f196, %p26;
	setp.gt.u32 	%p27, %r56, 128;
	ld.shared.f32 	%f200, [_ZZN3cub18CUB_300001_SM_10006detail6reduce18DeviceReduceKernelINS2_10policy_hubIfjN4cuda3std3__44plusIvEEE10Policy1000EPKfjS9_fNS7_10__identityEEEvT0_PT3_T1_NS0_13GridEvenShareISI_EET2_T4_E12temp_storage+32];
	add.f32 	%f201, %f200, %f199;
	selp.f32 	%f202, %f201, %f199, %p27;
	setp.gt.u32 	%p28, %r56, 160;
	ld.shared.f32 	%f203, [_ZZN3cub18CUB_300001_SM_10006detail6reduce18DeviceReduceKernelINS2_10policy_hubIfjN4cuda3std3__44plusIvEEE10Policy1000EPKfjS9_fNS7_10__identityEEEvT0_PT3_T1_NS0_13GridEvenShareISI_EET2_T4_E12temp_storage+36];
	add.f32 	%f204, %f203, %f202;
	selp.f32 	%f205, %f204, %f202, %p28;
	setp.gt.u32 	%p29, %r56, 192;
	ld.shared.f32 	%f206, [_ZZN3cub18CUB_300001_SM_10006detail6reduce18DeviceReduceKernelINS2_10policy_hubIfjN4cuda3std3__44plusIvEEE10Policy1000EPKfjS9_fNS7_10__identityEEEvT0_PT3_T1_NS0_13GridEvenShareISI_EET2_T4_E12temp_storage+40];
	add.f32 	%f207, %f206, %f205;
	selp.f32 	%f208, %f207, %f205, %p29;
	setp.gt.u32 	%p30, %r56, 224;
	ld.shared.f32 	%f209, [_ZZN3cub18CUB_300001_SM_10006detail6reduce18DeviceReduceKernelINS2_10policy_hubIfjN4cuda3std3__44plusIvEEE10Policy1000EPKfjS9_fNS7_10__identityEEEvT0_PT3_T1_NS0_13GridEvenShareISI_EET2_T4_E12temp_storage+44];
	add.f32 	%f210, %f209, %f208;
	selp.f32 	%f211, %f210, %f208, %p30;
	setp.gt.u32 	%p31, %r56, 256;
	ld.shared.f32 	%f212, [_ZZN3cub18CUB_300001_SM_10006detail6reduce18DeviceReduceKernelINS2_10policy_hubIfjN4cuda3std3__44plusIvEEE10Policy1000EPKfjS9_fNS7_10__identityEEEvT0_PT3_T1_NS0_13GridEvenShareISI_EET2_T4_E12temp_storage+48];
	add.f32 	%f213, %f212, %f211;
	selp.f32 	%f214, %f213, %f211, %p31;
	setp.gt.u32 	%p32, %r56, 288;
	ld.shared.f32 	%f215, [_ZZN3cub18CUB_300001_SM_10006detail6reduce18DeviceReduceKernelINS2_10policy_hubIfjN4cuda3std3__44plusIvEEE10Policy1000EPKfjS9_fNS7_10__identityEEEvT0_PT3_T1_NS0_13GridEvenShareISI_EET2_T4_E12temp_storage+52];
	add.f32 	%f216, %f215, %f214;
	selp.f32 	%f217, %f216, %f214, %p32;
	setp.gt.u32 	%p33, %r56, 320;
	ld.shared.f32 	%f218, [_ZZN3cub18CUB_300001_SM_10006detail6reduce18DeviceReduceKernelINS2_10policy_hubIfjN4cuda3std3__44plusIvEEE10Policy1000EPKfjS9_fNS7_10__identityEEEvT0_PT3_T1_NS0_13GridEvenShareISI_EET2_T4_E12temp_storage+56];
	add.f32 	%f219, %f218, %f217;
	selp.f32 	%f220, %f219, %f217, %p33;
	setp.gt.u32 	%p34, %r56, 352;
	ld.shared.f32 	%f221, [_ZZN3cub18CUB_300001_SM_10006detail6reduce18DeviceReduceKernelINS2_10policy_hubIfjN4cuda3std3__44plusIvEEE10Policy1000EPKfjS9_fNS7_10__identityEEEvT0_PT3_T1_NS0_13GridEvenShareISI_EET2_T4_E12temp_storage+60];
	add.f32 	%f222, %f221, %f220;
	selp.f32 	%f223, %f222, %f220, %p34;
	setp.gt.u32 	%p35, %r56, 384;
	ld.shared.f32 	%f224, [_ZZN3cub18CUB_300001_SM_10006detail6reduce18DeviceReduceKernelINS2_10policy_hubIfjN4cuda3std3__44plusIvEEE10Policy1000EPKfjS9_fNS7_10__identityEEEvT0_PT3_T1_NS0_13GridEvenShareISI_EET2_T4_E12temp_storage+64];
	add.f32 	%f225, %f224, %f223;
	selp.f32 	%f226, %f225, %f223, %p35;
	setp.gt.u32 	%p36, %r56, 416;
	ld.shared.f32 	%f227, [_ZZN3cub18CUB_300001_SM_10006detail6reduce18DeviceReduceKernelINS2_10policy_hubIfjN4cuda3std3__44plusIvEEE10Policy1000EPKfjS9_fNS7_10__identityEEEvT0_PT3_T1_NS0_13GridEvenShareISI_EET2_T4_E12temp_storage+68];
	add.f32 	%f228, %f227, %f226;
	selp.f32 	%f229, %f228, %f226, %p36;
	setp.gt.u32 	%p37, %r56, 448;
	ld.shared.f32 	%f230, [_ZZN3cub18CUB_300001_SM_10006detail6reduce18DeviceReduceKernelINS2_10policy_hubIfjN4cuda3std3__44plusIvEEE10Policy1000EPKfjS9_fNS7_10__identityEEEvT0_PT3_T1_NS0_13GridEvenShareISI_EET2_T4_E12temp_storage+72];
	add.f32 	%f231, %f230, %f229;
	selp.f32 	%f232, %f231, %f229, %p37;
	setp.gt.u32 	%p38, %r56, 480;
	ld.shared.f32 	%f233, [_ZZN3cub18CUB_300001_SM_10006detail6reduce18DeviceReduceKernelINS2_10policy_hubIfjN4cuda3std3__44plusIvEEE10Policy1000EPKfjS9_fNS7_10__identityEEEvT0_PT3_T1_NS0_13GridEvenShareISI_EET2_T4_E12temp_storage+76];
	add.f32 	%f234, %f233, %f232;
	selp.f32 	%f530, %f234, %f232, %p38;
	bra.uni 	$L__BB9_71;
$L__BB9_55:
	mov.u32 	%r76, %tid.x;
	add.s32 	%r121, %r76, %r5;
	mul.wide.u32 	%rd20, %r121, 4;
	add.s64 	%rd4, %rd1, %rd20;
	// begin inline asm
	ld.global.nc.u32 %r105, [%rd4];
	// end inline asm
	mov.b32 	%f52, %r105;
	add.s64 	%rd5, %rd4, 2048;
	// begin inline asm
	ld.global.nc.u32 %r106, [%rd5];
	// end inline asm
	mov.b32 	%f53, %r106;
	add.s64 	%rd6, %rd4, 4096;
	// begin inline asm
	ld.global.nc.u32 %r107, [%rd6];
	// end inline asm
	mov.b32 	%f54, %r107;
	add.s64 	%rd7, %rd4, 6144;
	// begin inline asm
	ld.global.nc.u32 %r108, [%rd7];
	// end inline asm
	mov.b32 	%f55, %r108;
	add.s64 	%rd8, %rd4, 8192;
	// begin inline asm
	ld.global.nc.u32 %r109, [%rd8];
	// end inline asm
	mov.b32 	%f56, %r109;
	add.s64 	%rd9, %rd4, 10240;
	// begin inline asm
	ld.global.nc.u32 %r110, [%rd9];
	// end inline asm
	mov.b32 	%f57, %r110;
	add.s64 	%rd10, %rd4, 12288;
	// begin inline asm
	ld.global.nc.u32 %r111, [%rd10];
	// end inline asm
	mov.b32 	%f58, %r111;
	add.s64 	%rd11, %rd4, 14336;
	// begin inline asm
	ld.global.nc.u32 %r112, [%rd11];
	// end inline asm
	mov.b32 	%f59, %r112;
	add.s64 	%rd12, %rd4, 16384;
	// begin inline asm
	ld.global.nc.u32 %r113, [%rd12];
	// end inline asm
	mov.b32 	%f60, %r113;
	add.s64 	%rd13, %rd4, 18432;
	// begin inline asm
	ld.global.nc.u32 %r114, [%rd13];
	// end inline asm
	mov.b32 	%f61, %r114;
	add.s64 	%rd14, %rd4, 20480;
	// begin inline asm
	ld.global.nc.u32 %r115, [%rd14];
	// end inline asm
	mov.b32 	%f62, %r115;
	add.s64 	%rd15, %rd4, 22528;
	// begin inline asm
	ld.global.nc.u32 %r116, [%rd15];
	// end inline asm
	mov.b32 	%f63, %r116;
	add.s64 	%rd16, %rd4, 24576;
	// begin inline asm
	ld.global.nc.u32 %r117, [%rd16];
	// end inline asm
	mov.b32 	%f64, %r117;
	add.s64 	%rd17, %rd4, 26624;
	// begin inline asm
	ld.global.nc.u32 %r118, [%rd17];
	// end inline asm
	mov.b32 	%f65, %r118;
	add.s64 	%rd18, %rd4, 28672;
	// begin inline asm
	ld.global.nc.u32 %r119, [%rd18];
	// end inline asm
	mov.b32 	%f66, %r119;
	add.s64 	%rd19, %rd4, 30720;
	// begin inline asm
	ld.global.nc.u32 %r120, [%rd19];
	// end inline asm
	mov.b32 	%f67, %r120;
	add.f32 	%f68, %f52, %f53;
	add.f32 	%f69, %f54, %f55;
	add.f32 	%f70, %f56, %f57;
	add.f32 	%f71, %f58, %f59;
	add.f32 	%f72, %f60, %f61;
	add.f32 	%f73, %f62, %f63;
	add.f32 	%f74, %f64, %f65;
	add.f32 	%f75, %f66, %f67;
	add.f32 	%f76, %f68, %f69;
	add.f32 	%f77, %f70, %f71;
	add.f32 	%f78, %f72, %f73;
	add.f32 	%f79, %f74, %f75;
	add.f32 	%f80, %f76, %f77;
	add.f32 	%f81, %f78, %f79;
	add.f32 	%f529, %f80, %f81;
	setp.lt.u32 	%p3, %r56, %r4;
	@%p3 bra 	$L__BB9_67;
	add.s32 	%r77, %r4, %r5;
	add.s32 	%r401, %r77, 512;
	add.s32 	%r400, %r77, %r76;
	mov.b32 	%r402, 0;
$L__BB9_57:
	add.s32 	%r5, %r5, %r4;
	add.s32 	%r123, %r1, -8192;
	setp.gt.u32 	%p4, %r5, %r123;
	@%p4 bra 	$L__BB9_59;
	add.s32 	%r140, %r76, %r5;
	mul.wide.u32 	%rd37, %r140, 4;
	add.s64 	%rd21, %rd1, %rd37;
	// begin inline asm
	ld.global.nc.u32 %r124, [%rd21];
	// end inline asm
	mov.b32 	%f82, %r124;
	add.s64 	%rd22, %rd21, 2048;
	// begin inline asm
	ld.global.nc.u32 %r125, [%rd22];
	// end inline asm
	mov.b32 	%f83, %r125;
	add.s64 	%rd23, %rd21, 4096;
	// begin inline asm
	ld.global.nc.u32 %r126, [%rd23];
	// end inline asm
	mov.b32 	%f84, %r126;
	add.s64 	%rd24, %rd21, 6144;
	// begin inline asm
	ld.global.nc.u32 %r127, [%rd24];
	// end inline asm
	mov.b32 	%f85, %r127;
	add.s64 	%rd25, %rd21, 8192;
	// begin inline asm
	ld.global.nc.u32 %r128, [%rd25];
	// end inline asm
	mov.b32 	%f86, %r128;
	add.s64 	%rd26, %rd21, 10240;
	// begin inline asm
	ld.global.nc.u32 %r129, [%rd26];
	// end inline asm
	mov.b32 	%f87, %r129;
	add.s64 	%rd27, %rd21, 12288;
	// begin inline asm
	ld.global.nc.u32 %r130, [%rd27];
	// end inline asm
	mov.b32 	%f88, %r130;
	add.s64 	%rd28, %rd21, 14336;
	// begin inline asm
	ld.global.nc.u32 %r131, [%rd28];
	// end inline asm
	mov.b32 	%f89, %r131;
	add.s64 	%rd29, %rd21, 16384;
	// begin inline asm
	ld.global.nc.u32 %r132, [%rd29];
	// end inline asm
	mov.b32 	%f90, %r132;
	add.s64 	%rd30, %rd21, 18432;
	// begin inline asm
	ld.global.nc.u32 %r133, [%rd30];
	// end inline asm
	mov.b32 	%f91, %r133;
	add.s64 	%rd31, %rd21, 20480;
	// begin inline asm
	ld.global.nc.u32 %r134, [%rd31];
	// end inline asm
	mov.b32 	%f92, %r134;
	add.s64 	%rd32, %rd21, 22528;
	// begin inline asm
	ld.global.nc.u32 %r135, [%rd32];
	// end inline asm
	mov.b32 	%f93, %r135;
	add.s64 	%rd33, %rd21, 24576;
	// begin inline asm
	ld.global.nc.u32 %r136, [%rd33];
	// end inline asm
	mov.b32 	%f94, %r136;
	add.s64 	%rd34, %rd21, 26624;
	// begin inline asm
	ld.global.nc.u32 %r137, [%rd34];
	// end inline asm
	mov.b32 	%f95, %r137;
	add.s64 	%rd35, %rd21, 28672;
	// begin inline asm
	ld.global.nc.u32 %r138, [%rd35];
	// end inline asm
	mov.b32 	%f96, %r138;
	add.s64 	%rd36, %rd21, 30720;
	// begin inline asm
	ld.global.nc.u32 %r139, [%rd36];
	// end inline asm
	mov.b32 	%f97, %r139;
	add.f32 	%f98, %f529, %f82;
	add.f32 	%f99, %f83, %f84;
	add.f32 	%f100, %f85, %f86;
	add.f32 	%f101, %f87, %f88;
	add.f32 	%f102, %f89, %f90;
	add.f32 	%f103, %f91, %f92;
	add.f32 	%f104, %f93, %f94;
	add.f32 	%f105, %f95, %f96;
	add.f32 	%f106, %f98, %f99;
	add.f32 	%f107, %f100, %f101;
	add.f32 	%f108, %f102, %f103;
	add.f32 	%f109, %f104, %f105;
	add.f32 	%f110, %f106, %f107;
	add.f32 	%f111, %f108, %f109;
	add.f32 	%f112, %f110, %f111;
	add.f32 	%f529, %f112, %f97;
	sub.s32 	%r141, %r1, %r5;
	setp.lt.u32 	%p5, %r141, %r4;
	add.s32 	%r402, %r402, 1;
	add.s32 	%r401, %r401, %r4;
	add.s32 	%r400, %r400, %r4;
	@%p5 bra 	$L__BB9_67;
	bra.uni 	$L__BB9_57;
$L__BB9_59:
	setp.le.u32 	%p6, %r1, %r5;
	@%p6 bra 	$L__BB9_67;
	sub.s32 	%r88, %r1, %r5;
	setp.ge.s32 	%p7, %r76, %r88;
	@%p7 bra 	$L__BB9_67;
	not.b32 	%r142, %r76;
	add.s32 	%r143, %r1, %r142;
	sub.s32 	%r144, %r143, %r77;
	mul.lo.s32 	%r145, %r2, %r402;
	shl.b32 	%r146, %r145, 13;
	sub.s32 	%r89, %r144, %r146;
	shr.u32 	%r147, %r143, 9;
	add.s32 	%r90, %r147, 1;
	and.b32  	%r148, %r143, 1536;
	setp.eq.s32 	%p8, %r148, 1536;
	mov.u32 	%r407, %r76;
	@%p8 bra 	$L__BB9_64;
	and.b32  	%r149, %r90, 3;
	neg.s32 	%r404, %r149;
	mov.u32 	%r407, %r76;
$L__BB9_63:
	.pragma "nounroll";
	mul.wide.u32 	%rd39, %r400, 4;
	add.s64 	%rd38, %rd1, %rd39;
	// begin inline asm
	ld.global.nc.u32 %r150, [%rd38];
	// end inline asm
	mov.b32 	%f114, %r150;
	add.f32 	%f529, %f529, %f114;
	add.s32 	%r407, %r407, 512;
	add.s32 	%r400, %r400, 512;
	add.s32 	%r404, %r404, 1;
	setp.ne.s32 	%p9, %r404, 0;
	@%p9 bra 	$L__BB9_63;
$L__BB9_64:
	setp.lt.u32 	%p10, %r89, 1536;
	@%p10 bra 	$L__BB9_67;
	add.s32 	%r409, %r407, 1024;
	add.s32 	%r408, %r407, %r401;
$L__BB9_66:
	add.s32 	%r155, %r408, -512;
	mul.wide.u32 	%rd44, %r155, 4;
	add.s64 	%rd40, %rd1, %rd44;
	// begin inline asm
	ld.global.nc.u32 %r151, [%rd40];
	// end inline asm
	mov.b32 	%f115, %r151;
	add.f32 	%f116, %f529, %f115;
	mul.wide.u32 	%rd45, %r408, 4;
	add.s64 	%rd41, %rd1, %rd45;
	// begin inline asm
	ld.global.nc.u32 %r152, [%rd41];
	// end inline asm
	mov.b32 	%f117, %r152;
	add.f32 	%f118, %f116, %f117;
	add.s32 	%r156, %r408, 512;
	mul.wide.u32 	%rd46, %r156, 4;
	add.s64 	%rd42, %rd1, %rd46;
	// begin inline asm
	ld.global.nc.u32 %r153, [%rd42];
	// end inline asm
	mov.b32 	%f119, %r153;
	add.f32 	%f120, %f118, %f119;
	add.s32 	%r157, %r408, 1024;
	mul.wide.u32 	%rd47, %r157, 4;
	add.s64 	%rd43, %rd1, %rd47;
	// begin inline asm
	ld.global.nc.u32 %r154, [%rd43];
	// end inline asm
	mov.b32 	%f121, %r154;
	add.f32 	%f529, %f120, %f121;
	add.s32 	%r103, %r409, 2048;
	add.s32 	%r158, %r409, 1024;
	add.s32 	%r408, %r408, 2048;
	setp.lt.s32 	%p11, %r158, %r88;
	mov.u32 	%r409, %r103;
	@%p11 bra 	$L__BB9_66;
$L__BB9_67:
	// begin inline asm
	mov.u32 %r159, %laneid;
	// end inline asm
	mov.b32 	%r160, 1;
	mov.b32 	%r173, 31;
	mov.b32 	%r174, -1;
	// begin inline asm
	{  .reg .f32 r0;  .reg .pred p;  shfl.sync.down.b32 r0|p, %f529, %r160, %r173, %r174;  @p add.f32 r0, r0, %f529;  mov.f32 %f122, r0;}
	// end inline asm
	mov.b32 	%r163, 2;
	// begin inline asm
	{  .reg .f32 r0;  .reg .pred p;  shfl.sync.down.b32 r0|p, %f122, %r163, %r173, %r174;  @p add.f32 r0, r0, %f122;  mov.f32 %f125, r0;}
	// end inline asm
	mov.b32 	%r166, 4;
	// begin inline asm
	{  .reg .f32 r0;  .reg .pred p;  shfl.sync.down.b32 r0|p, %f125, %r166, %r173, %r174;  @p add.f32 r0, r0, %f125;  mov.f32 %f128, r0;}
	// end inline asm
	mov.b32 	%r169, 8;
	// begin inline asm
	{  .reg .f32 r0;  .reg .pred p;  shfl.sync.down.b32 r0|p, %f128, %r169, %r173, %r174;  @p add.f32 r0, r0, %f128;  mov.f32 %f131, r0;}
	// end inline asm
	mov.b32 	%r172, 16;
	// begin inline asm
	{  .reg .f32 r0;  .reg .pred p;  shfl.sync.down.b32 r0|p, %f131, %r172, %r173, %r174;  @p add.f32 r0, r0, %f131;  mov.f32 %f530, r0;}
	// end inline asm
	setp.ne.s32 	%p12, %r159, 0;
	@%p12 bra 	$L__BB9_69;
	shr.u32 	%r175, %r76, 3;
	and.b32  	%r176, %r175, 124;
	mov.u32 	%r177, _ZZN3cub18CUB_300001_SM_10006detail6reduce18DeviceReduceKernelINS2_10policy_hubIfjN4cuda3std3__44plusIvEEE10Policy1000EPKfjS9_fNS7_10__identityEEEvT0_PT3_T1_NS0_13GridEvenShareISI_EET2_T4_E12temp_storage;
	add.s32 	%r178, %r177, %r176;
	st.shared.f32 	[%r178+16], %f530;
$L__BB9_69:
	bar.sync 	0;
	setp.ne.s32 	%p13, %r76, 0;
	@%p13 bra 	$L__BB9_71;
	ld.shared.f32 	%f137, [_ZZN3cub18CUB_300001_SM_10006detail6reduce18DeviceReduceKernelINS2_10policy_hubIfjN4cuda3std3__44plusIvEEE10Policy1000EPKfjS9_fNS7_10__identityEEEvT0_PT3_T1_NS0_13GridEvenShareISI_EET2_T4_E12temp_storage+20];
	add.f32 	%f138, %f530, %f137;
	ld.shared.f32 	%f139, [_ZZN3cub18CUB_300001_SM_10006detail6reduce18DeviceReduceKernelINS2_10policy_hubIfjN4cuda3std3__44plusIvEEE10Policy1000EPKfjS9_fNS7_10__identityEEEvT0_PT3_T1_NS0_13GridEvenShareISI_EET2_T4_E12temp_storage+24];
	add.f32 	%f140, %f138, %f139;
	ld.shared.f32 	%f141, [_ZZN3cub18CUB_300001_SM_10006detail6reduce18DeviceReduceKernelINS2_10policy_hubIfjN4cuda3std3__44plusIvEEE10Policy1000EPKfjS9_fNS7_10__identityEEEvT0_PT3_T1_NS0_13GridEvenShareISI_EET2_T4_E12temp_storage+28];
	add.f32 	%f142, %f140, %f141;
	ld.shared.f32 	%f143, [_ZZN3cub18CUB_300001_SM_10006detail6reduce18DeviceReduceKernelINS2_10policy_hubIfjN4cuda3std3__44plusIvEEE10Policy1000EPKfjS9_fNS7_10__identityEEEvT0_PT3_T1_NS0_13GridEvenShareISI_EET2_T4_E12temp_storage+32];
	add.f32 	%f144, %f142, %f143;
	ld.shared.f32 	%f145, [_ZZN3cub18CUB_300001_SM_10006detail6reduce18DeviceReduceKernelINS2_10policy_hubIfjN4cuda3std3__44plusIvEEE10Policy1000EPKfjS9_fNS7_10__identityEEEvT0_PT3_T1_NS0_13GridEvenShareISI_EET2_T4_E12temp_storage+36];
	add.f32 	%f146, %f144, %f145;
	ld.shared.f32 	%f147, [_ZZN3cub18CUB_300001_SM_10006detail6reduce18DeviceReduceKernelINS2_10policy_hubIfjN4cuda3std3__44plusIvEEE10Policy1000EPKfjS9_fNS7_10__identityEEEvT0_PT3_T1_NS0_13GridEvenShareISI_EET2_T4_E12temp_storage+40];
	add.f32 	%f148, %f146, %f147;
	ld.shared.f32 	%f149, [_ZZN3cub18CUB_300001_SM_10006detail6reduce18DeviceReduceKernelINS2_10policy_hubIfjN4cuda3std3__44plusIvEEE10Policy1000EPKfjS9_fNS7_10__identityEEEvT0_PT3_T1_NS0_13GridEvenShareISI_EET2_T4_E12temp_storage+44];
	add.f32 	%f150, %f148, %f149;
	ld.shared.f32 	%f151, [_ZZN3cub18CUB_300001_SM_10006detail6reduce18DeviceReduceKernelINS2_10policy_hubIfjN4cuda3std3__44plusIvEEE10Policy1000EPKfjS9_fNS7_10__identityEEEvT0_PT3_T1_NS0_13GridEvenShareISI_EET2_T4_E12temp_storage+48];
	add.f32 	%f152, %f150, %f151;
	ld.shared.f32 	%f153, [_ZZN3cub18CUB_300001_SM_10006detail6reduce18DeviceReduceKernelINS2_10policy_hubIfjN4cuda3std3__44plusIvEEE10Policy1000EPKfjS9_fNS7_10__identityEEEvT0_PT3_T1_NS0_13GridEvenShareISI_EET2_T4_E12temp_storage+52];
	add.f32 	%f154, %f152, %f153;
	ld.shared.f32 	%f155, [_ZZN3cub18CUB_300001_SM_10006detail6reduce18DeviceReduceKernelINS2_10policy_hubIfjN4cuda3std3__44plusIvEEE10Policy1000EPKfjS9_fNS7_10__identityEEEvT0_PT3_T1_NS0_13GridEvenShareISI_EET2_T4_E12temp_storage+56];
	add.f32 	%f156, %f154, %f155;
	ld.shared.f32 	%f157, [_ZZN3cub18CUB_300001_SM_10006detail6reduce18DeviceReduceKernelINS2_10policy_hubIfjN4cuda3std3__44plusIvEEE10Policy1000EPKfjS9_fNS7_10__identityEEEvT0_PT3_T1_NS0_13GridEvenShareISI_EET2_T4_E12temp_storage+60];
	add.f32 	%f158, %f156, %f157;
	ld.shared.f32 	%f159, [_ZZN3cub18CUB_300001_SM_10006detail6reduce18DeviceReduceKernelINS2_10policy_hubIfjN4cuda3std3__44plusIvEEE10Policy1000EPKfjS9_fNS7_10__identityEEEvT0_PT3_T1_NS0_13GridEvenShareISI_EET2_T4_E12temp_storage+64];
	add.f32 	%f160, %f158, %f159;
	ld.shared.f32 	%f161, [_ZZN3cub18CUB_300001_SM_10006detail6reduce18DeviceReduceKernelINS2_10policy_hubIfjN4cuda3std3__44plusIvEEE10Policy1000EPKfjS9_fNS7_10__identityEEEvT0_PT3_T1_NS0_13GridEvenShareISI_EET2_T4_E12temp_storage+68];
	add.f32 	%f162, %f160, %f161;
	ld.shared.f32 	%f163, [_ZZN3cub18CUB_300001_SM_10006detail6reduce18DeviceReduceKernelINS2_10policy_hubIfjN4cuda3std3__44plusIvEEE10Policy1000EPKfjS9_fNS7_10__identityEEEvT0_PT3_T1_NS0_13GridEvenShareISI_EET2_T4_E12temp_storage+72];
	add.f32 	%f164, %f162, %f163;
	ld.shared.f32 	%f165, [_ZZN3cub18CUB_300001_SM_10006detail6reduce18DeviceReduceKernelINS2_10policy_hubIfjN4cuda3std3__44plusIvEEE10Policy1000EPKfjS9_fNS7_10__identityEEEvT0_PT3_T1_NS0_13GridEvenShareISI_EET2_T4_E12temp_storage+76];
	add.f32 	%f530, %f164, %f165;
$L__BB9_71:
	mov.u32 	%r375, %tid.x;
	setp.ne.s32 	%p80, %r375, 0;
	@%p80 bra 	$L__BB9_73;
	ld.param.u64 	%rd119, [_ZN3cub18CUB_300001_SM_10006detail6reduce18DeviceReduceKernelINS2_10policy_hubIfjN4cuda3std3__44plusIvEEE10Policy1000EPKfjS9_fNS7_10__identityEEEvT0_PT3_T1_NS0_13GridEvenShareISI_EET2_T4__param_1];
	cvta.to.global.u64 	%rd116, %rd119;
	mul.wide.u32 	%rd117, %r3, 4;
	add.s64 	%rd118, %rd116, %rd117;
	st.global.f32 	[%rd118], %f530;
$L__BB9_73:
	ret;

}
	// .globl	_ZN3cub18CUB_300001_SM_10006detail6reduce28DeviceReduceSingleTileKernelINS2_10policy_hubIfjN4cuda3std3__44plusIvEEE10Policy1000EPfSC_iS9_ffNS7_10__identityEEEvT0_T1_T2_T3_T4_T6_
.visible .entry _ZN3cub18CUB_300001_SM_10006detail6reduce28DeviceReduceSingleTileKernelINS2_10policy_hubIfjN4cuda3std3__44plusIvEEE10Policy1000EPfSC_iS9_ffNS7_10__identityEEEvT0_T1_T2_T3_T4_T6_(
	.param .u64 .ptr .align 1 _ZN3cub18CUB_300001_SM_10006detail6reduce28DeviceReduceSingleTileKernelINS2_10policy_hubIfjN4cuda3std3__44plusIvEEE10Policy1000EPfSC_iS9_ffNS7_10__identityEEEvT0_T1_T2_T3_T4_T6__param_0,
	.param .u64 .ptr .align 1 _ZN3cub18CUB_300001_SM_10006detail6reduce28DeviceReduceSingleTileKernelINS2_10policy_hubIfjN4cuda3std3__44plusIvEEE10Policy1000EPfSC_iS9_ffNS7_10__identityEEEvT0_T1_T2_T3_T4_T6__param_1,
	.param .u32 _ZN3cub18CUB_300001_SM_10006detail6reduce28DeviceReduceSingleTileKernelINS2_10policy_hubIfjN4cuda3std3__44plusIvEEE10Policy1000EPfSC_iS9_ffNS7_10__identityEEEvT0_T1_T2_T3_T4_T6__param_2,
	.param .align 1 .b8 _ZN3cub18CUB_300001_SM_10006detail6reduce28DeviceReduceSingleTileKernelINS2_10policy_hubIfjN4cuda3std3__44plusIvEEE10Policy1000EPfSC_iS9_ffNS7_10__identityEEEvT0_T1_T2_T3_T4_T6__param_3[1],
	.param .f32 _ZN3cub18CUB_300001_SM_10006detail6reduce28DeviceReduceSingleTileKernelINS2_10policy_hubIfjN4cuda3std3__44plusIvEEE10Policy1000EPfSC_iS9_ffNS7_10__identityEEEvT0_T1_T2_T3_T4_T6__param_4,
	.param .align 1 .b8 _ZN3cub18CUB_300001_SM_10006detail6reduce28DeviceReduceSingleTileKernelINS2_10policy_hubIfjN4cuda3std3__44plusIvEEE10Policy1000EPfSC_iS9_ffNS7_10__identityEEEvT0_T1_T2_T3_T4_T6__param_5[1]
)
.maxntid 512
.minnctapersm 1
{
	.reg .pred 	%p<83>;
	.reg .b32 	%r<339>;
	.reg .b32 	%f<537>;
	.reg .b64 	%rd<133>;
	// demoted variable
	.shared .align 4 .b8 _ZZN3cub18CUB_300001_SM_10006detail6reduce28DeviceReduceSingleTileKernelINS2_10policy_hubIfjN4cuda3std3__44plusIvEEE10Policy1000EPfSC_iS9_ffNS7_10__identityEEEvT0_T1_T2_T3_T4_T6_E12temp_storage[84];
	ld.param.u64 	%rd16, [_ZN3cub18CUB_300001_SM_10006detail6reduce28DeviceReduceSingleTileKernelINS2_10policy_hubIfjN4cuda3std3__44plusIvEEE10Policy1000EPfSC_iS9_ffNS7_10__identityEEEvT0_T1_T2_T3_T4_T6__param_0];
	ld.param.u64 	%rd17, [_ZN3cub18CUB_300001_SM_10006detail6reduce28DeviceReduceSingleTileKernelINS2_10policy_hubIfjN4cuda3std3__44plusIvEEE10Policy1000EPfSC_iS9_ffNS7_10__identityEEEvT0_T1_T2_T3_T4_T6__param_1];
	ld.param.u32 	%r67, [_ZN3cub18CUB_300001_SM_10006detail6reduce28DeviceReduceSingleTileKernelINS2_10policy_hubIfjN4cuda3std3__44plusIvEEE10Policy1000EPfSC_iS9_ffNS7_10__identityEEEvT0_T1_T2_T3_T4_T6__param_2];
	ld.param.f32 	%f54, [_ZN3cub18CUB_300001_SM_10006detail6reduce28DeviceReduceSingleTileKernelINS2_10policy_hubIfjN4cuda3std3__44plusIvEEE10Policy1000EPfSC_iS9_ffNS7_10__identityEEEvT0_T1_T2_T3_T4_T6__param_4];
	cvta.to.global.u64 	%rd1, %rd17;
	setp.ne.s32 	%p1, %r67, 0;
	@%p1 bra 	$L__BB10_3;
	mov.u32 	%r312, %tid.x;
	setp.ne.s32 	%p82, %r312, 0;
	@%p82 bra 	$L__BB10_74;
	st.global.f32 	[%rd1], %f54;
	bra.uni 	$L__BB10_74;
$L__BB10_3:
	and.b64  	%rd18, %rd16, 7;
	setp.ne.s64 	%p2, %rd18, 0;
	@%p2 bra 	$L__BB10_38;
	setp.gt.s32 	%p42, %r67, 8191;
	@%p42 bra 	$L__BB10_22;
	mov.u32 	%r1, %tid.x;
	setp.ge.s32 	%p54, %r1, %r67;
	mov.f32 	%f515, 0f00000000;
	mov.u32 	%r316, %r1;
	@%p54 bra 	$L__BB10_7;
	mul.wide.u32 	%rd121, %r1, 4;
	add.s64 	%rd120, %rd16, %rd121;
	// begin inline asm
	ld.global.nc.u32 %r256, [%rd120];
	// end inline asm
	mov.b32 	%f515, %r256;
	add.s32 	%r316, %r1, 512;
$L__BB10_7:
	setp.ge.s32 	%p55, %r316, %r67;
	@%p55 bra 	$L__BB10_13;
	not.b32 	%r257, %r316;
	add.s32 	%r4, %r67, %r257;
	and.b32  	%r258, %r4, 1536;
	setp.eq.s32 	%p56, %r258, 1536;
	@%p56 bra 	$L__BB10_11;
	mul.wide.u32 	%rd122, %r316, 4;
	add.s64 	%rd129, %rd16, %rd122;
	shr.u32 	%r259, %r4, 9;
	add.s32 	%r260, %r259, 1;
	and.b32  	%r261, %r260, 3;
	neg.s32 	%r314, %r261;
$L__BB10_10:
	.pragma "nounroll";
	// begin inline asm
	ld.global.nc.u32 %r262, [%rd129];
	// end inline asm
	mov.b32 	%f398, %r262;
	add.f32 	%f515, %f515, %f398;
	add.s32 	%r316, %r316, 512;
	add.s64 	%rd129, %rd129, 2048;
	add.s32 	%r314, %r314, 1;
	setp.ne.s32 	%p57, %r314, 0;
	@%p57 bra 	$L__BB10_10;
$L__BB10_11:
	setp.lt.u32 	%p58, %r4, 1536;
	@%p58 bra 	$L__BB10_13;
$L__BB10_12:
	mul.wide.s32 	%rd128, %r316, 4;
	add.s64 	%rd124, %rd16, %rd128;
	// begin inline asm
	ld.global.nc.u32 %r263, [%rd124];
	// end inline asm
	mov.b32 	%f399, %r263;
	add.f32 	%f400, %f515, %f399;
	add.s64 	%rd125, %rd124, 2048;
	// begin inline asm
	ld.global.nc.u32 %r264, [%rd125];
	// end inline asm
	mov.b32 	%f401, %r264;
	add.f32 	%f402, %f400, %f401;
	add.s64 	%rd126, %rd124, 4096;
	// begin inline asm
	ld.global.nc.u32 %r265, [%rd126];
	// end inline asm
	mov.b32 	%f403, %r265;
	add.f32 	%f404, %f402, %f403;
	add.s64 	%rd127, %rd124, 6144;
	// begin inline asm
	ld.global.nc.u32 %r266, [%rd127];
	// end inline asm
	mov.b32 	%f405, %r266;
	add.f32 	%f515, %f404, %f405;
	add.s32 	%r316, %r316, 2048;
	setp.lt.s32 	%p59, %r316, %r67;
	@%p59 bra 	$L__BB10_12;
$L__BB10_13:
	setp.lt.s32 	%p60, %r67, 512;
	@%p60 bra 	$L__BB10_18;
	// begin inline asm
	mov.u32 %r291, %laneid;
	// end inline asm
	mov.b32 	%r292, 1;
	mov.b32 	%r305, 31;
	mov.b32 	%r306, -1;
	// begin inline asm
	{  .reg .f32 r0;  .reg .pred p;  shfl.sync.down.b32 r0|p, %f515, %r292, %r305, %r306;  @p add.f32 r0, r0, %f515;  mov.f32 %f465, r0;}
	// end inline asm
	mov.b32 	%r295, 2;
	// begin inline asm
	{  .reg .f32 r0;  .reg .pred p;  shfl.sync.down.b32 r0|p, %f465, %r295, %r305, %r306;  @p add.f32 r0, r0, %f465;  mov.f32 %f468, r0;}
	// end inline asm
	mov.b32 	%r298, 4;
	// begin inline asm
	{  .reg .f32 r0;  .reg .pred p;  shfl.sync.down.b32 r0|p, %f468, %r298, %r305, %r306;  @p add.f32 r0, r0, %f468;  mov.f32 %f471, r0;}
	// end inline asm
	mov.b32 	%r301, 8;
	// begin inline asm
	{  .reg .f32 r0;  .reg .pred p;  shfl.sync.down.b32 r0|p, %f471, %r301, %r305, %r306;  @p add.f32 r0, r0, %f471;  mov.f32 %f474, r0;}
	// end inline asm
	mov.b32 	%r304, 16;
	// begin inline asm
	{  .reg .f32 r0;  .reg .pred p;  shfl.sync.down.b32 r0|p, %f474, %r304, %r305, %r306;  @p add.f32 r0, r0, %f474;  mov.f32 %f536, r0;}
	// end inline asm
	setp.ne.s32 	%p79, %r291, 0;
	@%p79 bra 	$L__BB10_16;
	shr.u32 	%r307, %r1, 3;
	and.b32  	%r308, %r307, 124;
	mov.u32 	%r309, _ZZN3cub18CUB_300001_SM_10006detail6reduce28DeviceReduceSingleTileKernelINS2_10policy_hubIfjN4cuda3std3__44plusIvEEE10Policy1000EPfSC_iS9_ffNS7_10__identityEEEvT0_T1_T2_T3_T4_T6_E12temp_storage;
	add.s32 	%r310, %r309, %r308;
	st.shared.f32 	[%r310+16], %f536;
$L__BB10_16:
	bar.sync 	0;
	setp.ne.s32 	%p80, %r1, 0;
	@%p80 bra 	$L__BB10_72;
	ld.shared.f32 	%f480, [_ZZN3cub18CUB_300001_SM_10006detail6reduce28DeviceReduceSingleTileKernelINS2_10policy_hubIfjN4cuda3std3__44plusIvEEE10Policy1000EPfSC_iS9_ffNS7_10__identityEEEvT0_T1_T2_T3_T4_T6_E12temp_storage+20];
	add.f32 	%f481, %f536, %f480;
	ld.shared.f32 	%f482, [_ZZN3cub18CUB_300001_SM_10006detail6reduce28DeviceReduceSingleTileKernelINS2_10policy_hubIfjN4cuda3std3__44plusIvEEE10Policy1000EPfSC_iS9_ffNS7_10__identityEEEvT0_T1_T2_T3_T4_T6_E12temp_storage+24];
	add.f32 	%f483, %f481, %f482;
	ld.shared.f32 	%f484, [_ZZN3cub18CUB_300001_SM_10006detail6reduce28DeviceReduceSingleTileKernelINS2_10policy_hubIfjN4cuda3std3__44plusIvEEE10Policy1000EPfSC_iS9_ffNS7_10__identityEEEvT0_T1_T2_T3_T4_T6_E12temp_storage+28];
	add.f32 	%f485, %f483, %f484;
	ld.shared.f32 	%f486, [_ZZN3cub18CUB_300001_SM_10006detail6reduce28DeviceReduceSingleTileKernelINS2_10policy_hubIfjN4cuda3std3__44plusIvEEE10Policy1000EPfSC_iS9_ffNS7_10__identityEEEvT0_T1_T2_T3_T4_T6_E12temp_storage+32];
	add.f32 	%f487, %f485, %f486;
	ld.shared.f32 	%f488, [_ZZN3cub18CUB_300001_SM_10006detail6reduce28DeviceReduceSingleTileKernelINS2_10policy_hubIfjN4cuda3std3__44plusIvEEE10Policy1000EPfSC_iS9_ffNS7_10__identityEEEvT0_T1_T2_T3_T4_T6_E12temp_storage+36];
	add.f32 	%f489, %f487, %f488;
	ld.shared.f32 	%f490, [_ZZN3cub18CUB_300001_SM_10006detail6reduce28DeviceReduceSingleTileKernelINS2_10policy_hubIfjN4cuda3std3__44plusIvEEE10Policy1000EPfSC_iS9_ffNS7_10__identityEEEvT0_T1_T2_T3_T4_T6_E12temp_storage+40];
	add.f32 	%f491, %f489, %f490;
	ld.shared.f32 	%f492, [_ZZN3cub18CUB_300001_SM_10006detail6reduce28DeviceReduceSingleTileKernelINS2_10policy_hubIfjN4cuda3std3__44plusIvEEE10Policy1000EPfSC_iS9_ffNS7_10__identityEEEvT0_T1_T2_T3_T4_T6_E12temp_storage+44];
	add.f32 	%f493, %f491, %f492;
	ld.shared.f32 	%f494, [_ZZN3cub18CUB_300001_SM_10006detail6reduce28DeviceReduceSingleTileKernelINS2_10policy_hubIfjN4cuda3std3__44plusIvEEE10Policy1000EPfSC_iS9_ffNS7_10__identityEEEvT0_T1_T2_T3_T4_T6_E12temp_storage+48];
	add.f32 	%f495, %f493, %f494;
	ld.shared.f32 	%f496, [_ZZN3cub18CUB_300001_SM_10006detail6reduce28DeviceReduceSingleTileKernelINS2_10policy_hubIfjN4cuda3std3__44plusIvEEE10Policy1000EPfSC_iS9_ffNS7_10__identityEEEvT0_T1_T2_T3_T4_T6_E12temp_storage+52];
	add.f32 	%f497, %f495, %f496;
	ld.shared.f32 	%f498, [_ZZN3cub18CUB_300001_SM_10006detail6reduce28DeviceReduceSingleTileKernelINS2_10policy_hubIfjN4cuda3std3__44plusIvEEE10Policy1000EPfSC_iS9_ffNS7_10__identityEEEvT0_T1_T2_T3_T4_T6_E12temp_storage+56];
	add.f32 	%f499, %f497, %f498;
	ld.shared.f32 	%f500, [_ZZN3cub18CUB_300001_SM_10006detail6reduce28DeviceReduceSingleTileKernelINS2_10policy_hubIfjN4cuda3std3__44plusIvEEE10Policy1000EPfSC_iS9_ffNS7_10__identityEEEvT0_T1_T2_T3_T4_T6_E12temp_storage+60];
	add.f32 	%f501, %f499, %f500;
	ld.shared.f32 	%f502, [_ZZN3cub18CUB_300001_SM_10006detail6reduce28DeviceReduceSingleTileKernelINS2_10policy_hubIfjN4cuda3std3__44plusIvEEE10Policy1000EPfSC_iS9_ffNS7_10__identityEEEvT0_T1_T2_T3_T4_T6_E12temp_storage+64];
	add.f32 	%f503, %f501, %f502;
	ld.shared.f32 	%f504, [_ZZN3cub18CUB_300001_SM_10006detail6reduce28DeviceReduceSingleTileKernelINS2_10policy_hubIfjN4cuda3std3__44plusIvEEE10Policy1000EPfSC_iS9_ffNS7_10__identityEEEvT0_T1_T2_T3_T4_T6_E12temp_storage+68];
	add.f32 	%f505, %f503, %f504;
	ld.shared.f32 	%f506, [_ZZN3cub18CUB_300001_SM_10006detail6reduce28DeviceReduceSingleTileKernelINS2_10policy_hubIfjN4cuda3std3__44plusIvEEE10Policy1000EPfSC_iS9_ffNS7_10__identityEEEvT0_T1_T2_T3_T4_T6_E12temp_storage+72];
	add.f32 	%f507, %f505, %f506;
	ld.shared.f32 	%f508, [_ZZN3cub18CUB_300001_SM_10006detail6reduce28DeviceReduceSingleTileKernelINS2_10policy_hubIfjN4cuda3std3__44plusIvEEE10Policy1000EPfSC_iS9_ffNS7_10__identityEEEvT0_T1_T2_T3_T4_T6_E12temp_storage+76];
	add.f32 	%f536, %f507, %f508;
	bra.uni 	$L__BB10_72;
$L__BB10_18:
	// begin inline asm
	mov.u32 %r267, %laneid;
	// end inline asm
	and.b32  	%r283, %r1, 992;
	add.s32 	%r284, %r283, 32;
	setp.gt.s32 	%p61, %r284, %r67;
	not.b32 	%r285, %r283;
	add.s32 	%r286, %r67, %r285;
	selp.b32 	%r281, %r286, 31, %p61;
	mov.b32 	%r268, 1;
	mov.b32 	%r282, -1;
	// begin inline asm
	{  .reg .f32 r0;  .reg .pred p;  shfl.sync.down.b32 r0|p, %f515, %r268, %r281, %r282;  @p add.f32 r0, r0, %f515;  mov.f32 %f406, r0;}
	// end inline asm
	mov.b32 	%r271, 2;
	// begin inline asm
	{  .reg .f32 r0;  .reg .pred p;  shfl.sync.down.b32 r0|p, %f406, %r271, %r281, %r282;  @p add.f32 r0, r0, %f406;  mov.f32 %f409, r0;}
	// end inline asm
	mov.b32 	%r274, 4;
	// begin inline asm
	{  .reg .f32 r0;  .reg .pred p;  shfl.sync.down.b32 r0|p, %f409, %r274, %r281, %r282;  @p add.f32 r0, r0, %f409;  mov.f32 %f412, r0;}
	// end inline asm
	mov.b32 	%r277, 8;
	// begin inline asm
	{  .reg .f32 r0;  .reg .pred p;  shfl.sync.down.b32 r0|p, %f412, %r277, %r281, %r282;  @p add.f32 r0, r0, %f412;  mov.f32 %f415, r0;}
	// end inline asm
	mov.b32 	%r280, 16;
	// begin inline asm
	{  .reg .f32 r0;  .reg .pred p;  shfl.sync.down.b32 r0|p, %f415, %r280, %r281, %r282;  @p add.f32 r0, r0, %f415;  mov.f32 %f536, r0;}
	// end inline asm
	setp.ne.s32 	%p62, %r267, 0;
	@%p62 bra 	$L__BB10_20;
	shr.u32 	%r287, %r1, 3;
	and.b32  	%r288, %r287, 124;
	mov.u32 	%r289, _ZZN3cub18CUB_300001_SM_10006detail6reduce28DeviceReduceSingleTileKernelINS2_10policy_hubIfjN4cuda3std3__44plusIvEEE10Policy1000EPfSC_iS9_ffNS7_10__identityEEEvT0_T1_T2_T3_T4_T6_E12temp_storage;
	add.s32 	%r290, %r289, %r288;
	st.shared.f32 	[%r290+16], %f536;
$L__BB10_20:
	bar.sync 	0;
	setp.ne.s32 	%p63, %r1, 0;
	@%p63 bra 	$L__BB10_72;
	setp.gt.s32 	%p64, %r67, 32;
	ld.shared.f32 	%f421, [_ZZN3cub18CUB_300001_SM_10006detail6reduce28DeviceReduceSingleTileKernelINS2_10policy_hubIfjN4cuda3std3__44plusIvEEE10Policy1000EPfSC_iS9_ffNS7_10__identityEEEvT0_T1_T2_T3_T4_T6_E12temp_storage+20];
	add.f32 	%f422, %f536, %f421;
	selp.f32 	%f423, %f422, %f536, %p64;
	setp.gt.s32 	%p65, %r67, 64;
	ld.shared.f32 	%f424, [_ZZN3cub18CUB_300001_SM_10006detail6reduce28DeviceReduceSingleTileKernelINS2_10policy_hubIfjN4cuda3std3__44plusIvEEE10Policy1000EPfSC_iS9_ffNS7_10__identityEEEvT0_T1_T2_T3_T4_T6_E12temp_storage+24];
	add.f32 	%f425, %f424, %f423;
	selp.f32 	%f426, %f425, %f423, %p65;
	setp.gt.s32 	%p66, %r67, 96;
	ld.shared.f32 	%f427, [_ZZN3cub18CUB_300001_SM_10006detail6reduce28DeviceReduceSingleTileKernelINS2_10policy_hubIfjN4cuda3std3__44plusIvEEE10Policy1000EPfSC_iS9_ffNS7_10__identityEEEvT0_T1_T2_T3_T4_T6_E12temp_storage+28];
	add.f32 	%f428, %f427, %f426;
	selp.f32 	%f429, %f428, %f426, %p66;
	setp.gt.s32 	%p67, %r67, 128;
	ld.shared.f32 	%f430, [_ZZN3cub18CUB_300001_SM_10006detail6reduce28DeviceReduceSingleTileKernelINS2_10policy_hubIfjN4cuda3std3__44plusIvEEE10Policy1000EPfSC_iS9_ffNS7_10__identityEEEvT0_T1_T2_T3_T4_T6_E12temp_storage+32];
	add.f32 	%f431, %f430, %f429;
	selp.f32 	%f432, %f431, %f429, %p67;
	setp.gt.s32 	%p68, %r67, 160;
	ld.shared.f32 	%f433, [_ZZN3cub18CUB_300001_SM_10006detail6reduce28DeviceReduceSingleTileKernelINS2_10policy_hubIfjN4cuda3std3__44plusIvEEE10Policy1000EPfSC_iS9_ffNS7_10__identityEEEvT0_T1_T2_T3_T4_T6_E12temp_storage+36];
	add.f32 	%f434, %f433, %f432;
	selp.f32 	%f435, %f434, %f432, %p68;
	setp.gt.s32 	%p69, %r67, 192;
	ld.shared.f32 	%f436, [_ZZN3cub18CUB_300001_SM_10006detail6reduce28DeviceReduceSingleTileKernelINS2_10policy_hubIfjN4cuda3std3__44plusIvEEE10Policy1000EPfSC_iS9_ffNS7_10__identityEEEvT0_T1_T2_T3_T4_T6_E12temp_storage+40];
	add.f32 	%f437, %f436, %f435;
	selp.f32 	%f438, %f437, %f435, %p69;
	setp.gt.s32 	%p70, %r67, 224;
	ld.shared.f32 	%f439, [_ZZN3cub18CUB_300001_SM_10006detail6reduce28DeviceReduceSingleTileKernelINS2_10policy_hubIfjN4cuda3std3__44plusIvEEE10Policy1000EPfSC_iS9_ffNS7_10__identityEEEvT0_T1_T2_T3_T4_T6_E12temp_storage+44];
	add.f32 	%f440, %f439, %f438;
	selp.f32 	%f441, %f440, %f438, %p70;
	setp.gt.s32 	%p71, %r67, 256;
	ld.shared.f32 	%f442, [_ZZN3cub18CUB_300001_SM_10006detail6reduce28DeviceReduceSingleTileKernelINS2_10policy_hubIfjN4cuda3std3__44plusIvEEE10Policy1000EPfSC_iS9_ffNS7_10__identityEEEvT0_T1_T2_T3_T4_T6_E12temp_storage+48];
	add.f32 	%f443, %f442, %f441;
	selp.f32 	%f444, %f443, %f441, %p71;
	setp.gt.s32 	%p72, %r67, 288;
	ld.shared.f32 	%f445, [_ZZN3cub18CUB_300001_SM_10006detail6reduce28DeviceReduceSingleTileKernelINS2_10policy_hubIfjN4cuda3std3__44plusIvEEE10Policy1000EPfSC_iS9_ffNS7_10__identityEEEvT0_T1_T2_T3_T4_T6_E12temp_storage+52];
	add.f32 	%f446, %f445, %f444;
	selp.f32 	%f447, %f446, %f444, %p72;
	setp.gt.s32 	%p73, %r67, 320;
	ld.shared.f32 	%f448, [_ZZN3cub18CUB_300001_SM_10006detail6reduce28DeviceReduceSingleTileKernelINS2_10policy_hubIfjN4cuda3std3__44plusIvEEE10Policy1000EPfSC_iS9_ffNS7_10__identityEEEvT0_T1_T2_T3_T4_T6_E12temp_storage+56];
	add.f32 	%f449, %f448, %f447;
	selp.f32 	%f450, %f449, %f447, %p73;
	setp.gt.s32 	%p74, %r67, 352;
	ld.shared.f32 	%f451, [_ZZN3cub18CUB_300001_SM_10006detail6reduce28DeviceReduceSingleTileKernelINS2_10policy_hubIfjN4cuda3std3__44plusIvEEE10Policy1000EPfSC_iS9_ffNS7_10__identityEEEvT0_T1_T2_T3_T4_T6_E12temp_storage+60];
	add.f32 	%f452, %f451, %f450;
	selp.f32 	%f453, %f452, %f450, %p74;
	setp.gt.s32 	%p75, %r67, 384;
	ld.shared.f32 	%f454, [_ZZN3cub18CUB_300001_SM_10006detail6reduce28DeviceReduceSingleTileKernelINS2_10policy_hubIfjN4cuda3std3__44plusIvEEE10Policy1000EPfSC_iS9_ffNS7_10__identityEEEvT0_T1_T2_T3_T4_T6_E12temp_storage+64];
	add.f32 	%f455, %f454, %f453;
	selp.f32 	%f456, %f455, %f453, %p75;
	setp.gt.s32 	%p76, %r67, 416;
	ld.shared.f32 	%f457, [_ZZN3cub18CUB_300001_SM_10006detail6reduce28DeviceReduceSingleTileKernelINS2_10policy_hubIfjN4cuda3std3__44plusIvEEE10Policy1000EPfSC_iS9_ffNS7_10__identityEEEvT0_T1_T2_T3_T4_T6_E12temp_storage+68];
	add.f32 	%f458, %f457, %f456;
	selp.f32 	%f459, %f458, %f456, %p76;
	setp.gt.s32 	%p77, %r67, 448;
	ld.shared.f32 	%f460, [_ZZN3cub18CUB_300001_SM_10006detail6reduce28DeviceReduceSingleTileKernelINS2_10policy_hubIfjN4cuda3std3__44plusIvEEE10Policy1000EPfSC_iS9_ffNS7_10__identityEEEvT0_T1_T2_T3_T4_T6_E12temp_storage+72];
	add.f32 	%f461, %f460, %f459;
	selp.f32 	%f462, %f461, %f459, %p77;
	setp.gt.s32 	%p78, %r67, 480;
	ld.shared.f32 	%f463, [_ZZN3cub18CUB_300001_SM_10006detail6reduce28DeviceReduceSingleTileKernelINS2_10policy_hubIfjN4cuda3std3__44plusIvEEE10Policy1000EPfSC_iS9_ffNS7_10__identityEEEvT0_T1_T2_T3_T4_T6_E12temp_storage+76];
	add.f32 	%f464, %f463, %f462;
	selp.f32 	%f536, %f464, %f462, %p78;
	bra.uni 	$L__BB10_72;
$L__BB10_22:
	mov.u32 	%r13, %tid.x;
	shl.b32 	%r190, %r13, 1;
	mul.wide.u32 	%rd90, %r190, 4;
	add.s64 	%rd75, %rd16, %rd90;
	// begin inline asm
	ld.global.nc.u64 %rd74, [%rd75];
	// end inline asm
	mov.b64 	{%r191, %r192}, %rd74;
	mov.b32 	%f282, %r192;
	mov.b32 	%f283, %r191;
	add.s64 	%rd77, %rd75, 4096;
	// begin inline asm
	ld.global.nc.u64 %rd76, [%rd77];
	// end inline asm
	mov.b64 	{%r193, %r194}, %rd76;
	mov.b32 	%f284, %r194;
	mov.b32 	%f285, %r193;
	add.s64 	%rd79, %rd75, 8192;
	// begin inline asm
	ld.global.nc.u64 %rd78, [%rd79];
	// end inline asm
	mov.b64 	{%r195, %r196}, %rd78;
	mov.b32 	%f286, %r196;
	mov.b32 	%f287, %r195;
	add.s64 	%rd81, %rd75, 12288;
	// begin inline asm
	ld.global.nc.u64 %rd80, [%rd81];
	// end inline asm
	mov.b64 	{%r197, %r198}, %rd80;
	mov.b32 	%f288, %r198;
	mov.b32 	%f289, %r197;
	add.s64 	%rd83, %rd75, 16384;
	// begin inline asm
	ld.global.nc.u64 %rd82, [%rd83];
	// end inline asm
	mov.b64 	{%r199, %r200}, %rd82;
	mov.b32 	%f290, %r200;
	mov.b32 	%f291, %r199;
	add.s64 	%rd85, %rd75, 20480;
	// begin inline asm
	ld.global.nc.u64 %rd84, [%rd85];
	// end inline asm
	mov.b64 	{%r201, %r202}, %rd84;
	mov.b32 	%f292, %r202;
	mov.b32 	%f293, %r201;
	add.s64 	%rd87, %rd75, 24576;
	// begin inline asm
	ld.global.nc.u64 %rd86, [%rd87];
	// end inline asm
	mov.b64 	{%r203, %r204}, %rd86;
	mov.b32 	%f294, %r204;
	mov.b32 	%f295, %r203;
	add.s64 	%rd89, %rd75, 28672;
	// begin inline asm
	ld.global.nc.u64 %rd88, [%rd89];
	// end inline asm
	mov.b64 	{%r205, %r206}, %rd88;
	mov.b32 	%f296, %r206;
	mov.b32 	%f297, %r205;
	add.f32 	%f298, %f283, %f282;
	add.f32 	%f299, %f285, %f284;
	add.f32 	%f300, %f287, %f286;
	add.f32 	%f301, %f289, %f288;
	add.f32 	%f302, %f291, %f290;
	add.f32 	%f303, %f293, %f292;
	add.f32 	%f304, %f295, %f294;
	add.f32 	%f305, %f297, %f296;
	add.f32 	%f306, %f298, %f299;
	add.f32 	%f307, %f300, %f301;
	add.f32 	%f308, %f302, %f303;
	add.f32 	%f309, %f304, %f305;
	add.f32 	%f310, %f306, %f307;
	add.f32 	%f311, %f308, %f309;
	add.f32 	%f522, %f310, %f311;
	setp.lt.u32 	%p43, %r67, 16384;
	mov.b32 	%r319, 8192;
	@%p43 bra 	$L__BB10_26;
	add.s32 	%r14, %r67, -8192;
	mov.b32 	%r319, 8192;
$L__BB10_24:
	mul.wide.s32 	%rd107, %r319, 4;
	add.s64 	%rd92, %rd75, %rd107;
	// begin inline asm
	ld.global.nc.u64 %rd91, [%rd92];
	// end inline asm
	mov.b64 	{%r208, %r209}, %rd91;
	mov.b32 	%f312, %r209;
	mov.b32 	%f313, %r208;
	add.s64 	%rd94, %rd92, 4096;
	// begin inline asm
	ld.global.nc.u64 %rd93, [%rd94];
	// end inline asm
	mov.b64 	{%r210, %r211}, %rd93;
	mov.b32 	%f314, %r211;
	mov.b32 	%f315, %r210;
	add.s64 	%rd96, %rd92, 8192;
	// begin inline asm
	ld.global.nc.u64 %rd95, [%rd96];
	// end inline asm
	mov.b64 	{%r212, %r213}, %rd95;
	mov.b32 	%f316, %r213;
	mov.b32 	%f317, %r212;
	add.s64 	%rd98, %rd92, 12288;
	// begin inline asm
	ld.global.nc.u64 %rd97, [%rd98];
	// end inline asm
	mov.b64 	{%r214, %r215}, %rd97;
	mov.b32 	%f318, %r215;
	mov.b32 	%f319, %r214;
	add.s64 	%rd100, %rd92, 16384;
	// begin inline asm
	ld.global.nc.u64 %rd99, [%rd100];
	// end inline asm
	mov.b64 	{%r216, %r217}, %rd99;
	mov.b32 	%f320, %r217;
	mov.b32 	%f321, %r216;
	add.s64 	%rd102, %rd92, 20480;
	// begin inline asm
	ld.global.nc.u64 %rd101, [%rd102];
	// end inline asm
	mov.b64 	{%r218, %r219}, %rd101;
	mov.b32 	%f322, %r219;
	mov.b32 	%f323, %r218;
	add.s64 	%rd104, %rd92, 24576;
	// begin inline asm
	ld.global.nc.u64 %rd103, [%rd104];
	// end inline asm
	mov.b64 	{%r220, %r221}, %rd103;
	mov.b32 	%f324, %r221;
	mov.b32 	%f325, %r220;
	add.s64 	%rd106, %rd92, 28672;
	// begin inline asm
	ld.global.nc.u64 %rd105, [%rd106];
	// end inline asm
	mov.b64 	{%r222, %r223}, %rd105;
	mov.b32 	%f326, %r223;
	mov.b32 	%f327, %r222;
	add.f32 	%f328, %f522, %f313;
	add.f32 	%f329, %f312, %f315;
	add.f32 	%f330, %f314, %f317;
	add.f32 	%f331, %f316, %f319;
	add.f32 	%f332, %f318, %f321;
	add.f32 	%f333, %f320, %f323;
	add.f32 	%f334, %f322, %f325;
	add.f32 	%f335, %f324, %f327;
	add.f32 	%f336, %f328, %f329;
	add.f32 	%f337, %f330, %f331;
	add.f32 	%f338, %f332, %f333;
	add.f32 	%f339, %f334, %f335;
	add.f32 	%f340, %f336, %f337;
	add.f32 	%f341, %f338, %f339;
	add.f32 	%f342, %f340, %f341;
	add.f32 	%f522, %f342, %f326;
	sub.s32 	%r224, %r67, %r319;
	setp.lt.s32 	%p44, %r224, 8192;
	@%p44 bra 	$L__BB10_34;
	add.s32 	%r319, %r319, 8192;
	setp.le.s32 	%p45, %r319, %r14;
	@%p45 bra 	$L__BB10_24;
$L__BB10_26:
	setp.le.s32 	%p46, %r67, %r319;
	@%p46 bra 	$L__BB10_34;
	sub.s32 	%r18, %r67, %r319;
	setp.ge.s32 	%p47, %r13, %r18;
	@%p47 bra 	$L__BB10_34;
	not.b32 	%r225, %r13;
	add.s32 	%r226, %r67, %r225;
	sub.s32 	%r19, %r226, %r319;
	and.b32  	%r227, %r19, 1536;
	setp.eq.s32 	%p48, %r227, 1536;
	mov.u32 	%r323, %r13;
	@%p48 bra 	$L__BB10_31;
	add.s32 	%r321, %r13, %r319;
	shr.u32 	%r228, %r19, 9;
	add.s32 	%r229, %r228, 1;
	and.b32  	%r230, %r229, 3;
	neg.s32 	%r320, %r230;
	mov.u32 	%r323, %r13;
$L__BB10_30:
	.pragma "nounroll";
	mul.wide.u32 	%rd109, %r321, 4;
	add.s64 	%rd108, %rd16, %rd109;
	// begin inline asm
	ld.global.nc.u32 %r231, [%rd108];
	// end inline asm
	mov.b32 	%f344, %r231;
	add.f32 	%f522, %f522, %f344;
	add.s32 	%r323, %r323, 512;
	add.s32 	%r321, %r321, 512;
	add.s32 	%r320, %r320, 1;
	setp.ne.s32 	%p49, %r320, 0;
	@%p49 bra 	$L__BB10_30;
$L__BB10_31:
	setp.lt.u32 	%p50, %r19, 1536;
	@%p50 bra 	$L__BB10_34;
	cvt.u64.u32 	%rd110, %r323;
	cvt.u64.u32 	%rd111, %r319;
	add.s64 	%rd112, %rd110, %rd111;
	shl.b64 	%rd113, %rd112, 2;
	add.s64 	%rd114, %rd113, %rd16;
	add.s64 	%rd130, %rd114, 4096;
	add.s32 	%r324, %r323, %r319;
$L__BB10_33:
	mul.wide.u32 	%rd119, %r324, 4;
	add.s64 	%rd115, %rd16, %rd119;
	// begin inline asm
	ld.global.nc.u32 %r232, [%rd115];
	// end inline asm
	mov.b32 	%f345, %r232;
	add.f32 	%f346, %f522, %f345;
	add.s64 	%rd116, %rd130, -2048;
	// begin inline asm
	ld.global.nc.u32 %r233, [%rd116];
	// end inline asm
	mov.b32 	%f347, %r233;
	add.f32 	%f348, %f346, %f347;
	// begin inline asm
	ld.global.nc.u32 %r234, [%rd130];
	// end inline asm
	mov.b32 	%f349, %r234;
	add.f32 	%f350, %f348, %f349;
	add.s64 	%rd118, %rd130, 2048;
	// begin inline asm
	ld.global.nc.u32 %r235, [%rd118];
	// end inline asm
	mov.b32 	%f351, %r235;
	add.f32 	%f522, %f350, %f351;
	add.s32 	%r323, %r323, 2048;
	add.s64 	%rd130, %rd130, 8192;
	add.s32 	%r324, %r324, 2048;
	setp.lt.s32 	%p51, %r323, %r18;
	@%p51 bra 	$L__BB10_33;
$L__BB10_34:
	// begin inline asm
	mov.u32 %r236, %laneid;
	// end inline asm
	mov.b32 	%r237, 1;
	mov.b32 	%r250, 31;
	mov.b32 	%r251, -1;
	// begin inline asm
	{  .reg .f32 r0;  .reg .pred p;  shfl.sync.down.b32 r0|p, %f522, %r237, %r250, %r251;  @p add.f32 r0, r0, %f522;  mov.f32 %f352, r0;}
	// end inline asm
	mov.b32 	%r240, 2;
	// begin inline asm
	{  .reg .f32 r0;  .reg .pred p;  shfl.sync.down.b32 r0|p, %f352, %r240, %r250, %r251;  @p add.f32 r0, r0, %f352;  mov.f32 %f355, r0;}
	// end inline asm
	mov.b32 	%r243, 4;
	// begin inline asm
	{  .reg .f32 r0;  .reg .pred p;  shfl.sync.down.b32 r0|p, %f355, %r243, %r250, %r251;  @p add.f32 r0, r0, %f355;  mov.f32 %f358, r0;}
	// end inline asm
	mov.b32 	%r246, 8;
	// begin inline asm
	{  .reg .f32 r0;  .reg .pred p;  shfl.sync.down.b32 r0|p, %f358, %r246, %r250, %r251;  @p add.f32 r0, r0, %f358;  mov.f32 %f361, r0;}
	// end inline asm
	mov.b32 	%r249, 16;
	// begin inline asm
	{  .reg .f32 r0;  .reg .pred p;  shfl.sync.down.b32 r0|p, %f361, %r249, %r250, %r251;  @p add.f32 r0, r0, %f361;  mov.f32 %f536, r0;}
	// end inline asm
	setp.ne.s32 	%p52, %r236, 0;
	@%p52 bra 	$L__BB10_36;
	shr.u32 	%r252, %r13, 3;
	and.b32  	%r253, %r252, 124;
	mov.u32 	%r254, _ZZN3cub18CUB_300001_SM_10006detail6reduce28DeviceReduceSingleTileKernelINS2_10policy_hubIfjN4cuda3std3__44plusIvEEE10Policy1000EPfSC_iS9_ffNS7_10__identityEEEvT0_T1_T2_T3_T4_T6_E12temp_storage;
	add.s32 	%r255, %r254, %r253;
	st.shared.f32 	[%r255+16], %f536;
$L__BB10_36:
	bar.sync 	0;
	setp.ne.s32 	%p53, %r13, 0;
	@%p53 bra 	$L__BB10_72;
	ld.shared.f32 	%f367, [_ZZN3cub18CUB_300001_SM_10006detail6reduce28DeviceReduceSingleTileKernelINS2_10policy_hubIfjN4cuda3std3__44plusIvEEE10Policy1000EPfSC_iS9_ffNS7_10__identityEEEvT0_T1_T2_T3_T4_T6_E12temp_storage+20];
	add.f32 	%f368, %f536, %f367;
	ld.shared.f32 	%f369, [_ZZN3cub18CUB_300001_SM_10006detail6reduce28DeviceReduceSingleTileKernelINS2_10policy_hubIfjN4cuda3std3__44plusIvEEE10Policy1000EPfSC_iS9_ffNS7_10__identityEEEvT0_T1_T2_T3_T4_T6_E12temp_storage+24];
	add.f32 	%f370, %f368, %f369;
	ld.shared.f32 	%f371, [_ZZN3cub18CUB_300001_SM_10006detail6reduce28DeviceReduceSingleTileKernelINS2_10policy_hubIfjN4cuda3std3__44plusIvEEE10Policy1000EPfSC_iS9_ffNS7_10__identityEEEvT0_T1_T2_T3_T4_T6_E12temp_storage+28];
	add.f32 	%f372, %f370, %f371;
	ld.shared.f32 	%f373, [_ZZN3cub18CUB_300001_SM_10006detail6reduce28DeviceReduceSingleTileKernelINS2_10policy_hubIfjN4cuda3std3__44plusIvEEE10Policy1000EPfSC_iS9_ffNS7_10__identityEEEvT0_T1_T2_T3_T4_T6_E12temp_storage+32];
	add.f32 	%f374, %f372, %f373;
	ld.shared.f32 	%f375, [_ZZN3cub18CUB_300001_SM_10006detail6reduce28DeviceReduceSingleTileKernelINS2_10policy_hubIfjN4cuda3std3__44plusIvEEE10Policy1000EPfSC_iS9_ffNS7_10__identityEEEvT0_T1_T2_T3_T4_T6_E12temp_storage+36];
	add.f32 	%f376, %f374, %f375;
	ld.shared.f32 	%f377, [_ZZN3cub18CUB_300001_SM_10006detail6reduce28DeviceReduceSingleTileKernelINS2_10policy_hubIfjN4cuda3std3__44plusIvEEE10Policy1000EPfSC_iS9_ffNS7_10__identityEEEvT0_T1_T2_T3_T4_T6_E12temp_storage+40];
	add.f32 	%f378, %f376, %f377;
	ld.shared.f32 	%f379, [_ZZN3cub18CUB_300001_SM_10006detail6reduce28DeviceReduceSingleTileKernelINS2_10policy_hubIfjN4cuda3std3__44plusIvEEE10Policy1000EPfSC_iS9_ffNS7_10__identityEEEvT0_T1_T2_T3_T4_T6_E12temp_storage+44];
	add.f32 	%f380, %f378, %f379;
	ld.shared.f32 	%f381, [_ZZN3cub18CUB_300001_SM_10006detail6reduce28DeviceReduceSingleTileKernelINS2_10policy_hubIfjN4cuda3std3__44plusIvEEE10Policy1000EPfSC_iS9_ffNS7_10__identityEEEvT0_T1_T2_T3_T4_T6_E12temp_storage+48];
	add.f32 	%f382, %f380, %f381;
	ld.shared.f32 	%f383, [_ZZN3cub18CUB_300001_SM_10006detail6reduce28DeviceReduceSingleTileKernelINS2_10policy_hubIfjN4cuda3std3__44plusIvEEE10Policy1000EPfSC_iS9_ffNS7_10__identityEEEvT0_T1_T2_T3_T4_T6_E12temp_storage+52];
	add.f32 	%f384, %f382, %f383;
	ld.shared.f32 	%f385, [_ZZN3cub18CUB_300001_SM_10006detail6reduce28DeviceReduceSingleTileKernelINS2_10policy_hubIfjN4cuda3std3__44plusIvEEE10Policy1000EPfSC_iS9_ffNS7_10__identityEEEvT0_T1_T2_T3_T4_T6_E12temp_storage+56];
	add.f32 	%f386, %f384, %f385;
	ld.shared.f32 	%f387, [_ZZN3cub18CUB_300001_SM_10006detail6reduce28DeviceReduceSingleTileKernelINS2_10policy_hubIfjN4cuda3std3__44plusIvEEE10Policy1000EPfSC_iS9_ffNS7_10__identityEEEvT0_T1_T2_T3_T4_T6_E12temp_storage+60];
	add.f32 	%f388, %f386, %f387;
	ld.shared.f32 	%f389, [_ZZN3cub18CUB_300001_SM_10006detail6reduce28DeviceReduceSingleTileKernelINS2_10policy_hubIfjN4cuda3std3__44plusIvEEE10Policy1000EPfSC_iS9_ffNS7_10__identityEEEvT0_T1_T2_T3_T4_T6_E12temp_storage+64];
	add.f32 	%f390, %f388, %f389;
	ld.shared.f32 	%f391, [_ZZN3cub18CUB_300001_SM_10006detail6reduce28DeviceReduceSingleTileKernelINS2_10policy_hubIfjN4cuda3std3__44plusIvEEE10Policy1000EPfSC_iS9_ffNS7_10__identityEEEvT0_T1_T2_T3_T4_T6_E12temp_storage+68];
	add.f32 	%f392, %f390, %f391;
	ld.shared.f32 	%f393, [_ZZN3cub18CUB_300001_SM_10006detail6reduce28DeviceReduceSingleTileKernelINS2_10policy_hubIfjN4cuda3std3__44plusIvEEE10Policy1000EPfSC_iS9_ffNS7_10__identityEEEvT0_T1_T2_T3_T4_T6_E12temp_storage+72];
	add.f32 	%f394, %f392, %f393;
	ld.shared.f32 	%f395, [_ZZN3cub18CUB_300001_SM_10006detail6reduce28DeviceReduceSingleTileKernelINS2_10policy_hubIfjN4cuda3std3__44plusIvEEE10Policy1000EPfSC_iS9_ffNS7_10__identityEEEvT0_T1_T2_T3_T4_T6_E12temp_storage+76];
	add.f32 	%f536, %f394, %f395;
	bra.uni 	$L__BB10_72;
$L__BB10_38:
	setp.gt.s32 	%p3, %r67, 8191;
	@%p3 bra 	$L__BB10_56;
	mov.u32 	%r34, %tid.x;
	setp.ge.s32 	%p15, %r34, %r67;
	mov.f32 	%f528, 0f00000000;
	mov.u32 	%r329, %r34;
	@%p15 bra 	$L__BB10_41;
	mul.wide.u32 	%rd66, %r34, 4;
	add.s64 	%rd65, %rd16, %rd66;
	// begin inline asm
	ld.global.nc.u32 %r134, [%rd65];
	// end inline asm
	mov.b32 	%f528, %r134;
	add.s32 	%r329, %r34, 512;
$L__BB10_41:
	setp.ge.s32 	%p16, %r329, %r67;
	@%p16 bra 	$L__BB10_47;
	not.b32 	%r135, %r329;
	add.s32 	%r37, %r67, %r135;
	and.b32  	%r136, %r37, 1536;
	setp.eq.s32 	%p17, %r136, 1536;
	@%p17 bra 	$L__BB10_45;
	mul.wide.u32 	%rd67, %r329, 4;
	add.s64 	%rd131, %rd16, %rd67;
	shr.u32 	%r137, %r37, 9;
	add.s32 	%r138, %r137, 1;
	and.b32  	%r139, %r138, 3;
	neg.s32 	%r327, %r139;
$L__BB10_44:
	.pragma "nounroll";
	// begin inline asm
	ld.global.nc.u32 %r140, [%rd131];
	// end inline asm
	mov.b32 	%f171, %r140;
	add.f32 	%f528, %f528, %f171;
	add.s32 	%r329, %r329, 512;
	add.s64 	%rd131, %rd131, 2048;
	add.s32 	%r327, %r327, 1;
	setp.ne.s32 	%p18, %r327, 0;
	@%p18 bra 	$L__BB10_44;
$L__BB10_45:
	setp.lt.u32 	%p19, %r37, 1536;
	@%p19 bra 	$L__BB10_47;
$L__BB10_46:
	mul.wide.s32 	%rd73, %r329, 4;
	add.s64 	%rd69, %rd16, %rd73;
	// begin inline asm
	ld.global.nc.u32 %r141, [%rd69];
	// end inline asm
	mov.b32 	%f172, %r141;
	add.f32 	%f173, %f528, %f172;
	add.s64 	%rd70, %rd69, 2048;
	// begin inline asm
	ld.global.nc.u32 %r142, [%rd70];
	// end inline asm
	mov.b32 	%f174, %r142;
	add.f32 	%f175, %f173, %f174;
	add.s64 	%rd71, %rd69, 4096;
	// begin inline asm
	ld.global.nc.u32 %r143, [%rd71];
	// end inline asm
	mov.b32 	%f176, %r143;
	add.f32 	%f177, %f175, %f176;
	add.s64 	%rd72, %rd69, 6144;
	// begin inline asm
	ld.global.nc.u32 %r144, [%rd72];
	// end inline asm
	mov.b32 	%f178, %r144;
	add.f32 	%f528, %f177, %f178;
	add.s32 	%r329, %r329, 2048;
	setp.lt.s32 	%p20, %r329, %r67;
	@%p20 bra 	$L__BB10_46;
$L__BB10_47:
	setp.lt.s32 	%p21, %r67, 512;
	@%p21 bra 	$L__BB10_52;
	// begin inline asm
	mov.u32 %r169, %laneid;
	// end inline asm
	mov.b32 	%r170, 1;
	mov.b32 	%r183, 31;
	mov.b32 	%r184, -1;
	// begin inline asm
	{  .reg .f32 r0;  .reg .pred p;  shfl.sync.down.b32 r0|p, %f528, %r170, %r183, %r184;  @p add.f32 r0, r0, %f528;  mov.f32 %f238, r0;}
	// end inline asm
	mov.b32 	%r173, 2;
	// begin inline asm
	{  .reg .f32 r0;  .reg .pred p;  shfl.sync.down.b32 r0|p, %f238, %r173, %r183, %r184;  @p add.f32 r0, r0, %f238;  mov.f32 %f241, r0;}
	// end inline asm
	mov.b32 	%r176, 4;
	// begin inline asm
	{  .reg .f32 r0;  .reg .pred p;  shfl.sync.down.b32 r0|p, %f241, %r176, %r183, %r184;  @p add.f32 r0, r0, %f241;  mov.f32 %f244, r0;}
	// end inline asm
	mov.b32 	%r179, 8;
	// begin inline asm
	{  .reg .f32 r0;  .reg .pred p;  shfl.sync.down.b32 r0|p, %f244, %r179, %r183, %r184;  @p add.f32 r0, r0, %f244;  mov.f32 %f247, r0;}
	// end inline asm
	mov.b32 	%r182, 16;
	// begin inline asm
	{  .reg .f32 r0;  .reg .pred p;  shfl.sync.down.b32 r0|p, %f247, %r182, %r183, %r184;  @p add.f32 r0, r0, %f247;  mov.f32 %f536, r0;}
	// end inline asm
	setp.ne.s32 	%p40, %r169, 0;
	@%p40 bra 	$L__BB10_50;
	shr.u32 	%r185, %r34, 3;
	and.b32  	%r186, %r185, 124;
	mov.u32 	%r187, _ZZN3cub18CUB_300001_SM_10006detail6reduce28DeviceReduceSingleTileKernelINS2_10policy_hubIfjN4cuda3std3__44plusIvEEE10Policy1000EPfSC_iS9_ffNS7_10__identityEEEvT0_T1_T2_T3_T4_T6_E12temp_storage;
	add.s32 	%r188, %r187, %r186;
	st.shared.f32 	[%r188+16], %f536;
$L__BB10_50:
	bar.sync 	0;
	setp.ne.s32 	%p41, %r34, 0;
	@%p41 bra 	$L__BB10_72;
	ld.shared.f32 	%f253, [_ZZN3cub18CUB_300001_SM_10006detail6reduce28DeviceReduceSingleTileKernelINS2_10policy_hubIfjN4cuda3std3__44plusIvEEE10Policy1000EPfSC_iS9_ffNS7_10__identityEEEvT0_T1_T2_T3_T4_T6_E12temp_storage+20];
	add.f32 	%f254, %f536, %f253;
	ld.shared.f32 	%f255, [_ZZN3cub18CUB_300001_SM_10006detail6reduce28DeviceReduceSingleTileKernelINS2_10policy_hubIfjN4cuda3std3__44plusIvEEE10Policy1000EPfSC_iS9_ffNS7_10__identityEEEvT0_T1_T2_T3_T4_T6_E12temp_storage+24];
	add.f32 	%f256, %f254, %f255;
	ld.shared.f32 	%f257, [_ZZN3cub18CUB_300001_SM_10006detail6reduce28DeviceReduceSingleTileKernelINS2_10policy_hubIfjN4cuda3std3__44plusIvEEE10Policy1000EPfSC_iS9_ffNS7_10__identityEEEvT0_T1_T2_T3_T4_T6_E12temp_storage+28];
	add.f32 	%f258, %f256, %f257;
	ld.shared.f32 	%f259, [_ZZN3cub18CUB_300001_SM_10006detail6reduce28DeviceReduceSingleTileKernelINS2_10policy_hubIfjN4cuda3std3__44plusIvEEE10Policy1000EPfSC_iS9_ffNS7_10__identityEEEvT0_T1_T2_T3_T4_T6_E12temp_storage+32];
	add.f32 	%f260, %f258, %f259;
	ld.shared.f32 	%f261, [_ZZN3cub18CUB_300001_SM_10006detail6reduce28DeviceReduceSingleTileKernelINS2_10policy_hubIfjN4cuda3std3__44plusIvEEE10Policy1000EPfSC_iS9_ffNS7_10__identityEEEvT0_T1_T2_T3_T4_T6_E12temp_storage+36];
	add.f32 	%f262, %f260, %f261;
	ld.shared.f32 	%f263, [_ZZN3cub18CUB_300001_SM_10006detail6reduce28DeviceReduceSingleTileKernelINS2_10policy_hubIfjN4cuda3std3__44plusIvEEE10Policy1000EPfSC_iS9_ffNS7_10__identityEEEvT0_T1_T2_T3_T4_T6_E12temp_storage+40];
	add.f32 	%f264, %f262, %f263;
	ld.shared.f32 	%f265, [_ZZN3cub18CUB_300001_SM_10006detail6reduce28DeviceReduceSingleTileKernelINS2_10policy_hubIfjN4cuda3std3__44plusIvEEE10Policy1000EPfSC_iS9_ffNS7_10__identityEEEvT0_T1_T2_T3_T4_T6_E12temp_storage+44];
	add.f32 	%f266, %f264, %f265;
	ld.shared.f32 	%f267, [_ZZN3cub18CUB_300001_SM_10006detail6reduce28DeviceReduceSingleTileKernelINS2_10policy_hubIfjN4cuda3std3__44plusIvEEE10Policy1000EPfSC_iS9_ffNS7_10__identityEEEvT0_T1_T2_T3_T4_T6_E12temp_storage+48];
	add.f32 	%f268, %f266, %f267;
	ld.shared.f32 	%f269, [_ZZN3cub18CUB_300001_SM_10006detail6reduce28DeviceReduceSingleTileKernelINS2_10policy_hubIfjN4cuda3std3__44plusIvEEE10Policy1000EPfSC_iS9_ffNS7_10__identityEEEvT0_T1_T2_T3_T4_T6_E12temp_storage+52];
	add.f32 	%f270, %f268, %f269;
	ld.shared.f32 	%f271, [_ZZN3cub18CUB_300001_SM_10006detail6reduce28DeviceReduceSingleTileKernelINS2_10policy_hubIfjN4cuda3std3__44plusIvEEE10Policy1000EPfSC_iS9_ffNS7_10__identityEEEvT0_T1_T2_T3_T4_T6_E12temp_storage+56];
	add.f32 	%f272, %f270, %f271;
	ld.shared.f32 	%f273, [_ZZN3cub18CUB_300001_SM_10006detail6reduce28DeviceReduceSingleTileKernelINS2_10policy_hubIfjN4cuda3std3__44plusIvEEE10Policy1000EPfSC_iS9_ffNS7_10__identityEEEvT0_T1_T2_T3_T4_T6_E12temp_storage+60];
	add.f32 	%f274, %f272, %f273;
	ld.shared.f32 	%f275, [_ZZN3cub18CUB_300001_SM_10006detail6reduce28DeviceReduceSingleTileKernelINS2_10policy_hubIfjN4cuda3std3__44plusIvEEE10Policy1000EPfSC_iS9_ffNS7_10__identityEEEvT0_T1_T2_T3_T4_T6_E12temp_storage+64];
	add.f32 	%f276, %f274, %f275;
	ld.shared.f32 	%f277, [_ZZN3cub18CUB_300001_SM_10006detail6reduce28DeviceReduceSingleTileKernelINS2_10policy_hubIfjN4cuda3std3__44plusIvEEE10Policy1000EPfSC_iS9_ffNS7_10__identityEEEvT0_T1_T2_T3_T4_T6_E12temp_storage+68];
	add.f32 	%f278, %f276, %f277;
	ld.shared.f32 	%f279, [_ZZN3cub18CUB_300001_SM_10006detail6reduce28DeviceReduceSingleTileKernelINS2_10policy_hubIfjN4cuda3std3__44plusIvEEE10Policy1000EPfSC_iS9_ffNS7_10__identityEEEvT0_T1_T2_T3_T4_T6_E12temp_storage+72];
	add.f32 	%f280, %f278, %f279;
	ld.shared.f32 	%f281, [_ZZN3cub18CUB_300001_SM_10006detail6reduce28DeviceReduceSingleTileKernelINS2_10policy_hubIfjN4cuda3std3__44plusIvEEE10Policy1000EPfSC_iS9_ffNS7_10__identityEEEvT0_T1_T2_T3_T4_T6_E12temp_storage+76];
	add.f32 	%f536, %f280, %f281;
	bra.uni 	$L__BB10_72;
$L__BB10_52:
	// begin inline asm
	mov.u32 %r145, %laneid;
	// end inline asm
	and.b32  	%r161, %r34, 992;
	add.s32 	%r162, %r161, 32;
	setp.gt.s32 	%p22, %r162, %r67;
	not.b32 	%r163, %r161;
	add.s32 	%r164, %r67, %r163;
	selp.b32 	%r159, %r164, 31, %p22;
	mov.b32 	%r146, 1;
	mov.b32 	%r160, -1;
	// begin inline asm
	{  .reg .f32 r0;  .reg .pred p;  shfl.sync.down.b32 r0|p, %f528, %r146, %r159, %r160;  @p add.f32 r0, r0, %f528;  mov.f32 %f179, r0;}
	// end inline asm
	mov.b32 	%r149, 2;
	// begin inline asm
	{  .reg .f32 r0;  .reg .pred p;  shfl.sync.down.b32 r0|p, %f179, %r149, %r159, %r160;  @p add.f32 r0, r0, %f179;  mov.f32 %f182, r0;}
	// end inline asm
	mov.b32 	%r152, 4;
	// begin inline asm
	{  .reg .f32 r0;  .reg .pred p;  shfl.sync.down.b32 r0|p, %f182, %r152, %r159, %r160;  @p add.f32 r0, r0, %f182;  mov.f32 %f185, r0;}
	// end inline asm
	mov.b32 	%r155, 8;
	// begin inline asm
	{  .reg .f32 r0;  .reg .pred p;  shfl.sync.down.b32 r0|p, %f185, %r155, %r159, %r160;  @p add.f32 r0, r0, %f185;  mov.f32 %f188, r0;}
	// end inline asm
	mov.b32 	%r158, 16;
	// begin inline asm
	{  .reg .f32 r0;  .reg .pred p;  shfl.sync.down.b32 r0|p, %f188, %r158, %r159, %r160;  @p add.f32 r0, r0, %f188;  mov.f32 %f536, r0;}
	// end inline asm
	setp.ne.s32 	%p23, %r145, 0;
	@%p23 bra 	$L__BB10_54;
	shr.u32 	%r165, %r34, 3;
	and.b32  	%r166, %r165, 124;
	mov.u32 	%r167, _ZZN3cub18CUB_300001_SM_10006detail6reduce28DeviceReduceSingleTileKernelINS2_10policy_hubIfjN4cuda3std3__44plusIvEEE10Policy1000EPfSC_iS9_ffNS7_10__identityEEEvT0_T1_T2_T3_T4_T6_E12temp_storage;
	add.s32 	%r168, %r167, %r166;
	st.shared.f32 	[%r168+16], %f536;
$L__BB10_54:
	bar.sync 	0;
	setp.ne.s32 	%p24, %r34, 0;
	@%p24 bra 	$L__BB10_72;
	setp.gt.s32 	%p25, %r67, 32;
	ld.shared.f32 	%f194, [_ZZN3cub18CUB_300001_SM_10006detail6reduce28DeviceReduceSingleTileKernelINS2_10policy_hubIfjN4cuda3std3__44plusIvEEE10Policy1000EPfSC_iS9_ffNS7_10__identityEEEvT0_T1_T2_T3_T4_T6_E12temp_storage+20];
	add.f32 	%f195, %f536, %f194;
	selp.f32 	%f196, %f195, %f536, %p25;
	setp.gt.s32 	%p26, %r67, 64;
	ld.shared.f32 	%f197, [_ZZN3cub18CUB_300001_SM_10006detail6reduce28DeviceReduceSingleTileKernelINS2_10policy_hubIfjN4cuda3std3__44plusIvEEE10Policy1000EPfSC_iS9_ffNS7_10__identityEEEvT0_T1_T2_T3_T4_T6_E12temp_storage+24];
	add.f32 	%f198, %f197, %f196;
	selp.f32 	%f199, %f198, %f196, %p26;
	setp.gt.s32 	%p27, %r67, 96;
	ld.shared.f32 	%f200, [_ZZN3cub18CUB_300001_SM_10006detail6reduce28DeviceReduceSingleTileKernelINS2_10policy_hubIfjN4cuda3std3__44plusIvEEE10Policy1000EPfSC_iS9_ffNS7_10__identityEEEvT0_T1_T2_T3_T4_T6_E12temp_storage+28];
	add.f32 	%f201, %f200, %f199;
	selp.f32 	%f202, %f201, %f199, %p27;
	setp.gt.s32 	%p28, %r67, 128;
	ld.shared.f32 	%f203, [_ZZN3cub18CUB_300001_SM_10006detail6reduce28DeviceReduceSingleTileKernelINS2_10policy_hubIfjN4cuda3std3__44plusIvEEE10Policy1000EPfSC_iS9_ffNS7_10__identityEEEvT0_T1_T2_T3_T4_T6_E12temp_storage+32];
	add.f32 	%f204, %f203, %f202;
	selp.f32 	%f205, %f204, %f202, %p28;
	setp.gt.s32 	%p29, %r67, 160;
	ld.shared.f32 	%f206, [_ZZN3cub18CUB_300001_SM_10006detail6reduce28DeviceReduceSingleTileKernelINS2_10policy_hubIfjN4cuda3std3__44plusIvEEE10Policy1000EPfSC_iS9_ffNS7_10__identityEEEvT0_T1_T2_T3_T4_T6_E12temp_storage+36];
	add.f32 	%f207, %f206, %f205;
	selp.f32 	%f208, %f207, %f205, %p29;
	setp.gt.s32 	%p30, %r67, 192;
	ld.shared.f32 	%f209, [_ZZN3cub18CUB_300001_SM_10006detail6reduce28DeviceReduceSingleTileKernelINS2_10policy_hubIfjN4cuda3std3__44plusIvEEE10Policy1000EPfSC_iS9_ffNS7_10__identityEEEvT0_T1_T2_T3_T4_T6_E12temp_storage+40];
	add.f32 	%f210, %f209, %f208;
	selp.f32 	%f211, %f210, %f208, %p30;
	setp.gt.s32 	%p31, %r67, 224;
	ld.shared.f32 	%f212, [_ZZN3cub18CUB_300001_SM_10006detail6reduce28DeviceReduceSingleTileKernelINS2_10policy_hubIfjN4cuda3std3__44plusIvEEE10Policy1000EPfSC_iS9_ffNS7_10__identityEEEvT0_T1_T2_T3_T4_T6_E12temp_storage+44];
	add.f32 	%f213, %f212, %f211;
	selp.f32 	%f214, %f213, %f211, %p31;
	setp.gt.s32 	%p32, %r67, 256;
	ld.shared.f32 	%f215, [_ZZN3cub18CUB_300001_SM_10006detail6reduce28DeviceReduceSingleTileKernelINS2_10policy_hubIfjN4cuda3std3__44plusIvEEE10Policy1000EPfSC_iS9_ffNS7_10__identityEEEvT0_T1_T2_T3_T4_T6_E12temp_storage+48];
	add.f32 	%f216, %f215, %f214;
	selp.f32 	%f217, %f216, %f214, %p32;
	setp.gt.s32 	%p33, %r67, 288;
	ld.shared.f32 	%f218, [_ZZN3cub18CUB_300001_SM_10006detail6reduce28DeviceReduceSingleTileKernelINS2_10policy_hubIfjN4cuda3std3__44plusIvEEE10Policy1000EPfSC_iS9_ffNS7_10__identityEEEvT0_T1_T2_T3_T4_T6_E12temp_storage+52];
	add.f32 	%f219, %f218, %f217;
	selp.f32 	%f220, %f219, %f217, %p33;
	setp.gt.s32 	%p34, %r67, 320;
	ld.shared.f32 	%f221, [_ZZN3cub18CUB_300001_SM_10006detail6reduce28DeviceReduceSingleTileKernelINS2_10policy_hubIfjN4cuda3std3__44plusIvEEE10Policy1000EPfSC_iS9_ffNS7_10__identityEEEvT0_T1_T2_T3_T4_T6_E12temp_storage+56];
	add.f32 	%f222, %f221, %f220;
	selp.f32 	%f223, %f222, %f220, %p34;
	setp.gt.s32 	%p35, %r67, 352;
	ld.shared.f32 	%f224, [_ZZN3cub18CUB_300001_SM_10006detail6reduce28DeviceReduceSingleTileKernelINS2_10policy_hubIfjN4cuda3std3__44plusIvEEE10Policy1000EPfSC_iS9_ffNS7_10__identityEEEvT0_T1_T2_T3_T4_T6_E12temp_storage+60];
	add.f32 	%f225, %f224, %f223;
	selp.f32 	%f226, %f225, %f223, %p35;
	setp.gt.s32 	%p36, %r67, 384;
	ld.shared.f32 	%f227, [_ZZN3cub18CUB_300001_SM_10006detail6reduce28DeviceReduceSingleTileKernelINS2_10policy_hubIfjN4cuda3std3__44plusIvEEE10Policy1000EPfSC_iS9_ffNS7_10__identityEEEvT0_T1_T2_T3_T4_T6_E12temp_storage+64];
	add.f32 	%f228, %f227, %f226;
	selp.f32 	%f229, %f228, %f226, %p36;
	setp.gt.s32 	%p37, %r67, 416;
	ld.shared.f32 	%f230, [_ZZN3cub18CUB_300001_SM_10006detail6reduce28DeviceReduceSingleTileKernelINS2_10policy_hubIfjN4cuda3std3__44plusIvEEE10Policy1000EPfSC_iS9_ffNS7_10__identityEEEvT0_T1_T2_T3_T4_T6_E12temp_storage+68];
	add.f32 	%f231, %f230, %f229;
	selp.f32 	%f232, %f231, %f229, %p37;
	setp.gt.s32 	%p38, %r67, 448;
	ld.shared.f32 	%f233, [_ZZN3cub18CUB_300001_SM_10006detail6reduce28DeviceReduceSingleTileKernelINS2_10policy_hubIfjN4cuda3std3__44plusIvEEE10Policy1000EPfSC_iS9_ffNS7_10__identityEEEvT0_T1_T2_T3_T4_T6_E12temp_storage+72];
	add.f32 	%f234, %f233, %f232;
	selp.f32 	%f235, %f234, %f232, %p38;
	setp.gt.s32 	%p39, %r67, 480;
	ld.shared.f32 	%f236, [_ZZN3cub18CUB_300001_SM_10006detail6reduce28DeviceReduceSingleTileKernelINS2_10policy_hubIfjN4cuda3std3__44plusIvEEE10Policy1000EPfSC_iS9_ffNS7_10__identityEEEvT0_T1_T2_T3_T4_T6_E12temp_storage+76];
	add.f32 	%f237, %f236, %f235;
	selp.f32 	%f536, %f237, %f235, %p39;
	bra.uni 	$L__BB10_72;
$L__BB10_56:
	mov.u32 	%r46, %tid.x;
	mul.wide.u32 	%rd35, %r46, 4;
	add.s64 	%rd19, %rd16, %rd35;
	// begin inline asm
	ld.global.nc.u32 %r68, [%rd19];
	// end inline asm
	mov.b32 	%f55, %r68;
	add.s64 	%rd20, %rd19, 2048;
	// begin inline asm
	ld.global.nc.u32 %r69, [%rd20];
	// end inline asm
	mov.b32 	%f56, %r69;
	add.s64 	%rd21, %rd19, 4096;
	// begin inline asm
	ld.global.nc.u32 %r70, [%rd21];
	// end inline asm
	mov.b32 	%f57, %r70;
	add.s64 	%rd22, %rd19, 6144;
	// begin inline asm
	ld.global.nc.u32 %r71, [%rd22];
	// end inline asm
	mov.b32 	%f58, %r71;
	add.s64 	%rd23, %rd19, 8192;
	// begin inline asm
	ld.global.nc.u32 %r72, [%rd23];
	// end inline asm
	mov.b32 	%f59, %r72;
	add.s64 	%rd24, %rd19, 10240;
	// begin inline asm
	ld.global.nc.u32 %r73, [%rd24];
	// end inline asm
	mov.b32 	%f60, %r73;
	add.s64 	%rd25, %rd19, 12288;
	// begin inline asm
	ld.global.nc.u32 %r74, [%rd25];
	// end inline asm
	mov.b32 	%f61, %r74;
	add.s64 	%rd26, %rd19, 14336;
	// begin inline asm
	ld.global.nc.u32 %r75, [%rd26];
	// end inline asm
	mov.b32 	%f62, %r75;
	add.s64 	%rd27, %rd19, 16384;
	// begin inline asm
	ld.global.nc.u32 %r76, [%rd27];
	// end inline asm
	mov.b32 	%f63, %r76;
	add.s64 	%rd28, %rd19, 18432;
	// begin inline asm
	ld.global.nc.u32 %r77, [%rd28];
	// end inline asm
	mov.b32 	%f64, %r77;
	add.s64 	%rd29, %rd19, 20480;
	// begin inline asm
	ld.global.nc.u32 %r78, [%rd29];
	// end inline asm
	mov.b32 	%f65, %r78;
	add.s64 	%rd30, %rd19, 22528;
	// begin inline asm
	ld.global.nc.u32 %r79, [%rd30];
	// end inline asm
	mov.b32 	%f66, %r79;
	add.s64 	%rd31, %rd19, 24576;
	// begin inline asm
	ld.global.nc.u32 %r80, [%rd31];
	// end inline asm
	mov.b32 	%f67, %r80;
	add.s64 	%rd32, %rd19, 26624;
	// begin inline asm
	ld.global.nc.u32 %r81, [%rd32];
	// end inline asm
	mov.b32 	%f68, %r81;
	add.s64 	%rd33, %rd19, 28672;
	// begin inline asm
	ld.global.nc.u32 %r82, [%rd33];
	// end inline asm
	mov.b32 	%f69, %r82;
	add.s64 	%rd34, %rd19, 30720;
	// begin inline asm
	ld.global.nc.u32 %r83, [%rd34];
	// end inline asm
	mov.b32 	%f70, %r83;
	add.f32 	%f71, %f55, %f56;
	add.f32 	%f72, %f57, %f58;
	add.f32 	%f73, %f59, %f60;
	add.f32 	%f74, %f61, %f62;
	add.f32 	%f75, %f63, %f64;
	add.f32 	%f76, %f65, %f66;
	add.f32 	%f77, %f67, %f68;
	add.f32 	%f78, %f69, %f70;
	add.f32 	%f79, %f71, %f72;
	add.f32 	%f80, %f73, %f74;
	add.f32 	%f81, %f75, %f76;
	add.f32 	%f82, %f77, %f78;
	add.f32 	%f83, %f79, %f80;
	add.f32 	%f84, %f81, %f82;
	add.f32 	%f535, %f83, %f84;
	setp.lt.u32 	%p4, %r67, 16384;
	mov.b32 	%r332, 8192;
	@%p4 bra 	$L__BB10_60;
	add.s32 	%r47, %r67, -8192;
	mov.b32 	%r332, 8192;
$L__BB10_58:
	mul.wide.s32 	%rd52, %r332, 4;
	add.s64 	%rd36, %rd19, %rd52;
	// begin inline asm
	ld.global.nc.u32 %r86, [%rd36];
	// end inline asm
	mov.b32 	%f85, %r86;
	add.s64 	%rd37, %rd36, 2048;
	// begin inline asm
	ld.global.nc.u32 %r87, [%rd37];
	// end inline asm
	mov.b32 	%f86, %r87;
	add.s64 	%rd38, %rd36, 4096;
	// begin inline asm
	ld.global.nc.u32 %r88, [%rd38];
	// end inline asm
	mov.b32 	%f87, %r88;
	add.s64 	%rd39, %rd36, 6144;
	// begin inline asm
	ld.global.nc.u32 %r89, [%rd39];
	// end inline asm
	mov.b32 	%f88, %r89;
	add.s64 	%rd40, %rd36, 8192;
	// begin inline asm
	ld.global.nc.u32 %r90, [%rd40];
	// end inline asm
	mov.b32 	%f89, %r90;
	add.s64 	%rd41, %rd36, 10240;
	// begin inline asm
	ld.global.nc.u32 %r91, [%rd41];
	// end inline asm
	mov.b32 	%f90, %r91;
	add.s64 	%rd42, %rd36, 12288;
	// begin inline asm
	ld.global.nc.u32 %r92, [%rd42];
	// end inline asm
	mov.b32 	%f91, %r92;
	add.s64 	%rd43, %rd36, 14336;
	// begin inline asm
	ld.global.nc.u32 %r93, [%rd43];
	// end inline asm
	mov.b32 	%f92, %r93;
	add.s64 	%rd44, %rd36, 16384;
	// begin inline asm
	ld.global.nc.u32 %r94, [%rd44];
	// end inline asm
	mov.b32 	%f93, %r94;
	add.s64 	%rd45, %rd36, 18432;
	// begin inline asm
	ld.global.nc.u32 %r95, [%rd45];
	// end inline asm
	mov.b32 	%f94, %r95;
	add.s64 	%rd46, %rd36, 20480;
	// begin inline asm
	ld.global.nc.u32 %r96, [%rd46];
	// end inline asm
	mov.b32 	%f95, %r96;
	add.s64 	%rd47, %rd36, 22528;
	// begin inline asm
	ld.global.nc.u32 %r97, [%rd47];
	// end inline asm
	mov.b32 	%f96, %r97;
	add.s64 	%rd48, %rd36, 24576;
	// begin inline asm
	ld.global.nc.u32 %r98, [%rd48];
	// end inline asm
	mov.b32 	%f97, %r98;
	add.s64 	%rd49, %rd36, 26624;
	// begin inline asm
	ld.global.nc.u32 %r99, [%rd49];
	// end inline asm
	mov.b32 	%f98, %r99;
	add.s64 	%rd50, %rd36, 28672;
	// begin inline asm
	ld.global.nc.u32 %r100, [%rd50];
	// end inline asm
	mov.b32 	%f99, %r100;
	add.s64 	%rd51, %rd36, 30720;
	// begin inline asm
	ld.global.nc.u32 %r101, [%rd51];
	// end inline asm
	mov.b32 	%f100, %r101;
	add.f32 	%f101, %f535, %f85;
	add.f32 	%f102, %f86, %f87;
	add.f32 	%f103, %f88, %f89;
	add.f32 	%f104, %f90, %f91;
	add.f32 	%f105, %f92, %f93;
	add.f32 	%f106, %f94, %f95;
	add.f32 	%f107, %f96, %f97;
	add.f32 	%f108, %f98, %f99;
	add.f32 	%f109, %f101, %f102;
	add.f32 	%f110, %f103, %f104;
	add.f32 	%f111, %f105, %f106;
	add.f32 	%f112, %f107, %f108;
	add.f32 	%f113, %f109, %f110;
	add.f32 	%f114, %f111, %f112;
	add.f32 	%f115, %f113, %f114;
	add.f32 	%f535, %f115, %f100;
	sub.s32 	%r102, %r67, %r332;
	setp.lt.s32 	%p5, %r102, 8192;
	@%p5 bra 	$L__BB10_68;
	add.s32 	%r332, %r332, 8192;
	setp.le.s32 	%p6, %r332, %r47;
	@%p6 bra 	$L__BB10_58;
$L__BB10_60:
	setp.le.s32 	%p7, %r67, %r332;
	@%p7 bra 	$L__BB10_68;
	sub.s32 	%r51, %r67, %r332;
	setp.ge.s32 	%p8, %r46, %r51;
	@%p8 bra 	$L__BB10_68;
	not.b32 	%r103, %r46;
	add.s32 	%r104, %r67, %r103;
	sub.s32 	%r52, %r104, %r332;
	and.b32  	%r105, %r52, 1536;
	setp.eq.s32 	%p9, %r105, 1536;
	mov.u32 	%r336, %r46;
	@%p9 bra 	$L__BB10_65;
	add.s32 	%r334, %r46, %r332;
	shr.u32 	%r106, %r52, 9;
	add.s32 	%r107, %r106, 1;
	and.b32  	%r108, %r107, 3;
	neg.s32 	%r333, %r108;
	mov.u32 	%r336, %r46;
$L__BB10_64:
	.pragma "nounroll";
	mul.wide.u32 	%rd54, %r334, 4;
	add.s64 	%rd53, %rd16, %rd54;
	// begin inline asm
	ld.global.nc.u32 %r109, [%rd53];
	// end inline asm
	mov.b32 	%f117, %r109;
	add.f32 	%f535, %f535, %f117;
	add.s32 	%r336, %r336, 512;
	add.s32 	%r334, %r334, 512;
	add.s32 	%r333, %r333, 1;
	setp.ne.s32 	%p10, %r333, 0;
	@%p10 bra 	$L__BB10_64;
$L__BB10_65:
	setp.lt.u32 	%p11, %r52, 1536;
	@%p11 bra 	$L__BB10_68;
	cvt.u64.u32 	%rd55, %r336;
	cvt.u64.u32 	%rd56, %r332;
	add.s64 	%rd57, %rd55, %rd56;
	shl.b64 	%rd58, %rd57, 2;
	add.s64 	%rd59, %rd58, %rd16;
	add.s64 	%rd132, %rd59, 4096;
	add.s32 	%r337, %r336, %r332;
$L__BB10_67:
	mul.wide.u32 	%rd64, %r337, 4;
	add.s64 	%rd60, %rd16, %rd64;
	// begin inline asm
	ld.global.nc.u32 %r110, [%rd60];
	// end inline asm
	mov.b32 	%f118, %r110;
	add.f32 	%f119, %f535, %f118;
	add.s64 	%rd61, %rd132, -2048;
	// begin inline asm
	ld.global.nc.u32 %r111, [%rd61];
	// end inline asm
	mov.b32 	%f120, %r111;
	add.f32 	%f121, %f119, %f120;
	// begin inline asm
	ld.global.nc.u32 %r112, [%rd132];
	// end inline asm
	mov.b32 	%f122, %r112;
	add.f32 	%f123, %f121, %f122;
	add.s64 	%rd63, %rd132, 2048;
	// begin inline asm
	ld.global.nc.u32 %r113, [%rd63];
	// end inline asm
	mov.b32 	%f124, %r113;
	add.f32 	%f535, %f123, %f124;
	add.s32 	%r336, %r336, 2048;
	add.s64 	%rd132, %rd132, 8192;
	add.s32 	%r337, %r337, 2048;
	setp.lt.s32 	%p12, %r336, %r51;
	@%p12 bra 	$L__BB10_67;
$L__BB10_68:
	// begin inline asm
	mov.u32 %r114, %laneid;
	// end inline asm
	mov.b32 	%r115, 1;
	mov.b32 	%r128, 31;
	mov.b32 	%r129, -1;
	// begin inline asm
	{  .reg .f32 r0;  .reg .pred p;  shfl.sync.down.b32 r0|p, %f535, %r115, %r128, %r129;  @p add.f32 r0, r0, %f535;  mov.f32 %f125, r0;}
	// end inline asm
	mov.b32 	%r118, 2;
	// begin inline asm
	{  .reg .f32 r0;  .reg .pred p;  shfl.sync.down.b32 r0|p, %f125, %r118, %r128, %r129;  @p add.f32 r0, r0, %f125;  mov.f32 %f128, r0;}
	// end inline asm
	mov.b32 	%r121, 4;
	// begin inline asm
	{  .reg .f32 r0;  .reg .pred p;  shfl.sync.down.b32 r0|p, %f128, %r121, %r128, %r129;  @p add.f32 r0, r0, %f128;  mov.f32 %f131, r0;}
	// end inline asm
	mov.b32 	%r124, 8;
	// begin inline asm
	{  .reg .f32 r0;  .reg .pred p;  shfl.sync.down.b32 r0|p, %f131, %r124, %r128, %r129;  @p add.f32 r0, r0, %f131;  mov.f32 %f134, r0;}
	// end inline asm
	mov.b32 	%r127, 16;
	// begin inline asm
	{  .reg .f32 r0;  .reg .pred p;  shfl.sync.down.b32 r0|p, %f134, %r127, %r128, %r129;  @p add.f32 r0, r0, %f134;  mov.f32 %f536, r0;}
	// end inline asm
	setp.ne.s32 	%p13, %r114, 0;
	@%p13 bra 	$L__BB10_70;
	shr.u32 	%r130, %r46, 3;
	and.b32  	%r131, %r130, 124;
	mov.u32 	%r132, _ZZN3cub18CUB_300001_SM_10006detail6reduce28DeviceReduceSingleTileKernelINS2_10policy_hubIfjN4cuda3std3__44plusIvEEE10Policy1000EPfSC_iS9_ffNS7_10__identityEEEvT0_T1_T2_T3_T4_T6_E12temp_storage;
	add.s32 	%r133, %r132, %r131;
	st.shared.f32 	[%r133+16], %f536;
$L__BB10_70:
	bar.sync 	0;
	setp.ne.s32 	%p14, %r46, 0;
	@%p14 bra 	$L__BB10_72;
	ld.shared.f32 	%f140, [_ZZN3cub18CUB_300001_SM_10006detail6reduce28DeviceReduceSingleTileKernelINS2_10policy_hubIfjN4cuda3std3__44plusIvEEE10Policy1000EPfSC_iS9_ffNS7_10__identityEEEvT0_T1_T2_T3_T4_T6_E12temp_storage+20];
	add.f32 	%f141, %f536, %f140;
	ld.shared.f32 	%f142, [_ZZN3cub18CUB_300001_SM_10006detail6reduce28DeviceReduceSingleTileKernelINS2_10policy_hubIfjN4cuda3std3__44plusIvEEE10Policy1000EPfSC_iS9_ffNS7_10__identityEEEvT0_T1_T2_T3_T4_T6_E12temp_storage+24];
	add.f32 	%f143, %f141, %f142;
	ld.shared.f32 	%f144, [_ZZN3cub18CUB_300001_SM_10006detail6reduce28DeviceReduceSingleTileKernelINS2_10policy_hubIfjN4cuda3std3__44plusIvEEE10Policy1000EPfSC_iS9_ffNS7_10__identityEEEvT0_T1_T2_T3_T4_T6_E12temp_storage+28];
	add.f32 	%f145, %f143, %f144;
	ld.shared.f32 	%f146, [_ZZN3cub18CUB_300001_SM_10006detail6reduce28DeviceReduceSingleTileKernelINS2_10policy_hubIfjN4cuda3std3__44plusIvEEE10Policy1000EPfSC_iS9_ffNS7_10__identityEEEvT0_T1_T2_T3_T4_T6_E12temp_storage+32];
	add.f32 	%f147, %f145, %f146;
	ld.shared.f32 	%f148, [_ZZN3cub18CUB_300001_SM_10006detail6reduce28DeviceReduceSingleTileKernelINS2_10policy_hubIfjN4cuda3std3__44plusIvEEE10Policy1000EPfSC_iS9_ffNS7_10__identityEEEvT0_T1_T2_T3_T4_T6_E12temp_storage+36];
	add.f32 	%f149, %f147, %f148;
	ld.shared.f32 	%f150, [_ZZN3cub18CUB_300001_SM_10006detail6reduce28DeviceReduceSingleTileKernelINS2_10policy_hubIfjN4cuda3std3__44plusIvEEE10Policy1000EPfSC_iS9_ffNS7_10__identityEEEvT0_T1_T2_T3_T4_T6_E12temp_storage+40];
	add.f32 	%f151, %f149, %f150;
	ld.shared.f32 	%f152, [_ZZN3cub18CUB_300001_SM_10006detail6reduce28DeviceReduceSingleTileKernelINS2_10policy_hubIfjN4cuda3std3__44plusIvEEE10Policy1000EPfSC_iS9_ffNS7_10__identityEEEvT0_T1_T2_T3_T4_T6_E12temp_storage+44];
	add.f32 	%f153, %f151, %f152;
	ld.shared.f32 	%f154, [_ZZN3cub18CUB_300001_SM_10006detail6reduce28DeviceReduceSingleTileKernelINS2_10policy_hubIfjN4cuda3std3__44plusIvEEE10Policy1000EPfSC_iS9_ffNS7_10__identityEEEvT0_T1_T2_T3_T4_T6_E12temp_storage+48];
	add.f32 	%f155, %f153, %f154;
	ld.shared.f32 	%f156, [_ZZN3cub18CUB_300001_SM_10006detail6reduce28DeviceReduceSingleTileKernelINS2_10policy_hubIfjN4cuda3std3__44plusIvEEE10Policy1000EPfSC_iS9_ffNS7_10__identityEEEvT0_T1_T2_T3_T4_T6_E12temp_storage+52];
	add.f32 	%f157, %f155, %f156;
	ld.shared.f32 	%f158, [_ZZN3cub18CUB_300001_SM_10006detail6reduce28DeviceReduceSingleTileKernelINS2_10policy_hubIfjN4cuda3std3__44plusIvEEE10Policy1000EPfSC_iS9_ffNS7_10__identityEEEvT0_T1_T2_T3_T4_T6_E12temp_storage+56];
	add.f32 	%f159, %f157, %f158;
	ld.shared.f32 	%f160, [_ZZN3cub18CUB_300001_SM_10006detail6reduce28DeviceReduceSingleTileKernelINS2_10policy_hubIfjN4cuda3std3__44plusIvEEE10Policy1000EPfSC_iS9_ffNS7_10__identityEEEvT0_T1_T2_T3_T4_T6_E12temp_storage+60];
	add.f32 	%f161, %f159, %f160;
	ld.shared.f32 	%f162, [_ZZN3cub18CUB_300001_SM_10006detail6reduce28DeviceReduceSingleTileKernelINS2_10policy_hubIfjN4cuda3std3__44plusIvEEE10Policy1000EPfSC_iS9_ffNS7_10__identityEEEvT0_T1_T2_T3_T4_T6_E12temp_storage+64];
	add.f32 	%f163, %f161, %f162;
	ld.shared.f32 	%f164, [_ZZN3cub18CUB_300001_SM_10006detail6reduce28DeviceReduceSingleTileKernelINS2_10policy_hubIfjN4cuda3std3__44plusIvEEE10Policy1000EPfSC_iS9_ffNS7_10__identityEEEvT0_T1_T2_T3_T4_T6_E12temp_storage+68];
	add.f32 	%f165, %f163, %f164;
	ld.shared.f32 	%f166, [_ZZN3cub18CUB_300001_SM_10006detail6reduce28DeviceReduceSingleTileKernelINS2_10policy_hubIfjN4cuda3std3__44plusIvEEE10Policy1000EPfSC_iS9_ffNS7_10__identityEEEvT0_T1_T2_T3_T4_T6_E12temp_storage+72];
	add.f32 	%f167, %f165, %f166;
	ld.shared.f32 	%f168, [_ZZN3cub18CUB_300001_SM_10006detail6reduce28DeviceReduceSingleTileKernelINS2_10policy_hubIfjN4cuda3std3__44plusIvEEE10Policy1000EPfSC_iS9_ffNS7_10__identityEEEvT0_T1_T2_T3_T4_T6_E12temp_storage+76];
	add.f32 	%f536, %f167, %f168;
$L__BB10_72:
	mov.u32 	%r311, %tid.x;
	setp.ne.s32 	%p81, %r311, 0;
	@%p81 bra 	$L__BB10_74;
	add.f32 	%f509, %f54, %f536;
	st.global.f32 	[%rd1], %f509;
$L__BB10_74:
	ret;

}


// ===== COMPILED SASS (sm_100) =====

	.target	sm_100

	.elftype	@"ET_EXEC"


//--------------------- .note.nv.tkinfo           --------------------------
	.section	.note.nv.tkinfo,"",@"SHT_NOTE"
	.sectionflags	@"SHF_NOTE_NV_TKINFO"
	.tkinfo
        /*0018*/ 	.word	0x00000002
        /*0030*/ 	.string	""
        /*0030*/ 	.string	"ptxas"
        /*0030*/ 	.string	"Cuda compilation tools, release 13.0, V13.0.88"
        /*0030*/ 	.string	"Build cuda_13.0.r13.0/compiler.36424714_0"
        /*0030*/ 	.string	"-arch sm_100 -m 64 "



//--------------------- .note.nv.cuinfo           --------------------------
	.section	.note.nv.cuinfo,"",@"SHT_NOTE"
	.sectionflags	@"SHF_NOTE_NV_CUINFO"
        /*0018*/ 	.short	0x0002
        /*001a*/ 	.short	0x0064
        /*001c*/ 	.short	0x0082
	.zero		2


//--------------------- .nv.info                  --------------------------
	.section	.nv.info,"",@"SHT_CUDA_INFO"
	.align	4


	//----- nvinfo : EIATTR_REGCOUNT
	.align		4
        /*0000*/ 	.byte	0x04, 0x2f
        /*0002*/ 	.short	(.L_44 - .L_43)
	.align		4
.L_43:
        /*0004*/ 	.word	index@(_Z16reduction_kernelPKfPfi)
        /*0008*/ 	.word	0x0000000b


	//----- nvinfo : EIATTR_FRAME_SIZE
	.align		4
.L_44:
        /*000c*/ 	.byte	0x04, 0x11
        /*000e*/ 	.short	(.L_46 - .L_45)
	.align		4
.L_45:
        /*0010*/ 	.word	index@(_Z16reduction_kernelPKfPfi)
        /*0014*/ 	.word	0x00000000


	//----- nvinfo : EIATTR_REGCOUNT
	.align		4
.L_46:
        /*0018*/ 	.byte	0x04, 0x2f
        /*001a*/ 	.short	(.L_48 - .L_47)
	.align		4
.L_47:
        /*001c*/ 	.word	index@(_ZN3cub18CUB_300001_SM_10006detail11EmptyKernelIvEEvv)
        /*0020*/ 	.word	0x00000004


	//----- nvinfo : EIATTR_FRAME_SIZE
	.align		4
.L_48:
        /*0024*/ 	.byte	0x04, 0x11
        /*0026*/ 	.short	(.L_50 - .L_49)
	.align		4
.L_49:
        /*0028*/ 	.word	index@(_ZN3cub18CUB_300001_SM_10006detail11EmptyKernelIvEEvv)
        /*002c*/ 	.word	0x00000000


	//----- nvinfo : EIATTR_REGCOUNT
	.align		4
.L_50:
        /*0030*/ 	.byte	0x04, 0x2f
        /*0032*/ 	.short	(.L_52 - .L_51)
	.align		4
.L_51:
        /*0034*/ 	.word	index@(_ZN3cub18CUB_300001_SM_10006detail6reduce28DeviceReduceSingleTileKernelINS2_10policy_hubIfjN4cuda3std3__44plusIfEEE10Policy1000EN6thrust24THRUST_300001_SM_1000_NS10device_ptrIKfEEPfjS9_ffNS7_10__identityEEEvT0_T1_T2_T3_T4_T6_)
        /*0038*/ 	.word	0x00000020


	//----- nvinfo : EIATTR_FRAME_SIZE
	.align		4
.L_52:
        /*003c*/ 	.byte	0x04, 0x11
        /*003e*/ 	.short	(.L_54 - .L_53)
	.align		4
.L_53:
        /*0040*/ 	.word	index@(_ZN3cub18CUB_300001_SM_10006detail6reduce28DeviceReduceSingleTileKernelINS2_10policy_hubIfjN4cuda3std3__44plusIfEEE10Policy1000EN6thrust24THRUST_300001_SM_1000_NS10device_ptrIKfEEPfjS9_ffNS7_10__identityEEEvT0_T1_T2_T3_T4_T6_)
        /*0044*/ 	.word	0x00000000


	//----- nvinfo : EIATTR_REGCOUNT
	.align		4
.L_54:
        /*0048*/ 	.byte	0x04, 0x2f
        /*004a*/ 	.short	(.L_56 - .L_55)
	.align		4
.L_55:
        /*004c*/ 	.word	index@(_ZN3cub18CUB_300001_SM_10006detail6reduce18DeviceReduceKernelINS2_10policy_hubIfjN4cuda3std3__44plusIfEEE10Policy1000EN6thrust24THRUST_300001_SM_1000_NS10device_ptrIKfEEjS9_fNS7_10__identityEEEvT0_PT3_T1_NS0_13GridEvenShareISL_EET2_T4_)
        /*0050*/ 	.word	0x00000020


	//----- nvinfo : EIATTR_FRAME_SIZE
	.align		4
.L_56:
        /*0054*/ 	.byte	0x04, 0x11
        /*0056*/ 	.short	(.L_58 - .L_57)
	.align		4
.L_57:
        /*0058*/ 	.word	index@(_ZN3cub18CUB_300001_SM_10006detail6reduce18DeviceReduceKernelINS2_10policy_hubIfjN4cuda3std3__44plusIfEEE10Policy1000EN6thrust24THRUST_300001_SM_1000_NS10device_ptrIKfEEjS9_fNS7_10__identityEEEvT0_PT3_T1_NS0_13GridEvenShareISL_EET2_T4_)
        /*005c*/ 	.word	0x00000000


	//----- nvinfo : EIATTR_REGCOUNT
	.align		4
.L_58:
        /*0060*/ 	.byte	0x04, 0x2f
        /*0062*/ 	.short	(.L_60 - .L_59)
	.align		4
.L_59:
        /*0064*/ 	.word	index@(_ZN3cub18CUB_300001_SM_10006detail6reduce28DeviceReduceSingleTileKernelINS2_10policy_hubIfjN4cuda3std3__44plusIfEEE10Policy1000EPfSC_iS9_ffNS7_10__identityEEEvT0_T1_T2_T3_T4_T6_)
        /*0068*/ 	.word	0x0000001e


	//----- nvinfo : EIATTR_FRAME_SIZE
	.align		4
.L_60:
        /*006c*/ 	.byte	0x04, 0x11
        /*006e*/ 	.short	(.L_62 - .L_61)
	.align		4
.L_61:
        /*0070*/ 	.word	index@(_ZN3cub18CUB_300001_SM_10006detail6reduce28DeviceReduceSingleTileKernelINS2_10policy_hubIfjN4cuda3std3__44plusIfEEE10Policy1000EPfSC_iS9_ffNS7_10__identityEEEvT0_T1_T2_T3_T4_T6_)
        /*0074*/ 	.word	0x00000000


	//----- nvinfo : EIATTR_REGCOUNT
	.align		4
.L_62:
        /*0078*/ 	.byte	0x04, 0x2f
        /*007a*/ 	.short	(.L_64 - .L_63)
	.align		4
.L_63:
        /*007c*/ 	.word	index@(_ZN3cub18CUB_300001_SM_10006detail6reduce28DeviceReduceSingleTileKernelINS2_10policy_hubIfyN4cuda3std3__44plusIfEEE10Policy1000EN6thrust24THRUST_300001_SM_1000_NS10device_ptrIKfEEPfyS9_ffNS7_10__identityEEEvT0_T1_T2_T3_T4_T6_)
        /*0080*/ 	.word	0x00000020


	//----- nvinfo : EIATTR_FRAME_SIZE
	.align		4
.L_64:
        /*0084*/ 	.byte	0x04, 0x11
        /*0086*/ 	.short	(.L_66 - .L_65)
	.align		4
.L_65:
        /*0088*/ 	.word	index@(_ZN3cub18CUB_300001_SM_10006detail6reduce28DeviceReduceSingleTileKernelINS2_10policy_hubIfyN4cuda3std3__44plusIfEEE10Policy1000EN6thrust24THRUST_300001_SM_1000_NS10device_ptrIKfEEPfyS9_ffNS7_10__identityEEEvT0_T1_T2_T3_T4_T6_)
        /*008c*/ 	.word	0x00000000


	//----- nvinfo : EIATTR_REGCOUNT
	.align		4
.L_66:
        /*0090*/ 	.byte	0x04, 0x2f
        /*0092*/ 	.short	(.L_68 - .L_67)
	.align		4
.L_67:
        /*0094*/ 	.word	index@(_ZN3cub18CUB_300001_SM_10006detail6reduce18DeviceReduceKernelINS2_10policy_hubIfyN4cuda3std3__44plusIfEEE10Policy1000EN6thrust24THRUST_300001_SM_1000_NS10device_ptrIKfEEyS9_fNS7_10__identityEEEvT0_PT3_T1_NS0_13GridEvenShareISL_EET2_T4_)
        /*0098*/ 	.word	0x0000001e


	//----- nvinfo : EIATTR_FRAME_SIZE
	.align		4
.L_68:
        /*009c*/ 	.byte	0x04, 0x11
        /*009e*/ 	.short	(.L_70 - .L_69)
	.align		4
.L_69:
        /*00a0*/ 	.word	index@(_ZN3cub18CUB_300001_SM_10006detail6reduce18DeviceReduceKernelINS2_10policy_hubIfyN4cuda3std3__44plusIfEEE10Policy1000EN6thrust24THRUST_300001_SM_1000_NS10device_ptrIKfEEyS9_fNS7_10__identityEEEvT0_PT3_T1_NS0_13GridEvenShareISL_EET2_T4_)
        /*00a4*/ 	.word	0x00000000


	//----- nvinfo : EIATTR_REGCOUNT
	.align		4
.L_70:
        /*00a8*/ 	.byte	0x04, 0x2f
        /*00aa*/ 	.short	(.L_72 - .L_71)
	.align		4
.L_71:
        /*00ac*/ 	.word	index@(_ZN3cub18CUB_300001_SM_10006detail6reduce28DeviceReduceSingleTileKernelINS2_10policy_hubIfyN4cuda3std3__44plusIfEEE10Policy1000EPfSC_iS9_ffNS7_10__identityEEEvT0_T1_T2_T3_T4_T6_)
        /*00b0*/ 	.word	0x0000001e


	//----- nvinfo : EIATTR_FRAME_SIZE
	.align		4
.L_72:
        /*00b4*/ 	.byte	0x04, 0x11
        /*00b6*/ 	.short	(.L_74 - .L_73)
	.align		4
.L_73:
        /*00b8*/ 	.word	index@(_ZN3cub18CUB_300001_SM_10006detail6reduce28DeviceReduceSingleTileKernelINS2_10policy_hubIfyN4cuda3std3__44plusIfEEE10Policy1000EPfSC_iS9_ffNS7_10__identityEEEvT0_T1_T2_T3_T4_T6_)
        /*00bc*/ 	.word	0x00000000


	//----- nvinfo : EIATTR_REGCOUNT
	.align		4
.L_74:
        /*00c0*/ 	.byte	0x04, 0x2f
        /*00c2*/ 	.short	(.L_76 - .L_75)
	.align		4
.L_75:
        /*00c4*/ 	.word	index@(_ZN3cub18CUB_300001_SM_10006detail6reduce28DeviceReduceSingleTileKernelINS2_10policy_hubIfjN4cuda3std3__44plusIvEEE10Policy1000EPKfPfjS9_ffNS7_10__identityEEEvT0_T1_T2_T3_T4_T6_)
        /*00c8*/ 	.word	0x00000020


	//----- nvinfo : EIATTR_FRAME_SIZE
	.align		4
.L_76:
        /*00cc*/ 	.byte	0x04, 0x11
        /*00ce*/ 	.short	(.L_78 - .L_77)
	.align		4
.L_77:
        /*00d0*/ 	.word	index@(_ZN3cub18CUB_300001_SM_10006detail6reduce28DeviceReduceSingleTileKernelINS2_10policy_hubIfjN4cuda3std3__44plusIvEEE10Policy1000EPKfPfjS9_ffNS7_10__identityEEEvT0_T1_T2_T3_T4_T6_)
        /*00d4*/ 	.word	0x00000000


	//----- nvinfo : EIATTR_REGCOUNT
	.align		4
.L_78:
        /*00d8*/ 	.byte	0x04, 0x2f
        /*00da*/ 	.short	(.L_80 - .L_79)
	.align		4
.L_79:
        /*00dc*/ 	.word	index@(_ZN3cub18CUB_300001_SM_10006detail6reduce18DeviceReduceKernelINS2_10policy_hubIfjN4cuda3std3__44plusIvEEE10Policy1000EPKfjS9_fNS7_10__identityEEEvT0_PT3_T1_NS0_13GridEvenShareISI_EET2_T4_)
        /*00e0*/ 	.word	0x0000001e


	//----- nvinfo : EIATTR_FRAME_SIZE
	.align		4
.L_80:
        /*00e4*/ 	.byte	0x04, 0x11
        /*00e6*/ 	.short	(.L_82 - .L_81)
	.align		4
.L_81:
        /*00e8*/ 	.word	index@(_ZN3cub18CUB_300001_SM_10006detail6reduce18DeviceReduceKernelINS2_10policy_hubIfjN4cuda3std3__44plusIvEEE10Policy1000EPKfjS9_fNS7_10__identityEEEvT0_PT3_T1_NS0_13GridEvenShareISI_EET2_T4_)
        /*00ec*/ 	.word	0x00000000


	//----- nvinfo : EIATTR_REGCOUNT
	.align		4
.L_82:
        /*00f0*/ 	.byte	0x04, 0x2f
        /*00f2*/ 	.short	(.L_84 - .L_83)
	.align		4
.L_83:
        /*00f4*/ 	.word	index@(_ZN3cub18CUB_300001_SM_10006detail6reduce28DeviceReduceSingleTileKernelINS2_10policy_hubIfjN4cuda3std3__44plusIvEEE10Policy1000EPfSC_iS9_ffNS7_10__identityEEEvT0_T1_T2_T3_T4_T6_)
        /*00f8*/ 	.word	0x0000001e


	//----- nvinfo : EIATTR_FRAME_SIZE
	.align		4
.L_84:
        /*00fc*/ 	.byte	0x04, 0x11
        /*00fe*/ 	.short	(.L_86 - .L_85)
	.align		4
.L_85:
        /*0100*/ 	.word	index@(_ZN3cub18CUB_300001_SM_10006detail6reduce28DeviceReduceSingleTileKernelINS2_10policy_hubIfjN4cuda3std3__44plusIvEEE10Policy1000EPfSC_iS9_ffNS7_10__identityEEEvT0_T1_T2_T3_T4_T6_)
        /*0104*/ 	.word	0x00000000


	//----- nvinfo : EIATTR_MIN_STACK_SIZE
	.align		4
.L_86:
        /*0108*/ 	.byte	0x04, 0x12
        /*010a*/ 	.short	(.L_88 - .L_87)
	.align		4
.L_87:
        /*010c*/ 	.word	index@(_ZN3cub18CUB_300001_SM_10006detail6reduce28DeviceReduceSingleTileKernelINS2_10policy_hubIfjN4cuda3std3__44plusIvEEE10Policy1000EPfSC_iS9_ffNS7_10__identityEEEvT0_T1_T2_T3_T4_T6_)
        /*0110*/ 	.word	0x00000000


	//----- nvinfo : EIATTR_MIN_STACK_SIZE
	.align		4
.L_88:
        /*0114*/ 	.byte	0x04, 0x12
        /*0116*/ 	.short	(.L_90 - .L_89)
	.align		4
.L_89:
        /*0118*/ 	.word	index@(_ZN3cub18CUB_300001_SM_10006detail6reduce18DeviceReduceKernelINS2_10policy_hubIfjN4cuda3std3__44plusIvEEE10Policy1000EPKfjS9_fNS7_10__identityEEEvT0_PT3_T1_NS0_13GridEvenShareISI_EET2_T4_)
        /*011c*/ 	.word	0x00000000


	//----- nvinfo : EIATTR_MIN_STACK_SIZE
	.align		4
.L_90:
        /*0120*/ 	.byte	0x04, 0x12
        /*0122*/ 	.short	(.L_92 - .L_91)
	.align		4
.L_91:
        /*0124*/ 	.word	index@(_ZN3cub18CUB_300001_SM_10006detail6reduce28DeviceReduceSingleTileKernelINS2_10policy_hubIfjN4cuda3std3__44plusIvEEE10Policy1000EPKfPfjS9_ffNS7_10__identityEEEvT0_T1_T2_T3_T4_T6_)
        /*0128*/ 	.word	0x00000000


	//----- nvinfo : EIATTR_MIN_STACK_SIZE
	.align		4
.L_92:
        /*012c*/ 	.byte	0x04, 0x12
        /*012e*/ 	.short	(.L_94 - .L_93)
	.align		4
.L_93:
        /*0130*/ 	.word	index@(_ZN3cub18CUB_300001_SM_10006detail6reduce28DeviceReduceSingleTileKernelINS2_10policy_hubIfyN4cuda3std3__44plusIfEEE10Policy1000EPfSC_iS9_ffNS7_10__identityEEEvT0_T1_T2_T3_T4_T6_)
        /*0134*/ 	.word	0x00000000


	//----- nvinfo : EIATTR_MIN_STACK_SIZE
	.align		4
.L_94:
        /*0138*/ 	.byte	0x04, 0x12
        /*013a*/ 	.short	(.L_96 - .L_95)
	.align		4
.L_95:
        /*013c*/ 	.word	index@(_ZN3cub18CUB_300001_SM_10006detail6reduce18DeviceReduceKernelINS2_10policy_hubIfyN4cuda3std3__44plusIfEEE10Policy1000EN6thrust24THRUST_300001_SM_1000_NS10device_ptrIKfEEyS9_fNS7_10__identityEEEvT0_PT3_T1_NS0_13GridEvenShareISL_EET2_T4_)
        /*0140*/ 	.word	0x00000000


	//----- nvinfo : EIATTR_MIN_STACK_SIZE
	.align		4
.L_96:
        /*0144*/ 	.byte	0x04, 0x12
        /*0146*/ 	.short	(.L_98 - .L_97)
	.align		4
.L_97:
        /*0148*/ 	.word	index@(_ZN3cub18CUB_300001_SM_10006detail6reduce28DeviceReduceSingleTileKernelINS2_10policy_hubIfyN4cuda3std3__44plusIfEEE10Policy1000EN6thrust24THRUST_300001_SM_1000_NS10device_ptrIKfEEPfyS9_ffNS7_10__identityEEEvT0_T1_T2_T3_T4_T6_)
        /*014c*/ 	.word	0x00000000


	//----- nvinfo : EIATTR_MIN_STACK_SIZE
	.align		4
.L_98:
        /*0150*/ 	.byte	0x04, 0x12
        /*0152*/ 	.short	(.L_100 - .L_99)
	.align		4
.L_99:
        /*0154*/ 	.word	index@(_ZN3cub18CUB_300001_SM_10006detail6reduce28DeviceReduceSingleTileKernelINS2_10policy_hubIfjN4cuda3std3__44plusIfEEE10Policy1000EPfSC_iS9_ffNS7_10__identityEEEvT0_T1_T2_T3_T4_T6_)
        /*0158*/ 	.word	0x00000000


	//----- nvinfo : EIATTR_MIN_STACK_SIZE
	.align		4
.L_100:
        /*015c*/ 	.byte	0x04, 0x12
        /*015e*/ 	.short	(.L_102 - .L_101)
	.align		4
.L_101:
        /*0160*/ 	.word	index@(_ZN3cub18CUB_300001_SM_10006detail6reduce18DeviceReduceKernelINS2_10policy_hubIfjN4cuda3std3__44plusIfEEE10Policy1000EN6thrust24THRUST_300001_SM_1000_NS10device_ptrIKfEEjS9_fNS7_10__identityEEEvT0_PT3_T1_NS0_13GridEvenShareISL_EET2_T4_)
        /*0164*/ 	.word	0x00000000


	//----- nvinfo : EIATTR_MIN_STACK_SIZE
	.align		4
.L_102:
        /*0168*/ 	.byte	0x04, 0x12
        /*016a*/ 	.short	(.L_104 - .L_103)
	.align		4
.L_103:
        /*016c*/ 	.word	index@(_ZN3cub18CUB_300001_SM_10006detail6reduce28DeviceReduceSingleTileKernelINS2_10policy_hubIfjN4cuda3std3__44plusIfEEE10Policy1000EN6thrust24THRUST_300001_SM_1000_NS10device_ptrIKfEEPfjS9_ffNS7_10__identityEEEvT0_T1_T2_T3_T4_T6_)
        /*0170*/ 	.word	0x00000000


	//----- nvinfo : EIATTR_MIN_STACK_SIZE
	.align		4
.L_104:
        /*0174*/ 	.byte	0x04, 0x12
        /*0176*/ 	.short	(.L_106 - .L_105)
	.align		4
.L_105:
        /*0178*/ 	.word	index@(_ZN3cub18CUB_300001_SM_10006detail11EmptyKernelIvEEvv)
        /*017c*/ 	.word	0x00000000


	//----- nvinfo : EIATTR_MIN_STACK_SIZE
	.align		4
.L_106:
        /*0180*/ 	.byte	0x04, 0x12
        /*0182*/ 	.short	(.L_108 - .L_107)
	.align		4
.L_107:
        /*0184*/ 	.word	index@(_Z16reduction_kernelPKfPfi)
        /*0188*/ 	.word	0x00000000
.L_108:


//--------------------- .nv.compat                --------------------------
	.section	.nv.compat,"",@"SHT_CUDA_COMPAT_INFO"
	.align	4
        /*0000*/ 	.byte	0x02, 0x09, 0x00, 0x00, 0x02, 0x02, 0x01, 0x00, 0x02, 0x05, 0x05, 0x00, 0x03, 0x07, 0x01, 0x01
        /*0010*/ 	.byte	0x02, 0x03, 0x00, 0x00, 0x02, 0x06, 0x01, 0x00, 0x04, 0x0b, 0x08, 0x00, 0x09, 0x00, 0x00, 0x00
        /*0020*/ 	.byte	0x00, 0x00, 0x00, 0x00


//--------------------- .nv.info._ZN3cub18CUB_300001_SM_10006detail6reduce28DeviceReduceSingleTileKernelINS2_10policy_hubIfjN4cuda3std3__44plusIvEEE10Policy1000EPfSC_iS9_ffNS7_10__identityEEEvT0_T1_T2_T3_T4_T6_ --------------------------
	.section	.nv.info._ZN3cub18CUB_300001_SM_10006detail6reduce28DeviceReduceSingleTileKernelINS2_10policy_hubIfjN4cuda3std3__44plusIvEEE10Policy1000EPfSC_iS9_ffNS7_10__identityEEEvT0_T1_T2_T3_T4_T6_,"",@"SHT_CUDA_INFO"
	.sectionflags	@""
	.align	4


	//----- nvinfo : EIATTR_CUDA_API_VERSION
	.align		4
        /*0000*/ 	.byte	0x04, 0x37
        /*0002*/ 	.short	(.L_110 - .L_109)
.L_109:
        /*0004*/ 	.word	0x00000082


	//----- nvinfo : EIATTR_KPARAM_INFO
	.align		4
.L_110:
        /*0008*/ 	.byte	0x04, 0x17
        /*000a*/ 	.short	(.L_112 - .L_111)
.L_111:
        /*000c*/ 	.word	0x00000000
        /*0010*/ 	.short	0x0005
        /*0012*/ 	.short	0x001c
        /*0014*/ 	.byte	0x00, 0xf0, 0x05, 0x00


	//----- nvinfo : EIATTR_KPARAM_INFO
	.align		4
.L_112:
        /*0018*/ 	.byte	0x04, 0x17
        /*001a*/ 	.short	(.L_114 - .L_113)
.L_113:
        /*001c*/ 	.word	0x00000000
        /*0020*/ 	.short	0x0004
        /*0022*/ 	.short	0x0018
        /*0024*/ 	.byte	0x00, 0xf0, 0x11, 0x00


	//----- nvinfo : EIATTR_KPARAM_INFO
	.align		4
.L_114:
        /*0028*/ 	.byte	0x04, 0x17
        /*002a*/ 	.short	(.L_116 - .L_115)
.L_115:
        /*002c*/ 	.word	0x00000000
        /*0030*/ 	.short	0x0003
        /*0032*/ 	.short	0x0014
        /*0034*/ 	.byte	0x00, 0xf0, 0x05, 0x00


	//----- nvinfo : EIATTR_KPARAM_INFO
	.align		4
.L_116:
        /*0038*/ 	.byte	0x04, 0x17
        /*003a*/ 	.short	(.L_118 - .L_117)
.L_117:
        /*003c*/ 	.word	0x00000000
        /*0040*/ 	.short	0x0002
        /*0042*/ 	.short	0x0010
        /*0044*/ 	.byte	0x00, 0xf0, 0x11, 0x00


	//----- nvinfo : EIATTR_KPARAM_INFO
	.align		4
.L_118:
        /*0048*/ 	.byte	0x04, 0x17
        /*004a*/ 	.short	(.L_120 - .L_119)
.L_119:
        /*004c*/ 	.word	0x00000000
        /*0050*/ 	.short	0x0001
        /*0052*/ 	.short	0x0008
        /*0054*/ 	.byte	0x00, 0xf5, 0x21, 0x00


	//----- nvinfo : EIATTR_KPARAM_INFO
	.align		4
.L_120:
        /*0058*/ 	.byte	0x04, 0x17
        /*005a*/ 	.short	(.L_122 - .L_121)
.L_121:
        /*005c*/ 	.word	0x00000000
        /*0060*/ 	.short	0x0000
        /*0062*/ 	.short	0x0000
        /*0064*/ 	.byte	0x00, 0xf5, 0x21, 0x00


	//----- nvinfo : EIATTR_SPARSE_MMA_MASK
	.align		4
.L_122:
        /*0068*/ 	.byte	0x03, 0x50
        /*006a*/ 	.short	0x0000


	//----- nvinfo : EIATTR_MAXREG_COUNT
	.align		4
        /*006c*/ 	.byte	0x03, 0x1b
        /*006e*/ 	.short	0x0080


	//----- nvinfo : EIATTR_NUM_BARRIERS
	.align		4
        /*0070*/ 	.byte	0x02, 0x4c
        /*0072*/ 	.byte	0x01
	.zero		1


	//----- nvinfo : EIATTR_MERCURY_ISA_VERSION
	.align		4
        /*0074*/ 	.byte	0x03, 0x5f
        /*0076*/ 	.short	0x0101


	//----- nvinfo : EIATTR_UNUSED_LOAD_BYTE_OFFSET
	.align		4
        /*0078*/ 	.byte	0x04, 0x44
        /*007a*/ 	.short	(.L_124 - .L_123)


	//   ....[0]....
.L_123:
        /*007c*/ 	.word	0x00000af0
        /*0080*/ 	.word	0x0000fff0


	//   ....[1]....
        /*0084*/ 	.word	0x00000e60
        /*0088*/ 	.word	0x0000fff0


	//   ....[2]....
        /*008c*/ 	.word	0x00001e80
        /*0090*/ 	.word	0x0000fff0


	//   ....[3]....
        /*0094*/ 	.word	0x000029a0
        /*0098*/ 	.word	0x0000fff0


	//   ....[4]....
        /*009c*/ 	.word	0x00002d10
        /*00a0*/ 	.word	0x0000fff0


	//   ....[5]....
        /*00a4*/ 	.word	0x00003e20
        /*00a8*/ 	.word	0x0000fff0


	//----- nvinfo : EIATTR_COOP_GROUP_MASK_REGIDS
	.align		4
.L_124:
        /*00ac*/ 	.byte	0x04, 0x29
        /*00ae*/ 	.short	(.L_126 - .L_125)


	//   ....[0]....
.L_125:
        /*00b0*/ 	.word	0xffffffff


	//   ....[1]....
        /*00b4*/ 	.word	0xffffffff


	//   ....[2]....
        /*00b8*/ 	.word	0xffffffff


	//   ....[3]....
        /*00bc*/ 	.word	0xffffffff


	//   ....[4]....
        /*00c0*/ 	.word	0xffffffff


	//   ....[5]....
        /*00c4*/ 	.word	0xffffffff


	//   ....[6]....
        /*00c8*/ 	.word	0xffffffff


	//   ....[7]....
        /*00cc*/ 	.word	0xffffffff


	//   ....[8]....
        /*00d0*/ 	.word	0xffffffff


	//   ....[9]....
        /*00d4*/ 	.word	0xffffffff


	//   ....[10]....
        /*00d8*/ 	.word	0xffffffff


	//   ....[11]....
        /*00dc*/ 	.word	0xffffffff


	//   ....[12]....
        /*00e0*/ 	.word	0xffffffff


	//   ....[13]....
        /*00e4*/ 	.word	0xffffffff


	//   ....[14]....
        /*00e8*/ 	.word	0xffffffff


	//   ....[15]....
        /*00ec*/ 	.word	0xffffffff


	//   ....[16]....
        /*00f0*/ 	.word	0xffffffff


	//   ....[17]....
        /*00f4*/ 	.word	0xffffffff


	//   ....[18]....
        /*00f8*/ 	.word	0xffffffff


	//   ....[19]....
        /*00fc*/ 	.word	0xffffffff


	//   ....[20]....
        /*0100*/ 	.word	0xffffffff


	//   ....[21]....
        /*0104*/ 	.word	0xffffffff


	//   ....[22]....
        /*0108*/ 	.word	0xffffffff


	//   ....[23]....
        /*010c*/ 	.word	0xffffffff


	//   ....[24]....
        /*0110*/ 	.word	0xffffffff


	//   ....[25]....
        /*0114*/ 	.word	0xffffffff


	//   ....[26]....
        /*0118*/ 	.word	0xffffffff


	//   ....[27]....
        /*011c*/ 	.word	0xffffffff


	//   ....[28]....
        /*0120*/ 	.word	0xffffffff


	//   ....[29]....
        /*0124*/ 	.word	0xffffffff


	//----- nvinfo : EIATTR_COOP_GROUP_INSTR_OFFSETS
	.align		4
.L_126:
        /*0128*/ 	.byte	0x04, 0x28
        /*012a*/ 	.short	(.L_128 - .L_127)


	//   ....[0]....
.L_127:
        /*012c*/ 	.word	0x00000960


	//   ....[1]....
        /*0130*/ 	.word	0x00000990


	//   ....[2]....
        /*0134*/ 	.word	0x000009f0


	//   ....[3]....
        /*0138*/ 	.word	0x00000a40


	//   ....[4]....
        /*013c*/ 	.word	0x00000a60


	//   ....[5]....
        /*0140*/ 	.word	0x00000ca0


	//   ....[6]....
        /*0144*/ 	.word	0x00000cf0


	//   ....[7]....
        /*0148*/ 	.word	0x00000d30


	//   ....[8]....
        /*014c*/ 	.word	0x00000d70


	//   ....[9]....
        /*0150*/ 	.word	0x00000d90


	//   ....[10]....
        /*0154*/ 	.word	0x00001cf0


	//   ....[11]....
        /*0158*/ 	.word	0x00001d20


	//   ....[12]....
        /*015c*/ 	.word	0x00001d80


	//   ....[13]....
        /*0160*/ 	.word	0x00001dd0


	//   ....[14]....
        /*0164*/ 	.word	0x00001df0


	//   ....[15]....
        /*0168*/ 	.word	0x00002810


	//   ....[16]....
        /*016c*/ 	.word	0x00002840


	//   ....[17]....
        /*0170*/ 	.word	0x000028a0


	//   ....[18]....
        /*0174*/ 	.word	0x000028f0


	//   ....[19]....
        /*0178*/ 	.word	0x00002910


	//   ....[20]....
        /*017c*/ 	.word	0x00002b50


	//   ....[21]....
        /*0180*/ 	.word	0x00002ba0


	//   ....[22]....
        /*0184*/ 	.word	0x00002be0


	//   ....[23]....
        /*0188*/ 	.word	0x00002c20


	//   ....[24]....
        /*018c*/ 	.word	0x00002c40


	//   ....[25]....
        /*0190*/ 	.word	0x00003c90


	//   ....[26]....
        /*0194*/ 	.word	0x00003cc0


	//   ....[27]....
        /*0198*/ 	.word	0x00003d20


	//   ....[28]....
        /*019c*/ 	.word	0x00003d70


	//   ....[29]....
        /*01a0*/ 	.word	0x00003d90


	//----- nvinfo : EIATTR_VRC_CTA_INIT_COUNT
	.align		4
.L_128:
        /*01a4*/ 	.byte	0x02, 0x4a
	.zero		1
	.zero		1


	//----- nvinfo : EIATTR_EXIT_INSTR_OFFSETS
	.align		4
        /*01a8*/ 	.byte	0x04, 0x1c
        /*01aa*/ 	.short	(.L_130 - .L_129)


	//   ....[0]....
.L_129:
        /*01ac*/ 	.word	0x00000080


	//   ....[1]....
        /*01b0*/ 	.word	0x000000c0


	//   ....[2]....
        /*01b4*/ 	.word	0x00003f60


	//   ....[3]....
        /*01b8*/ 	.word	0x00003fb0


	//----- nvinfo : EIATTR_MAX_THREADS
	.align		4
.L_130:
        /*01bc*/ 	.byte	0x04, 0x05
        /*01be*/ 	.short	(.L_132 - .L_131)
.L_131:
        /*01c0*/ 	.word	0x00000200
        /*01c4*/ 	.word	0x00000001
        /*01c8*/ 	.word	0x00000001


	//----- nvinfo : EIATTR_CRS_STACK_SIZE
	.align		4
.L_132:
        /*01cc*/ 	.byte	0x04, 0x1e
        /*01ce*/ 	.short	(.L_134 - .L_133)
.L_133:
        /*01d0*/ 	.word	0x00000000


	//----- nvinfo : EIATTR_CBANK_PARAM_SIZE
	.align		4
.L_134:
        /*01d4*/ 	.byte	0x03, 0x19
        /*01d6*/ 	.short	0x001d


	//----- nvinfo : EIATTR_PARAM_CBANK
	.align		4
        /*01d8*/ 	.byte	0x04, 0x0a
        /*01da*/ 	.short	(.L_136 - .L_135)
	.align		4
.L_135:
        /*01dc*/ 	.word	index@(.nv.constant0._ZN3cub18CUB_300001_SM_10006detail6reduce28DeviceReduceSingleTileKernelINS2_10policy_hubIfjN4cuda3std3__44plusIvEEE10Policy1000EPfSC_iS9_ffNS7_10__identityEEEvT0_T1_T2_T3_T4_T6_)
        /*01e0*/ 	.short	0x0380
        /*01e2*/ 	.short	0x001d


	//----- nvinfo : EIATTR_SW_WAR
	.align		4
.L_136:
        /*01e4*/ 	.byte	0x04, 0x36
        /*01e6*/ 	.short	(.L_138 - .L_137)
.L_137:
        /*01e8*/ 	.word	0x00000008
.L_138:


//--------------------- .nv.info._ZN3cub18CUB_300001_SM_10006detail6reduce18DeviceReduceKernelINS2_10policy_hubIfjN4cuda3std3__44plusIvEEE10Policy1000EPKfjS9_fNS7_10__identityEEEvT0_PT3_T1_NS0_13GridEvenShareISI_EET2_T4_ --------------------------
	.section	.nv.info._ZN3cub18CUB_300001_SM_10006detail6reduce18DeviceReduceKernelINS2_10policy_hubIfjN4cuda3std3__44plusIvEEE10Policy1000EPKfjS9_fNS7_10__identityEEEvT0_PT3_T1_NS0_13GridEvenShareISI_EET2_T4_,"",@"SHT_CUDA_INFO"
	.sectionflags	@""
	.align	4


	//----- nvinfo : EIATTR_CUDA_API_VERSION
	.align		4
        /*0000*/ 	.byte	0x04, 0x37
        /*0002*/ 	.short	(.L_140 - .L_139)
.L_139:
        /*0004*/ 	.word	0x00000082


	//----- nvinfo : EIATTR_KPARAM_INFO
	.align		4
.L_140:
        /*0008*/ 	.byte	0x04, 0x17
        /*000a*/ 	.short	(.L_142 - .L_141)
.L_141:
        /*000c*/ 	.word	0x00000000
        /*0010*/ 	.short	0x0005
        /*0012*/ 	.short	0x003d
        /*0014*/ 	.byte	0x00, 0xf0, 0x05, 0x00


	//----- nvinfo : EIATTR_KPARAM_INFO
	.align		4
.L_142:
        /*0018*/ 	.byte	0x04, 0x17
        /*001a*/ 	.short	(.L_144 - .L_143)
.L_143:
        /*001c*/ 	.word	0x00000000
        /*0020*/ 	.short	0x0004
        /*0022*/ 	.short	0x003c
        /*0024*/ 	.byte	0x00, 0xf0, 0x05, 0x00


	//----- nvinfo : EIATTR_KPARAM_INFO
	.align		4
.L_144:
        /*0028*/ 	.byte	0x04, 0x17
        /*002a*/ 	.short	(.L_146 - .L_145)
.L_145:
        /*002c*/ 	.word	0x00000000
        /*0030*/ 	.short	0x0003
        /*0032*/ 	.short	0x0014
        /*0034*/ 	.byte	0x00, 0xf0, 0xa1, 0x00


	//----- nvinfo : EIATTR_KPARAM_INFO
	.align		4
.L_146:
        /*0038*/ 	.byte	0x04, 0x17
        /*003a*/ 	.short	(.L_148 - .L_147)
.L_147:
        /*003c*/ 	.word	0x00000000
        /*0040*/ 	.short	0x0002
        /*0042*/ 	.short	0x0010
        /*0044*/ 	.byte	0x00, 0xf0, 0x11, 0x00


	//----- nvinfo : EIATTR_KPARAM_INFO
	.align		4
.L_148:
        /*0048*/ 	.byte	0x04, 0x17
        /*004a*/ 	.short	(.L_150 - .L_149)
.L_149:
        /*004c*/ 	.word	0x00000000
        /*0050*/ 	.short	0x0001
        /*0052*/ 	.short	0x0008
        /*0054*/ 	.byte	0x00, 0xf5, 0x21, 0x00


	//----- nvinfo : EIATTR_KPARAM_INFO
	.align		4
.L_150:
        /*0058*/ 	.byte	0x04, 0x17
        /*005a*/ 	.short	(.L_152 - .L_151)
.L_151:
        /*005c*/ 	.word	0x00000000
        /*0060*/ 	.short	0x0000
        /*0062*/ 	.short	0x0000
        /*0064*/ 	.byte	0x00, 0xf5, 0x21, 0x00


	//----- nvinfo : EIATTR_SPARSE_MMA_MASK
	.align		4
.L_152:
        /*0068*/ 	.byte	0x03, 0x50
        /*006a*/ 	.short	0x0000


	//----- nvinfo : EIATTR_MAXREG_COUNT
	.align		4
        /*006c*/ 	.byte	0x03, 0x1b
        /*006e*/ 	.short	0x0080


	//----- nvinfo : EIATTR_NUM_BARRIERS
	.align		4
        /*0070*/ 	.byte	0x02, 0x4c
        /*0072*/ 	.byte	0x01
	.zero		1


	//----- nvinfo : EIATTR_MERCURY_ISA_VERSION
	.align		4
        /*0074*/ 	.byte	0x03, 0x5f
        /*0076*/ 	.short	0x0101


	//----- nvinfo : EIATTR_UNUSED_LOAD_BYTE_OFFSET
	.align		4
        /*0078*/ 	.byte	0x04, 0x44
        /*007a*/ 	.short	(.L_154 - .L_153)


	//   ....[0]....
.L_153:
        /*007c*/ 	.word	0x00000670
        /*0080*/ 	.word	0x0000fff0


	//   ....[1]....
        /*0084*/ 	.word	0x000009e0
        /*0088*/ 	.word	0x0000fff0


	//   ....[2]....
        /*008c*/ 	.word	0x00001590
        /*0090*/ 	.word	0x0000fff0


	//   ....[3]....
        /*0094*/ 	.word	0x00001ca0
        /*0098*/ 	.word	0x0000fff0


	//   ....[4]....
        /*009c*/ 	.word	0x00002010
        /*00a0*/ 	.word	0x0000fff0


	//   ....[5]....
        /*00a4*/ 	.word	0x00002d00
        /*00a8*/ 	.word	0x0000fff0


	//----- nvinfo : EIATTR_COOP_GROUP_MASK_REGIDS
	.align		4
.L_154:
        /*00ac*/ 	.byte	0x04, 0x29
        /*00ae*/ 	.short	(.L_156 - .L_155)


	//   ....[0]....
.L_155:
        /*00b0*/ 	.word	0xffffffff


	//   ....[1]....
        /*00b4*/ 	.word	0xffffffff


	//   ....[2]....
        /*00b8*/ 	.word	0xffffffff


	//   ....[3]....
        /*00bc*/ 	.word	0xffffffff


	//   ....[4]....
        /*00c0*/ 	.word	0xffffffff


	//   ....[5]....
        /*00c4*/ 	.word	0xffffffff


	//   ....[6]....
        /*00c8*/ 	.word	0xffffffff


	//   ....[7]....
        /*00cc*/ 	.word	0xffffffff


	//   ....[8]....
        /*00d0*/ 	.word	0xffffffff


	//   ....[9]....
        /*00d4*/ 	.word	0xffffffff


	//   ....[10]....
        /*00d8*/ 	.word	0xffffffff


	//   ....[11]....
        /*00dc*/ 	.word	0xffffffff


	//   ....[12]....
        /*00e0*/ 	.word	0xffffffff


	//   ....[13]....
        /*00e4*/ 	.word	0xffffffff


	//   ....[14]....
        /*00e8*/ 	.word	0xffffffff


	//   ....[15]....
        /*00ec*/ 	.word	0xffffffff


	//   ....[16]....
        /*00f0*/ 	.word	0xffffffff


	//   ....[17]....
        /*00f4*/ 	.word	0xffffffff


	//   ....[18]....
        /*00f8*/ 	.word	0xffffffff


	//   ....[19]....
        /*00fc*/ 	.word	0xffffffff


	//   ....[20]....
        /*0100*/ 	.word	0xffffffff


	//   ....[21]....
        /*0104*/ 	.word	0xffffffff


	//   ....[22]....
        /*0108*/ 	.word	0xffffffff


	//   ....[23]....
        /*010c*/ 	.word	0xffffffff


	//   ....[24]....
        /*0110*/ 	.word	0xffffffff


	//   ....[25]....
        /*0114*/ 	.word	0xffffffff


	//   ....[26]....
        /*0118*/ 	.word	0xffffffff


	//   ....[27]....
        /*011c*/ 	.word	0xffffffff


	//   ....[28]....
        /*0120*/ 	.word	0xffffffff


	//   ....[29]....
        /*0124*/ 	.word	0xffffffff


	//----- nvinfo : EIATTR_COOP_GROUP_INSTR_OFFSETS
	.align		4
.L_156:
        /*0128*/ 	.byte	0x04, 0x28
        /*012a*/ 	.short	(.L_158 - .L_157)


	//   ....[0]....
.L_157:
        /*012c*/ 	.word	0x000004e0


	//   ....[1]....
        /*0130*/ 	.word	0x00000510


	//   ....[2]....
        /*0134*/ 	.word	0x00000570


	//   ....[3]....
        /*0138*/ 	.word	0x000005c0


	//   ....[4]....
        /*013c*/ 	.word	0x000005e0


	//   ....[5]....
        /*0140*/ 	.word	0x00000820


	//   ....[6]....
        /*0144*/ 	.word	0x00000870


	//   ....[7]....
        /*0148*/ 	.word	0x000008b0


	//   ....[8]....
        /*014c*/ 	.word	0x000008f0


	//   ....[9]....
        /*0150*/ 	.word	0x00000910


	//   ....[10]....
        /*0154*/ 	.word	0x00001400


	//   ....[11]....
        /*0158*/ 	.word	0x00001430


	//   ....[12]....
        /*015c*/ 	.word	0x00001490


	//   ....[13]....
        /*0160*/ 	.word	0x000014e0


	//   ....[14]....
        /*0164*/ 	.word	0x00001500


	//   ....[15]....
        /*0168*/ 	.word	0x00001b10


	//   ....[16]....
        /*016c*/ 	.word	0x00001b40


	//   ....[17]....
        /*0170*/ 	.word	0x00001ba0


	//   ....[18]....
        /*0174*/ 	.word	0x00001bf0


	//   ....[19]....
        /*0178*/ 	.word	0x00001c10


	//   ....[20]....
        /*017c*/ 	.word	0x00001e50


	//   ....[21]....
        /*0180*/ 	.word	0x00001ea0


	//   ....[22]....
        /*0184*/ 	.word	0x00001ee0


	//   ....[23]....
        /*0188*/ 	.word	0x00001f20


	//   ....[24]....
        /*018c*/ 	.word	0x00001f40


	//   ....[25]....
        /*0190*/ 	.word	0x00002b70


	//   ....[26]....
        /*0194*/ 	.word	0x00002ba0


	//   ....[27]....
        /*0198*/ 	.word	0x00002c00


	//   ....[28]....
        /*019c*/ 	.word	0x00002c50


	//   ....[29]....
        /*01a0*/ 	.word	0x00002c70


	//----- nvinfo : EIATTR_VRC_CTA_INIT_COUNT
	.align		4
.L_158:
        /*01a4*/ 	.byte	0x02, 0x4a
	.zero		1
	.zero		1


	//----- nvinfo : EIATTR_EXIT_INSTR_OFFSETS
	.align		4
        /*01a8*/ 	.byte	0x04, 0x1c
        /*01aa*/ 	.short	(.L_160 - .L_159)


	//   ....[0]....
.L_159:
        /*01ac*/ 	.word	0x00002e40


	//   ....[1]....
        /*01b0*/ 	.word	0x00002e80


	//----- nvinfo : EIATTR_MAX_THREADS
	.align		4
.L_160:
        /*01b4*/ 	.byte	0x04, 0x05
        /*01b6*/ 	.short	(.L_162 - .L_161)
.L_161:
        /*01b8*/ 	.word	0x00000200
        /*01bc*/ 	.word	0x00000001
        /*01c0*/ 	.word	0x00000001


	//----- nvinfo : EIATTR_CRS_STACK_SIZE
	.align		4
.L_162:
        /*01c4*/ 	.byte	0x04, 0x1e
        /*01c6*/ 	.short	(.L_164 - .L_163)
.L_163:
        /*01c8*/ 	.word	0x00000000


	//----- nvinfo : EIATTR_CBANK_PARAM_SIZE
	.align		4
.L_164:
        /*01cc*/ 	.byte	0x03, 0x19
        /*01ce*/ 	.short	0x003e


	//----- nvinfo : EIATTR_PARAM_CBANK
	.align		4
        /*01d0*/ 	.byte	0x04, 0x0a
        /*01d2*/ 	.short	(.L_166 - .L_165)
	.align		4
.L_165:
        /*01d4*/ 	.word	index@(.nv.constant0._ZN3cub18CUB_300001_SM_10006detail6reduce18DeviceReduceKernelINS2_10policy_hubIfjN4cuda3std3__44plusIvEEE10Policy1000EPKfjS9_fNS7_10__identityEEEvT0_PT3_T1_NS0_13GridEvenShareISI_EET2_T4_)
        /*01d8*/ 	.short	0x0380
        /*01da*/ 	.short	0x003e


	//----- nvinfo : EIATTR_SW_WAR
	.align		4
.L_166:
        /*01dc*/ 	.byte	0x04, 0x36
        /*01de*/ 	.short	(.L_168 - .L_167)
.L_167:
        /*01e0*/ 	.word	0x00000008
.L_168:


//--------------------- .nv.info._ZN3cub18CUB_300001_SM_10006detail6reduce28DeviceReduceSingleTileKernelINS2_10policy_hubIfjN4cuda3std3__44plusIvEEE10Policy1000EPKfPfjS9_ffNS7_10__identityEEEvT0_T1_T2_T3_T4_T6_ --------------------------
	.section	.nv.info._ZN3cub18CUB_300001_SM_10006detail6reduce28DeviceReduceSingleTileKernelINS2_10policy_hubIfjN4cuda3std3__44plusIvEEE10Policy1000EPKfPfjS9_ffNS7_10__identityEEEvT0_T1_T2_T3_T4_T6_,"",@"SHT_CUDA_INFO"
	.sectionflags	@""
	.align	4


	//----- nvinfo : EIATTR_CUDA_API_VERSION
	.align		4
        /*0000*/ 	.byte	0x04, 0x37
        /*0002*/ 	.short	(.L_170 - .L_169)
.L_169:
        /*0004*/ 	.word	0x00000082


	//----- nvinfo : EIATTR_KPARAM_INFO
	.align		4
.L_170:
        /*0008*/ 	.byte	0x04, 0x17
        /*000a*/ 	.short	(.L_172 - .L_171)
.L_171:
        /*000c*/ 	.word	0x00000000
        /*0010*/ 	.short	0x0005
        /*0012*/ 	.short	0x001c
        /*0014*/ 	.byte	0x00, 0xf0, 0x05, 0x00


	//----- nvinfo : EIATTR_KPARAM_INFO
	.align		4
.L_172:
        /*0018*/ 	.byte	0x04, 0x17
        /*001a*/ 	.short	(.L_174 - .L_173)
.L_173:
        /*001c*/ 	.word	0x00000000
        /*0020*/ 	.short	0x0004
        /*0022*/ 	.short	0x0018
        /*0024*/ 	.byte	0x00, 0xf0, 0x11, 0x00


	//----- nvinfo : EIATTR_KPARAM_INFO
	.align		4
.L_174:
        /*0028*/ 	.byte	0x04, 0x17
        /*002a*/ 	.short	(.L_176 - .L_175)
.L_175:
        /*002c*/ 	.word	0x00000000
        /*0030*/ 	.short	0x0003
        /*0032*/ 	.short	0x0014
        /*0034*/ 	.byte	0x00, 0xf0, 0x05, 0x00


	//----- nvinfo : EIATTR_KPARAM_INFO
	.align		4
.L_176:
        /*0038*/ 	.byte	0x04, 0x17
        /*003a*/ 	.short	(.L_178 - .L_177)
.L_177:
        /*003c*/ 	.word	0x00000000
        /*0040*/ 	.short	0x0002
        /*0042*/ 	.short	0x0010
        /*0044*/ 	.byte	0x00, 0xf0, 0x11, 0x00


	//----- nvinfo : EIATTR_KPARAM_INFO
	.align		4
.L_178:
        /*0048*/ 	.byte	0x04, 0x17
        /*004a*/ 	.short	(.L_180 - .L_179)
.L_179:
        /*004c*/ 	.word	0x00000000
        /*0050*/ 	.short	0x0001
        /*0052*/ 	.short	0x0008
        /*0054*/ 	.byte	0x00, 0xf5, 0x21, 0x00


	//----- nvinfo : EIATTR_KPARAM_INFO
	.align		4
.L_180:
        /*0058*/ 	.byte	0x04, 0x17
        /*005a*/ 	.short	(.L_182 - .L_181)
.L_181:
        /*005c*/ 	.word	0x00000000
        /*0060*/ 	.short	0x0000
        /*0062*/ 	.short	0x0000
        /*0064*/ 	.byte	0x00, 0xf5, 0x21, 0x00


	//----- nvinfo : EIATTR_SPARSE_MMA_MASK
	.align		4
.L_182:
        /*0068*/ 	.byte	0x03, 0x50
        /*006a*/ 	.short	0x0000


	//----- nvinfo : EIATTR_MAXREG_COUNT
	.align		4
        /*006c*/ 	.byte	0x03, 0x1b
        /*006e*/ 	.short	0x0080


	//----- nvinfo : EIATTR_NUM_BARRIERS
	.align		4
        /*0070*/ 	.byte	0x02, 0x4c
        /*0072*/ 	.byte	0x01
	.zero		1


	//----- nvinfo : EIATTR_MERCURY_ISA_VERSION
	.align		4
        /*0074*/ 	.byte	0x03, 0x5f
        /*0076*/ 	.short	0x0101


	//----- nvinfo : EIATTR_UNUSED_LOAD_BYTE_OFFSET
	.align		4
        /*0078*/ 	.byte	0x04, 0x44
        /*007a*/ 	.short	(.L_184 - .L_183)


	//   ....[0]....
.L_183:
        /*007c*/ 	.word	0x00000a90
        /*0080*/ 	.word	0x0000fff0


	//   ....[1]....
        /*0084*/ 	.word	0x00000e00
        /*0088*/ 	.word	0x0000fff0


	//   ....[2]....
        /*008c*/ 	.word	0x00001900
        /*0090*/ 	.word	0x0000fff0


	//   ....[3]....
        /*0094*/ 	.word	0x000023c0
        /*0098*/ 	.word	0x0000fff0


	//   ....[4]....
        /*009c*/ 	.word	0x00002730
        /*00a0*/ 	.word	0x0000fff0


	//   ....[5]....
        /*00a4*/ 	.word	0x00003340
        /*00a8*/ 	.word	0x0000fff0


	//----- nvinfo : EIATTR_COOP_GROUP_MASK_REGIDS
	.align		4
.L_184:
        /*00ac*/ 	.byte	0x04, 0x29
        /*00ae*/ 	.short	(.L_186 - .L_185)


	//   ....[0]....
.L_185:
        /*00b0*/ 	.word	0xffffffff


	//   ....[1]....
        /*00b4*/ 	.word	0xffffffff


	//   ....[2]....
        /*00b8*/ 	.word	0xffffffff


	//   ....[3]....
        /*00bc*/ 	.word	0xffffffff


	//   ....[4]....
        /*00c0*/ 	.word	0xffffffff


	//   ....[5]....
        /*00c4*/ 	.word	0xffffffff


	//   ....[6]....
        /*00c8*/ 	.word	0xffffffff


	//   ....[7]....
        /*00cc*/ 	.word	0xffffffff


	//   ....[8]....
        /*00d0*/ 	.word	0xffffffff


	//   ....[9]....
        /*00d4*/ 	.word	0xffffffff


	//   ....[10]....
        /*00d8*/ 	.word	0xffffffff


	//   ....[11]....
        /*00dc*/ 	.word	0xffffffff


	//   ....[12]....
        /*00e0*/ 	.word	0xffffffff


	//   ....[13]....
        /*00e4*/ 	.word	0xffffffff


	//   ....[14]....
        /*00e8*/ 	.word	0xffffffff


	//   ....[15]....
        /*00ec*/ 	.word	0xffffffff


	//   ....[16]....
        /*00f0*/ 	.word	0xffffffff


	//   ....[17]....
        /*00f4*/ 	.word	0xffffffff


	//   ....[18]....
        /*00f8*/ 	.word	0xffffffff


	//   ....[19]....
        /*00fc*/ 	.word	0xffffffff


	//   ....[20]....
        /*0100*/ 	.word	0xffffffff


	//   ....[21]....
        /*0104*/ 	.word	0xffffffff


	//   ....[22]....
        /*0108*/ 	.word	0xffffffff


	//   ....[23]....
        /*010c*/ 	.word	0xffffffff


	//   ....[24]....
        /*0110*/ 	.word	0xffffffff


	//   ....[25]....
        /*0114*/ 	.word	0xffffffff


	//   ....[26]....
        /*0118*/ 	.word	0xffffffff


	//   ....[27]....
        /*011c*/ 	.word	0xffffffff


	//   ....[28]....
        /*0120*/ 	.word	0xffffffff


	//   ....[29]....
        /*0124*/ 	.word	0xffffffff


	//----- nvinfo : EIATTR_COOP_GROUP_INSTR_OFFSETS
	.align		4
.L_186:
        /*0128*/ 	.byte	0x04, 0x28
        /*012a*/ 	.short	(.L_188 - .L_187)


	//   ....[0]....
.L_187:
        /*012c*/ 	.word	0x00000900


	//   ....[1]....
        /*0130*/ 	.word	0x00000930


	//   ....[2]....
        /*0134*/ 	.word	0x00000990


	//   ....[3]....
        /*0138*/ 	.word	0x000009e0


	//   ....[4]....
        /*013c*/ 	.word	0x00000a00


	//   ....[5]....
        /*0140*/ 	.word	0x00000c40


	//   ....[6]....
        /*0144*/ 	.word	0x00000c70


	//   ....[7]....
        /*0148*/ 	.word	0x00000cc0


	//   ....[8]....
        /*014c*/ 	.word	0x00000d10


	//   ....[9]....
        /*0150*/ 	.word	0x00000d30


	//   ....[10]....
        /*0154*/ 	.word	0x00001770


	//   ....[11]....
        /*0158*/ 	.word	0x000017a0


	//   ....[12]....
        /*015c*/ 	.word	0x00001800


	//   ....[13]....
        /*0160*/ 	.word	0x00001850


	//   ....[14]....
        /*0164*/ 	.word	0x00001870


	//   ....[15]....
        /*0168*/ 	.word	0x00002230


	//   ....[16]....
        /*016c*/ 	.word	0x00002260


	//   ....[17]....
        /*0170*/ 	.word	0x000022c0


	//   ....[18]....
        /*0174*/ 	.word	0x00002310


	//   ....[19]....
        /*0178*/ 	.word	0x00002330


	//   ....[20]....
        /*017c*/ 	.word	0x00002570


	//   ....[21]....
        /*0180*/ 	.word	0x000025a0


	//   ....[22]....
        /*0184*/ 	.word	0x000025f0


	//   ....[23]....
        /*0188*/ 	.word	0x00002640


	//   ....[24]....
        /*018c*/ 	.word	0x00002660


	//   ....[25]....
        /*0190*/ 	.word	0x000031b0


	//   ....[26]....
        /*0194*/ 	.word	0x000031e0


	//   ....[27]....
        /*0198*/ 	.word	0x00003240


	//   ....[28]....
        /*019c*/ 	.word	0x00003290


	//   ....[29]....
        /*01a0*/ 	.word	0x000032b0


	//----- nvinfo : EIATTR_VRC_CTA_INIT_COUNT
	.align		4
.L_188:
        /*01a4*/ 	.byte	0x02, 0x4a
	.zero		1
	.zero		1


	//----- nvinfo : EIATTR_EXIT_INSTR_OFFSETS
	.align		4
        /*01a8*/ 	.byte	0x04, 0x1c
        /*01aa*/ 	.short	(.L_190 - .L_189)


	//   ....[0]....
.L_189:
        /*01ac*/ 	.word	0x00000080


	//   ....[1]....
        /*01b0*/ 	.word	0x000000c0


	//   ....[2]....
        /*01b4*/ 	.word	0x00003480


	//   ....[3]....
        /*01b8*/ 	.word	0x000034d0


	//----- nvinfo : EIATTR_MAX_THREADS
	.align		4
.L_190:
        /*01bc*/ 	.byte	0x04, 0x05
        /*01be*/ 	.short	(.L_192 - .L_191)
.L_191:
        /*01c0*/ 	.word	0x00000200
        /*01c4*/ 	.word	0x00000001
        /*01c8*/ 	.word	0x00000001


	//----- nvinfo : EIATTR_CRS_STACK_SIZE
	.align		4
.L_192:
        /*01cc*/ 	.byte	0x04, 0x1e
        /*01ce*/ 	.short	(.L_194 - .L_193)
.L_193:
        /*01d0*/ 	.word	0x00000000


	//----- nvinfo : EIATTR_CBANK_PARAM_SIZE
	.align		4
.L_194:
        /*01d4*/ 	.byte	0x03, 0x19
        /*01d6*/ 	.short	0x001d


	//----- nvinfo : EIATTR_PARAM_CBANK
	.align		4
        /*01d8*/ 	.byte	0x04, 0x0a
        /*01da*/ 	.short	(.L_196 - .L_195)
	.align		4
.L_195:
        /*01dc*/ 	.word	index@(.nv.constant0._ZN3cub18CUB_300001_SM_10006detail6reduce28DeviceReduceSingleTileKernelINS2_10policy_hubIfjN4cuda3std3__44plusIvEEE10Policy1000EPKfPfjS9_ffNS7_10__identityEEEvT0_T1_T2_T3_T4_T6_)
        /*01e0*/ 	.short	0x0380
        /*01e2*/ 	.short	0x001d


	//----- nvinfo : EIATTR_SW_WAR
	.align		4
.L_196:
        /*01e4*/ 	.byte	0x04, 0x36
        /*01e6*/ 	.short	(.L_198 - .L_197)
.L_197:
        /*01e8*/ 	.word	0x00000008
.L_198:


//--------------------- .nv.info._ZN3cub18CUB_300001_SM_10006detail6reduce28DeviceReduceSingleTileKernelINS2_10policy_hubIfyN4cuda3std3__44plusIfEEE10Policy1000EPfSC_iS9_ffNS7_10__identityEEEvT0_T1_T2_T3_T4_T6_ --------------------------
	.section	.nv.info._ZN3cub18CUB_300001_SM_10006detail6reduce28DeviceReduceSingleTileKernelINS2_10policy_hubIfyN4cuda3std3__44plusIfEEE10Policy1000EPfSC_iS9_ffNS7_10__identityEEEvT0_T1_T2_T3_T4_T6_,"",@"SHT_CUDA_INFO"
	.sectionflags	@""
	.align	4


	//----- nvinfo : EIATTR_CUDA_API_VERSION
	.align		4
        /*0000*/ 	.byte	0x04, 0x37
        /*0002*/ 	.short	(.L_200 - .L_199)
.L_199:
        /*0004*/ 	.word	0x00000082


	//----- nvinfo : EIATTR_KPARAM_INFO
	.align		4
.L_200:
        /*0008*/ 	.byte	0x04, 0x17
        /*000a*/ 	.short	(.L_202 - .L_201)
.L_201:
        /*000c*/ 	.word	0x00000000
        /*0010*/ 	.short	0x0005
        /*0012*/ 	.short	0x001c
        /*0014*/ 	.byte	0x00, 0xf0, 0x05, 0x00


	//----- nvinfo : EIATTR_KPARAM_INFO
	.align		4
.L_202:
        /*0018*/ 	.byte	0x04, 0x17
        /*001a*/ 	.short	(.L_204 - .L_203)
.L_203:
        /*001c*/ 	.word	0x00000000
        /*0020*/ 	.short	0x0004
        /*0022*/ 	.short	0x0018
        /*0024*/ 	.byte	0x00, 0xf0, 0x11, 0x00


	//----- nvinfo : EIATTR_KPARAM_INFO
	.align		4
.L_204:
        /*0028*/ 	.byte	0x04, 0x17
        /*002a*/ 	.short	(.L_206 - .L_205)
.L_205:
        /*002c*/ 	.word	0x00000000
        /*0030*/ 	.short	0x0003
        /*0032*/ 	.short	0x0014
        /*0034*/ 	.byte	0x00, 0xf0, 0x05, 0x00


	//----- nvinfo : EIATTR_KPARAM_INFO
	.align		4
.L_206:
        /*0038*/ 	.byte	0x04, 0x17
        /*003a*/ 	.short	(.L_208 - .L_207)
.L_207:
        /*003c*/ 	.word	0x00000000
        /*0040*/ 	.short	0x0002
        /*0042*/ 	.short	0x0010
        /*0044*/ 	.byte	0x00, 0xf0, 0x11, 0x00


	//----- nvinfo : EIATTR_KPARAM_INFO
	.align		4
.L_208:
        /*0048*/ 	.byte	0x04, 0x17
        /*004a*/ 	.short	(.L_210 - .L_209)
.L_209:
        /*004c*/ 	.word	0x00000000
        /*0050*/ 	.short	0x0001
        /*0052*/ 	.short	0x0008
        /*0054*/ 	.byte	0x00, 0xf5, 0x21, 0x00


	//----- nvinfo : EIATTR_KPARAM_INFO
	.align		4
.L_210:
        /*0058*/ 	.byte	0x04, 0x17
        /*005a*/ 	.short	(.L_212 - .L_211)
.L_211:
        /*005c*/ 	.word	0x00000000
        /*0060*/ 	.short	0x0000
        /*0062*/ 	.short	0x0000
        /*0064*/ 	.byte	0x00, 0xf5, 0x21, 0x00


	//----- nvinfo : EIATTR_SPARSE_MMA_MASK
	.align		4
.L_212:
        /*0068*/ 	.byte	0x03, 0x50
        /*006a*/ 	.short	0x0000


	//----- nvinfo : EIATTR_MAXREG_COUNT
	.align		4
        /*006c*/ 	.byte	0x03, 0x1b
        /*006e*/ 	.short	0x00ff


	//----- nvinfo : EIATTR_NUM_BARRIERS
	.align		4
        /*0070*/ 	.byte	0x02, 0x4c
        /*0072*/ 	.byte	0x01
	.zero		1


	//----- nvinfo : EIATTR_MERCURY_ISA_VERSION
	.align		4
        /*0074*/ 	.byte	0x03, 0x5f
        /*0076*/ 	.short	0x0101


	//----- nvinfo : EIATTR_COOP_GROUP_MASK_REGIDS
	.align		4
        /*0078*/ 	.byte	0x04, 0x29
        /*007a*/ 	.short	(.L_214 - .L_213)


	//   ....[0]....
.L_213:
        /*007c*/ 	.word	0xffffffff


	//   ....[1]....
        /*0080*/ 	.word	0xffffffff


	//   ....[2]....
        /*0084*/ 	.word	0xffffffff


	//   ....[3]....
        /*0088*/ 	.word	0xffffffff


	//   ....[4]....
        /*008c*/ 	.word	0xffffffff


	//   ....[5]....
        /*0090*/ 	.word	0xffffffff


	//   ....[6]....
        /*0094*/ 	.word	0xffffffff


	//   ....[7]....
        /*0098*/ 	.word	0xffffffff


	//   ....[8]....
        /*009c*/ 	.word	0xffffffff


	//   ....[9]....
        /*00a0*/ 	.word	0xffffffff


	//   ....[10]....
        /*00a4*/ 	.word	0xffffffff


	//   ....[11]....
        /*00a8*/ 	.word	0xffffffff


	//   ....[12]....
        /*00ac*/ 	.word	0xffffffff


	//   ....[13]....
        /*00b0*/ 	.word	0xffffffff


	//   ....[14]....
        /*00b4*/ 	.word	0xffffffff


	//   ....[15]....
        /*00b8*/ 	.word	0xffffffff


	//   ....[16]....
        /*00bc*/ 	.word	0xffffffff


	//   ....[17]....
        /*00c0*/ 	.word	0xffffffff


	//   ....[18]....
        /*00c4*/ 	.word	0xffffffff


	//   ....[19]....
        /*00c8*/ 	.word	0xffffffff


	//   ....[20]....
        /*00cc*/ 	.word	0xffffffff


	//   ....[21]....
        /*00d0*/ 	.word	0xffffffff


	//   ....[22]....
        /*00d4*/ 	.word	0xffffffff


	//   ....[23]....
        /*00d8*/ 	.word	0xffffffff


	//   ....[24]....
        /*00dc*/ 	.word	0xffffffff


	//   ....[25]....
        /*00e0*/ 	.word	0xffffffff


	//   ....[26]....
        /*00e4*/ 	.word	0xffffffff


	//   ....[27]....
        /*00e8*/ 	.word	0xffffffff


	//   ....[28]....
        /*00ec*/ 	.word	0xffffffff


	//   ....[29]....
        /*00f0*/ 	.word	0xffffffff


	//----- nvinfo : EIATTR_COOP_GROUP_INSTR_OFFSETS
	.align		4
.L_214:
        /*00f4*/ 	.byte	0x04, 0x28
        /*00f6*/ 	.short	(.L_216 - .L_215)


	//   ....[0]....
.L_215:
        /*00f8*/ 	.word	0x00000980


	//   ....[1]....
        /*00fc*/ 	.word	0x000009e0


	//   ....[2]....
        /*0100*/ 	.word	0x00000a50


	//   ....[3]....
        /*0104*/ 	.word	0x00000aa0


	//   ....[4]....
        /*0108*/ 	.word	0x00000ad0


	//   ....[5]....
        /*010c*/ 	.word	0x00000c90


	//   ....[6]....
        /*0110*/ 	.word	0x00000d20


	//   ....[7]....
        /*0114*/ 	.word	0x00000d60


	//   ....[8]....
        /*0118*/ 	.word	0x00000db0


	//   ....[9]....
        /*011c*/ 	.word	0x00000df0


	//   ....[10]....
        /*0120*/ 	.word	0x00001c00


	//   ....[11]....
        /*0124*/ 	.word	0x00001c80


	//   ....[12]....
        /*0128*/ 	.word	0x00001cd0


	//   ....[13]....
        /*012c*/ 	.word	0x00001d10


	//   ....[14]....
        /*0130*/ 	.word	0x00001d40


	//   ....[15]....
        /*0134*/ 	.word	0x00002700


	//   ....[16]....
        /*0138*/ 	.word	0x00002760


	//   ....[17]....
        /*013c*/ 	.word	0x000027d0


	//   ....[18]....
        /*0140*/ 	.word	0x00002820


	//   ....[19]....
        /*0144*/ 	.word	0x00002850


	//   ....[20]....
        /*0148*/ 	.word	0x00002a10


	//   ....[21]....
        /*014c*/ 	.word	0x00002a90


	//   ....[22]....
        /*0150*/ 	.word	0x00002ad0


	//   ....[23]....
        /*0154*/ 	.word	0x00002b10


	//   ....[24]....
        /*0158*/ 	.word	0x00002b70


	//   ....[25]....
        /*015c*/ 	.word	0x00003b00


	//   ....[26]....
        /*0160*/ 	.word	0x00003b80


	//   ....[27]....
        /*0164*/ 	.word	0x00003bd0


	//   ....[28]....
        /*0168*/ 	.word	0x00003c10


	//   ....[29]....
        /*016c*/ 	.word	0x00003c40


	//----- nvinfo : EIATTR_VRC_CTA_INIT_COUNT
	.align		4
.L_216:
        /*0170*/ 	.byte	0x02, 0x4a
	.zero		1
	.zero		1


	//----- nvinfo : EIATTR_EXIT_INSTR_OFFSETS
	.align		4
        /*0174*/ 	.byte	0x04, 0x1c
        /*0176*/ 	.short	(.L_218 - .L_217)


	//   ....[0]....
.L_217:
        /*0178*/ 	.word	0x00000080


	//   ....[1]....
        /*017c*/ 	.word	0x000000c0


	//   ....[2]....
        /*0180*/ 	.word	0x00003d90


	//   ....[3]....
        /*0184*/ 	.word	0x00003de0


	//----- nvinfo : EIATTR_MAX_THREADS
	.align		4
.L_218:
        /*0188*/ 	.byte	0x04, 0x05
        /*018a*/ 	.short	(.L_220 - .L_219)
.L_219:
        /*018c*/ 	.word	0x00000100
        /*0190*/ 	.word	0x00000001
        /*0194*/ 	.word	0x00000001


	//----- nvinfo : EIATTR_CRS_STACK_SIZE
	.align		4
.L_220:
        /*0198*/ 	.byte	0x04, 0x1e
        /*019a*/ 	.short	(.L_222 - .L_221)
.L_221:
        /*019c*/ 	.word	0x00000000


	//----- nvinfo : EIATTR_CBANK_PARAM_SIZE
	.align		4
.L_222:
        /*01a0*/ 	.byte	0x03, 0x19
        /*01a2*/ 	.short	0x001d


	//----- nvinfo : EIATTR_PARAM_CBANK
	.align		4
        /*01a4*/ 	.byte	0x04, 0x0a
        /*01a6*/ 	.short	(.L_224 - .L_223)
	.align		4
.L_223:
        /*01a8*/ 	.word	index@(.nv.constant0._ZN3cub18CUB_300001_SM_10006detail6reduce28DeviceReduceSingleTileKernelINS2_10policy_hubIfyN4cuda3std3__44plusIfEEE10Policy1000EPfSC_iS9_ffNS7_10__identityEEEvT0_T1_T2_T3_T4_T6_)
        /*01ac*/ 	.short	0x0380
        /*01ae*/ 	.short	0x001d


	//----- nvinfo : EIATTR_SW_WAR
	.align		4
.L_224:
        /*01b0*/ 	.byte	0x04, 0x36
        /*01b2*/ 	.short	(.L_226 - .L_225)
.L_225:
        /*01b4*/ 	.word	0x00000008
.L_226:


//--------------------- .nv.info._ZN3cub18CUB_300001_SM_10006detail6reduce18DeviceReduceKernelINS2_10policy_hubIfyN4cuda3std3__44plusIfEEE10Policy1000EN6thrust24THRUST_300001_SM_1000_NS10device_ptrIKfEEyS9_fNS7_10__identityEEEvT0_PT3_T1_NS0_13GridEvenShareISL_EET2_T4_ --------------------------
	.section	.nv.info._ZN3cub18CUB_300001_SM_10006detail6reduce18DeviceReduceKernelINS2_10policy_hubIfyN4cuda3std3__44plusIfEEE10Policy1000EN6thrust24THRUST_300001_SM_1000_NS10device_ptrIKfEEyS9_fNS7_10__identityEEEvT0_PT3_T1_NS0_13GridEvenShareISL_EET2_T4_,"",@"SHT_CUDA_INFO"
	.sectionflags	@""
	.align	4


	//----- nvinfo : EIATTR_CUDA_API_VERSION
	.align		4
        /*0000*/ 	.byte	0x04, 0x37
        /*0002*/ 	.short	(.L_228 - .L_227)
.L_227:
        /*0004*/ 	.word	0x00000082


	//----- nvinfo : EIATTR_KPARAM_INFO
	.align		4
.L_228:
        /*0008*/ 	.byte	0x04, 0x17
        /*000a*/ 	.short	(.L_230 - .L_229)
.L_229:
        /*000c*/ 	.word	0x00000000
        /*0010*/ 	.short	0x0005
        /*0012*/ 	.short	0x0061
        /*0014*/ 	.byte	0x00, 0xf0, 0x05, 0x00


	//----- nvinfo : EIATTR_KPARAM_INFO
	.align		4
.L_230:
        /*0018*/ 	.byte	0x04, 0x17
        /*001a*/ 	.short	(.L_232 - .L_231)
.L_231:
        /*001c*/ 	.word	0x00000000
        /*0020*/ 	.short	0x0004
        /*0022*/ 	.short	0x0060
        /*0024*/ 	.byte	0x00, 0xf0, 0x05, 0x00


	//----- nvinfo : EIATTR_KPARAM_INFO
	.align		4
.L_232:
        /*0028*/ 	.byte	0x04, 0x17
        /*002a*/ 	.short	(.L_234 - .L_233)
.L_233:
        /*002c*/ 	.word	0x00000000
        /*0030*/ 	.short	0x0003
        /*0032*/ 	.short	0x0018
        /*0034*/ 	.byte	0x00, 0xf0, 0x21, 0x01


	//----- nvinfo : EIATTR_KPARAM_INFO
	.align		4
.L_234:
        /*0038*/ 	.byte	0x04, 0x17
        /*003a*/ 	.short	(.L_236 - .L_235)
.L_235:
        /*003c*/ 	.word	0x00000000
        /*0040*/ 	.short	0x0002
        /*0042*/ 	.short	0x0010
        /*0044*/ 	.byte	0x00, 0xf0, 0x21, 0x00


	//----- nvinfo : EIATTR_KPARAM_INFO
	.align		4
.L_236:
        /*0048*/ 	.byte	0x04, 0x17
        /*004a*/ 	.short	(.L_238 - .L_237)
.L_237:
        /*004c*/ 	.word	0x00000000
        /*0050*/ 	.short	0x0001
        /*0052*/ 	.short	0x0008
        /*0054*/ 	.byte	0x00, 0xf5, 0x21, 0x00


	//----- nvinfo : EIATTR_KPARAM_INFO
	.align		4
.L_238:
        /*0058*/ 	.byte	0x04, 0x17
        /*005a*/ 	.short	(.L_240 - .L_239)
.L_239:
        /*005c*/ 	.word	0x00000000
        /*0060*/ 	.short	0x0000
        /*0062*/ 	.short	0x0000
        /*0064*/ 	.byte	0x00, 0xf0, 0x21, 0x00


	//----- nvinfo : EIATTR_SPARSE_MMA_MASK
	.align		4
.L_240:
        /*0068*/ 	.byte	0x03, 0x50
        /*006a*/ 	.short	0x0000


	//----- nvinfo : EIATTR_MAXREG_COUNT
	.align		4
        /*006c*/ 	.byte	0x03, 0x1b
        /*006e*/ 	.short	0x00ff


	//----- nvinfo : EIATTR_NUM_BARRIERS
	.align		4
        /*0070*/ 	.byte	0x02, 0x4c
        /*0072*/ 	.byte	0x01
	.zero		1


	//----- nvinfo : EIATTR_MERCURY_ISA_VERSION
	.align		4
        /*0074*/ 	.byte	0x03, 0x5f
        /*0076*/ 	.short	0x0101


	//----- nvinfo : EIATTR_COOP_GROUP_MASK_REGIDS
	.align		4
        /*0078*/ 	.byte	0x04, 0x29
        /*007a*/ 	.short	(.L_242 - .L_241)


	//   ....[0]....
.L_241:
        /*007c*/ 	.word	0xffffffff


	//   ....[1]....
        /*0080*/ 	.word	0xffffffff


	//   ....[2]....
        /*0084*/ 	.word	0xffffffff


	//   ....[3]....
        /*0088*/ 	.word	0xffffffff


	//   ....[4]....
        /*008c*/ 	.word	0xffffffff


	//   ....[5]....
        /*0090*/ 	.word	0xffffffff


	//   ....[6]....
        /*0094*/ 	.word	0xffffffff


	//   ....[7]....
        /*0098*/ 	.word	0xffffffff


	//   ....[8]....
        /*009c*/ 	.word	0xffffffff


	//   ....[9]....
        /*00a0*/ 	.word	0xffffffff


	//   ....[10]....
        /*00a4*/ 	.word	0xffffffff


	//   ....[11]....
        /*00a8*/ 	.word	0xffffffff


	//   ....[12]....
        /*00ac*/ 	.word	0xffffffff


	//   ....[13]....
        /*00b0*/ 	.word	0xffffffff


	//   ....[14]....
        /*00b4*/ 	.word	0xffffffff


	//----- nvinfo : EIATTR_COOP_GROUP_INSTR_OFFSETS
	.align		4
.L_242:
        /*00b8*/ 	.byte	0x04, 0x28
        /*00ba*/ 	.short	(.L_244 - .L_243)


	//   ....[0]....
.L_243:
        /*00bc*/ 	.word	0x000009c0


	//   ....[1]....
        /*00c0*/ 	.word	0x00000a20


	//   ....[2]....
        /*00c4*/ 	.word	0x00000a90


	//   ....[3]....
        /*00c8*/ 	.word	0x00000ae0


	//   ....[4]....
        /*00cc*/ 	.word	0x00000b10


	//   ....[5]....
        /*00d0*/ 	.word	0x00000cd0


	//   ....[6]....
        /*00d4*/ 	.word	0x00000d60


	//   ....[7]....
        /*00d8*/ 	.word	0x00000dd0


	//   ....[8]....
        /*00dc*/ 	.word	0x00000e20


	//   ....[9]....
        /*00e0*/ 	.word	0x00000e50


	//   ....[10]....
        /*00e4*/ 	.word	0x00002030


	//   ....[11]....
        /*00e8*/ 	.word	0x000020c0


	//   ....[12]....
        /*00ec*/ 	.word	0x00002110


	//   ....[13]....
        /*00f0*/ 	.word	0x00002150


	//   ....[14]....
        /*00f4*/ 	.word	0x00002180


	//----- nvinfo : EIATTR_VRC_CTA_INIT_COUNT
	.align		4
.L_244:
        /*00f8*/ 	.byte	0x02, 0x4a
	.zero		1
	.zero		1


	//----- nvinfo : EIATTR_EXIT_INSTR_OFFSETS
	.align		4
        /*00fc*/ 	.byte	0x04, 0x1c
        /*00fe*/ 	.short	(.L_246 - .L_245)


	//   ....[0]....
.L_245:
        /*0100*/ 	.word	0x000022d0


	//   ....[1]....
        /*0104*/ 	.word	0x00002330


	//----- nvinfo : EIATTR_MAX_THREADS
	.align		4
.L_246:
        /*0108*/ 	.byte	0x04, 0x05
        /*010a*/ 	.short	(.L_248 - .L_247)
.L_247:
        /*010c*/ 	.word	0x00000100
        /*0110*/ 	.word	0x00000001
        /*0114*/ 	.word	0x00000001


	//----- nvinfo : EIATTR_CRS_STACK_SIZE
	.align		4
.L_248:
        /*0118*/ 	.byte	0x04, 0x1e
        /*011a*/ 	.short	(.L_250 - .L_249)
.L_249:
        /*011c*/ 	.word	0x00000000


	//----- nvinfo : EIATTR_CBANK_PARAM_SIZE
	.align		4
.L_250:
        /*0120*/ 	.byte	0x03, 0x19
        /*0122*/ 	.short	0x0062


	//----- nvinfo : EIATTR_PARAM_CBANK
	.align		4
        /*0124*/ 	.byte	0x04, 0x0a
        /*0126*/ 	.short	(.L_252 - .L_251)
	.align		4
.L_251:
        /*0128*/ 	.word	index@(.nv.constant0._ZN3cub18CUB_300001_SM_10006detail6reduce18DeviceReduceKernelINS2_10policy_hubIfyN4cuda3std3__44plusIfEEE10Policy1000EN6thrust24THRUST_300001_SM_1000_NS10device_ptrIKfEEyS9_fNS7_10__identityEEEvT0_PT3_T1_NS0_13GridEvenShareISL_EET2_T4_)
        /*012c*/ 	.short	0x0380
        /*012e*/ 	.short	0x0062


	//----- nvinfo : EIATTR_SW_WAR
	.align		4
.L_252:
        /*0130*/ 	.byte	0x04, 0x36
        /*0132*/ 	.short	(.L_254 - .L_253)
.L_253:
        /*0134*/ 	.word	0x00000008
.L_254:


//--------------------- .nv.info._ZN3cub18CUB_300001_SM_10006detail6reduce28DeviceReduceSingleTileKernelINS2_10policy_hubIfyN4cuda3std3__44plusIfEEE10Policy1000EN6thrust24THRUST_300001_SM_1000_NS10device_ptrIKfEEPfyS9_ffNS7_10__identityEEEvT0_T1_T2_T3_T4_T6_ --------------------------
	.section	.nv.info._ZN3cub18CUB_300001_SM_10006detail6reduce28DeviceReduceSingleTileKernelINS2_10policy_hubIfyN4cuda3std3__44plusIfEEE10Policy1000EN6thrust24THRUST_300001_SM_1000_NS10device_ptrIKfEEPfyS9_ffNS7_10__identityEEEvT0_T1_T2_T3_T4_T6_,"",@"SHT_CUDA_INFO"
	.sectionflags	@""
	.align	4


	//----- nvinfo : EIATTR_CUDA_API_VERSION
	.align		4
        /*0000*/ 	.byte	0x04, 0x37
        /*0002*/ 	.short	(.L_256 - .L_255)
.L_255:
        /*0004*/ 	.word	0x00000082


	//----- nvinfo : EIATTR_KPARAM_INFO
	.align		4
.L_256:
        /*0008*/ 	.byte	0x04, 0x17
        /*000a*/ 	.short	(.L_258 - .L_257)
.L_257:
        /*000c*/ 	.word	0x00000000
        /*0010*/ 	.short	0x0005
        /*0012*/ 	.short	0x0020
        /*0014*/ 	.byte	0x00, 0xf0, 0x05, 0x00


	//----- nvinfo : EIATTR_KPARAM_INFO
	.align		4
.L_258:
        /*0018*/ 	.byte	0x04, 0x17
        /*001a*/ 	.short	(.L_260 - .L_259)
.L_259:
        /*001c*/ 	.word	0x00000000
        /*0020*/ 	.short	0x0004
        /*0022*/ 	.short	0x001c
        /*0024*/ 	.byte	0x00, 0xf0, 0x11, 0x00


	//----- nvinfo : EIATTR_KPARAM_INFO
	.align		4
.L_260:
        /*0028*/ 	.byte	0x04, 0x17
        /*002a*/ 	.short	(.L_262 - .L_261)
.L_261:
        /*002c*/ 	.word	0x00000000
        /*0030*/ 	.short	0x0003
        /*0032*/ 	.short	0x0018
        /*0034*/ 	.byte	0x00, 0xf0, 0x05, 0x00


	//----- nvinfo : EIATTR_KPARAM_INFO
	.align		4
.L_262:
        /*0038*/ 	.byte	0x04, 0x17
        /*003a*/ 	.short	(.L_264 - .L_263)
.L_263:
        /*003c*/ 	.word	0x00000000
        /*0040*/ 	.short	0x0002
        /*0042*/ 	.short	0x0010
        /*0044*/ 	.byte	0x00, 0xf0, 0x21, 0x00


	//----- nvinfo : EIATTR_KPARAM_INFO
	.align		4
.L_264:
        /*0048*/ 	.byte	0x04, 0x17
        /*004a*/ 	.short	(.L_266 - .L_265)
.L_265:
        /*004c*/ 	.word	0x00000000
        /*0050*/ 	.short	0x0001
        /*0052*/ 	.short	0x0008
        /*0054*/ 	.byte	0x00, 0xf5, 0x21, 0x00


	//----- nvinfo : EIATTR_KPARAM_INFO
	.align		4
.L_266:
        /*0058*/ 	.byte	0x04, 0x17
        /*005a*/ 	.short	(.L_268 - .L_267)
.L_267:
        /*005c*/ 	.word	0x00000000
        /*0060*/ 	.short	0x0000
        /*0062*/ 	.short	0x0000
        /*0064*/ 	.byte	0x00, 0xf0, 0x21, 0x00


	//----- nvinfo : EIATTR_SPARSE_MMA_MASK
	.align		4
.L_268:
        /*0068*/ 	.byte	0x03, 0x50
        /*006a*/ 	.short	0x0000


	//----- nvinfo : EIATTR_MAXREG_COUNT
	.align		4
        /*006c*/ 	.byte	0x03, 0x1b
        /*006e*/ 	.short	0x00ff


	//----- nvinfo : EIATTR_NUM_BARRIERS
	.align		4
        /*0070*/ 	.byte	0x02, 0x4c
        /*0072*/ 	.byte	0x01
	.zero		1


	//----- nvinfo : EIATTR_MERCURY_ISA_VERSION
	.align		4
        /*0074*/ 	.byte	0x03, 0x5f
        /*0076*/ 	.short	0x0101


	//----- nvinfo : EIATTR_COOP_GROUP_MASK_REGIDS
	.align		4
        /*0078*/ 	.byte	0x04, 0x29
        /*007a*/ 	.short	(.L_270 - .L_269)


	//   ....[0]....
.L_269:
        /*007c*/ 	.word	0xffffffff


	//   ....[1]....
        /*0080*/ 	.word	0xffffffff


	//   ....[2]....
        /*0084*/ 	.word	0xffffffff


	//   ....[3]....
        /*0088*/ 	.word	0xffffffff


	//   ....[4]....
        /*008c*/ 	.word	0xffffffff


	//   ....[5]....
        /*0090*/ 	.word	0xffffffff


	//   ....[6]....
        /*0094*/ 	.word	0xffffffff


	//   ....[7]....
        /*0098*/ 	.word	0xffffffff


	//   ....[8]....
        /*009c*/ 	.word	0xffffffff


	//   ....[9]....
        /*00a0*/ 	.word	0xffffffff


	//   ....[10]....
        /*00a4*/ 	.word	0xffffffff


	//   ....[11]....
        /*00a8*/ 	.word	0xffffffff


	//   ....[12]....
        /*00ac*/ 	.word	0xffffffff


	//   ....[13]....
        /*00b0*/ 	.word	0xffffffff


	//   ....[14]....
        /*00b4*/ 	.word	0xffffffff


	//----- nvinfo : EIATTR_COOP_GROUP_INSTR_OFFSETS
	.align		4
.L_270:
        /*00b8*/ 	.byte	0x04, 0x28
        /*00ba*/ 	.short	(.L_272 - .L_271)


	//   ....[0]....
.L_271:
        /*00bc*/ 	.word	0x00000930


	//   ....[1]....
        /*00c0*/ 	.word	0x00000990


	//   ....[2]....
        /*00c4*/ 	.word	0x00000a00


	//   ....[3]....
        /*00c8*/ 	.word	0x00000a50


	//   ....[4]....
        /*00cc*/ 	.word	0x00000a80


	//   ....[5]....
        /*00d0*/ 	.word	0x00000c40


	//   ....[6]....
        /*00d4*/ 	.word	0x00000cd0


	//   ....[7]....
        /*00d8*/ 	.word	0x00000d20


	//   ....[8]....
        /*00dc*/ 	.word	0x00000d60


	//   ....[9]....
        /*00e0*/ 	.word	0x00000da0


	//   ....[10]....
        /*00e4*/ 	.word	0x00001dc0


	//   ....[11]....
        /*00e8*/ 	.word	0x00001e40


	//   ....[12]....
        /*00ec*/ 	.word	0x00001e90


	//   ....[13]....
        /*00f0*/ 	.word	0x00001ed0


	//   ....[14]....
        /*00f4*/ 	.word	0x00001f00


	//----- nvinfo : EIATTR_VRC_CTA_INIT_COUNT
	.align		4
.L_272:
        /*00f8*/ 	.byte	0x02, 0x4a
	.zero		1
	.zero		1


	//----- nvinfo : EIATTR_EXIT_INSTR_OFFSETS
	.align		4
        /*00fc*/ 	.byte	0x04, 0x1c
        /*00fe*/ 	.short	(.L_274 - .L_273)


	//   ....[0]....
.L_273:
        /*0100*/ 	.word	0x000000a0


	//   ....[1]....
        /*0104*/ 	.word	0x000000e0


	//   ....[2]....
        /*0108*/ 	.word	0x00002040


	//   ....[3]....
        /*010c*/ 	.word	0x00002090


	//----- nvinfo : EIATTR_MAX_THREADS
	.align		4
.L_274:
        /*0110*/ 	.byte	0x04, 0x05
        /*0112*/ 	.short	(.L_276 - .L_275)
.L_275:
        /*0114*/ 	.word	0x00000100
        /*0118*/ 	.word	0x00000001
        /*011c*/ 	.word	0x00000001


	//----- nvinfo : EIATTR_CRS_STACK_SIZE
	.align		4
.L_276:
        /*0120*/ 	.byte	0x04, 0x1e
        /*0122*/ 	.short	(.L_278 - .L_277)
.L_277:
        /*0124*/ 	.word	0x00000000


	//----- nvinfo : EIATTR_CBANK_PARAM_SIZE
	.align		4
.L_278:
        /*0128*/ 	.byte	0x03, 0x19
        /*012a*/ 	.short	0x0021


	//----- nvinfo : EIATTR_PARAM_CBANK
	.align		4
        /*012c*/ 	.byte	0x04, 0x0a
        /*012e*/ 	.short	(.L_280 - .L_279)
	.align		4
.L_279:
        /*0130*/ 	.word	index@(.nv.constant0._ZN3cub18CUB_300001_SM_10006detail6reduce28DeviceReduceSingleTileKernelINS2_10policy_hubIfyN4cuda3std3__44plusIfEEE10Policy1000EN6thrust24THRUST_300001_SM_1000_NS10device_ptrIKfEEPfyS9_ffNS7_10__identityEEEvT0_T1_T2_T3_T4_T6_)
        /*0134*/ 	.short	0x0380
        /*0136*/ 	.short	0x0021


	//----- nvinfo : EIATTR_SW_WAR
	.align		4
.L_280:
        /*0138*/ 	.byte	0x04, 0x36
        /*013a*/ 	.short	(.L_282 - .L_281)
.L_281:
        /*013c*/ 	.word	0x00000008
.L_282:


//--------------------- .nv.info._ZN3cub18CUB_300001_SM_10006detail6reduce28DeviceReduceSingleTileKernelINS2_10policy_hubIfjN4cuda3std3__44plusIfEEE10Policy1000EPfSC_iS9_ffNS7_10__identityEEEvT0_T1_T2_T3_T4_T6_ --------------------------
	.section	.nv.info._ZN3cub18CUB_300001_SM_10006detail6reduce28DeviceReduceSingleTileKernelINS2_10policy_hubIfjN4cuda3std3__44plusIfEEE10Policy1000EPfSC_iS9_ffNS7_10__identityEEEvT0_T1_T2_T3_T4_T6_,"",@"SHT_CUDA_INFO"
	.sectionflags	@""
	.align	4


	//----- nvinfo : EIATTR_CUDA_API_VERSION
	.align		4
        /*0000*/ 	.byte	0x04, 0x37
        /*0002*/ 	.short	(.L_284 - .L_283)
.L_283:
        /*0004*/ 	.word	0x00000082


	//----- nvinfo : EIATTR_KPARAM_INFO
	.align		4
.L_284:
        /*0008*/ 	.byte	0x04, 0x17
        /*000a*/ 	.short	(.L_286 - .L_285)
.L_285:
        /*000c*/ 	.word	0x00000000
        /*0010*/ 	.short	0x0005
        /*0012*/ 	.short	0x001c
        /*0014*/ 	.byte	0x00, 0xf0, 0x05, 0x00


	//----- nvinfo : EIATTR_KPARAM_INFO
	.align		4
.L_286:
        /*0018*/ 	.byte	0x04, 0x17
        /*001a*/ 	.short	(.L_288 - .L_287)
.L_287:
        /*001c*/ 	.word	0x00000000
        /*0020*/ 	.short	0x0004
        /*0022*/ 	.short	0x0018
        /*0024*/ 	.byte	0x00, 0xf0, 0x11, 0x00


	//----- nvinfo : EIATTR_KPARAM_INFO
	.align		4
.L_288:
        /*0028*/ 	.byte	0x04, 0x17
        /*002a*/ 	.short	(.L_290 - .L_289)
.L_289:
        /*002c*/ 	.word	0x00000000
        /*0030*/ 	.short	0x0003
        /*0032*/ 	.short	0x0014
        /*0034*/ 	.byte	0x00, 0xf0, 0x05, 0x00


	//----- nvinfo : EIATTR_KPARAM_INFO
	.align		4
.L_290:
        /*0038*/ 	.byte	0x04, 0x17
        /*003a*/ 	.short	(.L_292 - .L_291)
.L_291:
        /*003c*/ 	.word	0x00000000
        /*0040*/ 	.short	0x0002
        /*0042*/ 	.short	0x0010
        /*0044*/ 	.byte	0x00, 0xf0, 0x11, 0x00


	//----- nvinfo : EIATTR_KPARAM_INFO
	.align		4
.L_292:
        /*0048*/ 	.byte	0x04, 0x17
        /*004a*/ 	.short	(.L_294 - .L_293)
.L_293:
        /*004c*/ 	.word	0x00000000
        /*0050*/ 	.short	0x0001
        /*0052*/ 	.short	0x0008
        /*0054*/ 	.byte	0x00, 0xf5, 0x21, 0x00


	//----- nvinfo : EIATTR_KPARAM_INFO
	.align		4
.L_294:
        /*0058*/ 	.byte	0x04, 0x17
        /*005a*/ 	.short	(.L_296 - .L_295)
.L_295:
        /*005c*/ 	.word	0x00000000
        /*0060*/ 	.short	0x0000
        /*0062*/ 	.short	0x0000
        /*0064*/ 	.byte	0x00, 0xf5, 0x21, 0x00


	//----- nvinfo : EIATTR_SPARSE_MMA_MASK
	.align		4
.L_296:
        /*0068*/ 	.byte	0x03, 0x50
        /*006a*/ 	.short	0x0000


	//----- nvinfo : EIATTR_MAXREG_COUNT
	.align		4
        /*006c*/ 	.byte	0x03, 0x1b
        /*006e*/ 	.short	0x0080


	//----- nvinfo : EIATTR_NUM_BARRIERS
	.align		4
        /*0070*/ 	.byte	0x02, 0x4c
        /*0072*/ 	.byte	0x01
	.zero		1


	//----- nvinfo : EIATTR_MERCURY_ISA_VERSION
	.align		4
        /*0074*/ 	.byte	0x03, 0x5f
        /*0076*/ 	.short	0x0101


	//----- nvinfo : EIATTR_UNUSED_LOAD_BYTE_OFFSET
	.align		4
        /*0078*/ 	.byte	0x04, 0x44
        /*007a*/ 	.short	(.L_298 - .L_297)


	//   ....[0]....
.L_297:
        /*007c*/ 	.word	0x00000b70
        /*0080*/ 	.word	0x0000fff0


	//   ....[1]....
        /*0084*/ 	.word	0x00000f80
        /*0088*/ 	.word	0x0000fff0


	//   ....[2]....
        /*008c*/ 	.word	0x00002010
        /*0090*/ 	.word	0x0000fff0


	//   ....[3]....
        /*0094*/ 	.word	0x00002bb0
        /*0098*/ 	.word	0x0000fff0


	//   ....[4]....
        /*009c*/ 	.word	0x00002fc0
        /*00a0*/ 	.word	0x0000fff0


	//   ....[5]....
        /*00a4*/ 	.word	0x00004140
        /*00a8*/ 	.word	0x0000fff0


	//----- nvinfo : EIATTR_COOP_GROUP_MASK_REGIDS
	.align		4
.L_298:
        /*00ac*/ 	.byte	0x04, 0x29
        /*00ae*/ 	.short	(.L_300 - .L_299)


	//   ....[0]....
.L_299:
        /*00b0*/ 	.word	0xffffffff


	//   ....[1]....
        /*00b4*/ 	.word	0xffffffff


	//   ....[2]....
        /*00b8*/ 	.word	0xffffffff


	//   ....[3]....
        /*00bc*/ 	.word	0xffffffff


	//   ....[4]....
        /*00c0*/ 	.word	0xffffffff


	//   ....[5]....
        /*00c4*/ 	.word	0xffffffff


	//   ....[6]....
        /*00c8*/ 	.word	0xffffffff


	//   ....[7]....
        /*00cc*/ 	.word	0xffffffff


	//   ....[8]....
        /*00d0*/ 	.word	0xffffffff


	//   ....[9]....
        /*00d4*/ 	.word	0xffffffff


	//   ....[10]....
        /*00d8*/ 	.word	0xffffffff


	//   ....[11]....
        /*00dc*/ 	.word	0xffffffff


	//   ....[12]....
        /*00e0*/ 	.word	0xffffffff


	//   ....[13]....
        /*00e4*/ 	.word	0xffffffff


	//   ....[14]....
        /*00e8*/ 	.word	0xffffffff


	//   ....[15]....
        /*00ec*/ 	.word	0xffffffff


	//   ....[16]....
        /*00f0*/ 	.word	0xffffffff


	//   ....[17]....
        /*00f4*/ 	.word	0xffffffff


	//   ....[18]....
        /*00f8*/ 	.word	0xffffffff


	//   ....[19]....
        /*00fc*/ 	.word	0xffffffff


	//   ....[20]....
        /*0100*/ 	.word	0xffffffff


	//   ....[21]....
        /*0104*/ 	.word	0xffffffff


	//   ....[22]....
        /*0108*/ 	.word	0xffffffff


	//   ....[23]....
        /*010c*/ 	.word	0xffffffff


	//   ....[24]....
        /*0110*/ 	.word	0xffffffff


	//   ....[25]....
        /*0114*/ 	.word	0xffffffff


	//   ....[26]....
        /*0118*/ 	.word	0xffffffff


	//   ....[27]....
        /*011c*/ 	.word	0xffffffff


	//   ....[28]....
        /*0120*/ 	.word	0xffffffff


	//   ....[29]....
        /*0124*/ 	.word	0xffffffff


	//----- nvinfo : EIATTR_COOP_GROUP_INSTR_OFFSETS
	.align		4
.L_300:
        /*0128*/ 	.byte	0x04, 0x28
        /*012a*/ 	.short	(.L_302 - .L_301)


	//   ....[0]....
.L_301:
        /*012c*/ 	.word	0x00000980


	//   ....[1]....
        /*0130*/ 	.word	0x000009e0


	//   ....[2]....
        /*0134*/ 	.word	0x00000a50


	//   ....[3]....
        /*0138*/ 	.word	0x00000aa0


	//   ....[4]....
        /*013c*/ 	.word	0x00000ad0


	//   ....[5]....
        /*0140*/ 	.word	0x00000d20


	//   ....[6]....
        /*0144*/ 	.word	0x00000db0


	//   ....[7]....
        /*0148*/ 	.word	0x00000df0


	//   ....[8]....
        /*014c*/ 	.word	0x00000e40


	//   ....[9]....
        /*0150*/ 	.word	0x00000e80


	//   ....[10]....
        /*0154*/ 	.word	0x00001e30


	//   ....[11]....
        /*0158*/ 	.word	0x00001eb0


	//   ....[12]....
        /*015c*/ 	.word	0x00001f00


	//   ....[13]....
        /*0160*/ 	.word	0x00001f40


	//   ....[14]....
        /*0164*/ 	.word	0x00001f70


	//   ....[15]....
        /*0168*/ 	.word	0x000029c0


	//   ....[16]....
        /*016c*/ 	.word	0x00002a20


	//   ....[17]....
        /*0170*/ 	.word	0x00002a90


	//   ....[18]....
        /*0174*/ 	.word	0x00002ae0


	//   ....[19]....
        /*0178*/ 	.word	0x00002b10


	//   ....[20]....
        /*017c*/ 	.word	0x00002d60


	//   ....[21]....
        /*0180*/ 	.word	0x00002de0


	//   ....[22]....
        /*0184*/ 	.word	0x00002e20


	//   ....[23]....
        /*0188*/ 	.word	0x00002e60


	//   ....[24]....
        /*018c*/ 	.word	0x00002ec0


	//   ....[25]....
        /*0190*/ 	.word	0x00003f60


	//   ....[26]....
        /*0194*/ 	.word	0x00003fe0


	//   ....[27]....
        /*0198*/ 	.word	0x00004030


	//   ....[28]....
        /*019c*/ 	.word	0x00004070


	//   ....[29]....
        /*01a0*/ 	.word	0x000040a0


	//----- nvinfo : EIATTR_VRC_CTA_INIT_COUNT
	.align		4
.L_302:
        /*01a4*/ 	.byte	0x02, 0x4a
	.zero		1
	.zero		1


	//----- nvinfo : EIATTR_EXIT_INSTR_OFFSETS
	.align		4
        /*01a8*/ 	.byte	0x04, 0x1c
        /*01aa*/ 	.short	(.L_304 - .L_303)


	//   ....[0]....
.L_303:
        /*01ac*/ 	.word	0x00000080


	//   ....[1]....
        /*01b0*/ 	.word	0x000000c0


	//   ....[2]....
        /*01b4*/ 	.word	0x00004280


	//   ....[3]....
        /*01b8*/ 	.word	0x000042d0


	//----- nvinfo : EIATTR_MAX_THREADS
	.align		4
.L_304:
        /*01bc*/ 	.byte	0x04, 0x05
        /*01be*/ 	.short	(.L_306 - .L_305)
.L_305:
        /*01c0*/ 	.word	0x00000200
        /*01c4*/ 	.word	0x00000001
        /*01c8*/ 	.word	0x00000001


	//----- nvinfo : EIATTR_CRS_STACK_SIZE
	.align		4
.L_306:
        /*01cc*/ 	.byte	0x04, 0x1e
        /*01ce*/ 	.short	(.L_308 - .L_307)
.L_307:
        /*01d0*/ 	.word	0x00000000


	//----- nvinfo : EIATTR_CBANK_PARAM_SIZE
	.align		4
.L_308:
        /*01d4*/ 	.byte	0x03, 0x19
        /*01d6*/ 	.short	0x001d


	//----- nvinfo : EIATTR_PARAM_CBANK
	.align		4
        /*01d8*/ 	.byte	0x04, 0x0a
        /*01da*/ 	.short	(.L_310 - .L_309)
	.align		4
.L_309:
        /*01dc*/ 	.word	index@(.nv.constant0._ZN3cub18CUB_300001_SM_10006detail6reduce28DeviceReduceSingleTileKernelINS2_10policy_hubIfjN4cuda3std3__44plusIfEEE10Policy1000EPfSC_iS9_ffNS7_10__identityEEEvT0_T1_T2_T3_T4_T6_)
        /*01e0*/ 	.short	0x0380
        /*01e2*/ 	.short	0x001d


	//----- nvinfo : EIATTR_SW_WAR
	.align		4
.L_310:
        /*01e4*/ 	.byte	0x04, 0x36
        /*01e6*/ 	.short	(.L_312 - .L_311)
.L_311:
        /*01e8*/ 	.word	0x00000008
.L_312:


//--------------------- .nv.info._ZN3cub18CUB_300001_SM_10006detail6reduce18DeviceReduceKernelINS2_10policy_hubIfjN4cuda3std3__44plusIfEEE10Policy1000EN6thrust24THRUST_300001_SM_1000_NS10device_ptrIKfEEjS9_fNS7_10__identityEEEvT0_PT3_T1_NS0_13GridEvenShareISL_EET2_T4_ --------------------------
	.section	.nv.info._ZN3cub18CUB_300001_SM_10006detail6reduce18DeviceReduceKernelINS2_10policy_hubIfjN4cuda3std3__44plusIfEEE10Policy1000EN6thrust24THRUST_300001_SM_1000_NS10device_ptrIKfEEjS9_fNS7_10__identityEEEvT0_PT3_T1_NS0_13GridEvenShareISL_EET2_T4_,"",@"SHT_CUDA_INFO"
	.sectionflags	@""
	.align	4


	//----- nvinfo : EIATTR_CUDA_API_VERSION
	.align		4
        /*0000*/ 	.byte	0x04, 0x37
        /*0002*/ 	.short	(.L_314 - .L_313)
.L_313:
        /*0004*/ 	.word	0x00000082


	//----- nvinfo : EIATTR_KPARAM_INFO
	.align		4
.L_314:
        /*0008*/ 	.byte	0x04, 0x17
        /*000a*/ 	.short	(.L_316 - .L_315)
.L_315:
        /*000c*/ 	.word	0x00000000
        /*0010*/ 	.short	0x0005
        /*0012*/ 	.short	0x003d
        /*0014*/ 	.byte	0x00, 0xf0, 0x05, 0x00


	//----- nvinfo : EIATTR_KPARAM_INFO
	.align		4
.L_316:
        /*0018*/ 	.byte	0x04, 0x17
        /*001a*/ 	.short	(.L_318 - .L_317)
.L_317:
        /*001c*/ 	.word	0x00000000
        /*0020*/ 	.short	0x0004
        /*0022*/ 	.short	0x003c
        /*0024*/ 	.byte	0x00, 0xf0, 0x05, 0x00


	//----- nvinfo : EIATTR_KPARAM_INFO
	.align		4
.L_318:
        /*0028*/ 	.byte	0x04, 0x17
        /*002a*/ 	.short	(.L_320 - .L_319)
.L_319:
        /*002c*/ 	.word	0x00000000
        /*0030*/ 	.short	0x0003
        /*0032*/ 	.short	0x0014
        /*0034*/ 	.byte	0x00, 0xf0, 0xa1, 0x00


	//----- nvinfo : EIATTR_KPARAM_INFO
	.align		4
.L_320:
        /*0038*/ 	.byte	0x04, 0x17
        /*003a*/ 	.short	(.L_322 - .L_321)
.L_321:
        /*003c*/ 	.word	0x00000000
        /*0040*/ 	.short	0x0002
        /*0042*/ 	.short	0x0010
        /*0044*/ 	.byte	0x00, 0xf0, 0x11, 0x00


	//----- nvinfo : EIATTR_KPARAM_INFO
	.align		4
.L_322:
        /*0048*/ 	.byte	0x04, 0x17
        /*004a*/ 	.short	(.L_324 - .L_323)
.L_323:
        /*004c*/ 	.word	0x00000000
        /*0050*/ 	.short	0x0001
        /*0052*/ 	.short	0x0008
        /*0054*/ 	.byte	0x00, 0xf5, 0x21, 0x00


	//----- nvinfo : EIATTR_KPARAM_INFO
	.align		4
.L_324:
        /*0058*/ 	.byte	0x04, 0x17
        /*005a*/ 	.short	(.L_326 - .L_325)
.L_325:
        /*005c*/ 	.word	0x00000000
        /*0060*/ 	.short	0x0000
        /*0062*/ 	.short	0x0000
        /*0064*/ 	.byte	0x00, 0xf0, 0x21, 0x00


	//----- nvinfo : EIATTR_SPARSE_MMA_MASK
	.align		4
.L_326:
        /*0068*/ 	.byte	0x03, 0x50
        /*006a*/ 	.short	0x0000


	//----- nvinfo : EIATTR_MAXREG_COUNT
	.align		4
        /*006c*/ 	.byte	0x03, 0x1b
        /*006e*/ 	.short	0x0080


	//----- nvinfo : EIATTR_NUM_BARRIERS
	.align		4
        /*0070*/ 	.byte	0x02, 0x4c
        /*0072*/ 	.byte	0x01
	.zero		1


	//----- nvinfo : EIATTR_MERCURY_ISA_VERSION
	.align		4
        /*0074*/ 	.byte	0x03, 0x5f
        /*0076*/ 	.short	0x0101


	//----- nvinfo : EIATTR_UNUSED_LOAD_BYTE_OFFSET
	.align		4
        /*0078*/ 	.byte	0x04, 0x44
        /*007a*/ 	.short	(.L_328 - .L_327)


	//   ....[0]....
.L_327:
        /*007c*/ 	.word	0x00000de0
        /*0080*/ 	.word	0x0000fff0


	//   ....[1]....
        /*0084*/ 	.word	0x000011f0
        /*0088*/ 	.word	0x0000fff0


	//   ....[2]....
        /*008c*/ 	.word	0x000026b0
        /*0090*/ 	.word	0x0000fff0


	//----- nvinfo : EIATTR_COOP_GROUP_MASK_REGIDS
	.align		4
.L_328:
        /*0094*/ 	.byte	0x04, 0x29
        /*0096*/ 	.short	(.L_330 - .L_329)


	//   ....[0]....
.L_329:
        /*0098*/ 	.word	0xffffffff


	//   ....[1]....
        /*009c*/ 	.word	0xffffffff


	//   ....[2]....
        /*00a0*/ 	.word	0xffffffff


	//   ....[3]....
        /*00a4*/ 	.word	0xffffffff


	//   ....[4]....
        /*00a8*/ 	.word	0xffffffff


	//   ....[5]....
        /*00ac*/ 	.word	0xffffffff


	//   ....[6]....
        /*00b0*/ 	.word	0xffffffff


	//   ....[7]....
        /*00b4*/ 	.word	0xffffffff


	//   ....[8]....
        /*00b8*/ 	.word	0xffffffff


	//   ....[9]....
        /*00bc*/ 	.word	0xffffffff


	//   ....[10]....
        /*00c0*/ 	.word	0xffffffff


	//   ....[11]....
        /*00c4*/ 	.word	0xffffffff


	//   ....[12]....
        /*00c8*/ 	.word	0xffffffff


	//   ....[13]....
        /*00cc*/ 	.word	0xffffffff


	//   ....[14]....
        /*00d0*/ 	.word	0xffffffff


	//----- nvinfo : EIATTR_COOP_GROUP_INSTR_OFFSETS
	.align		4
.L_330:
        /*00d4*/ 	.byte	0x04, 0x28
        /*00d6*/ 	.short	(.L_332 - .L_331)


	//   ....[0]....
.L_331:
        /*00d8*/ 	.word	0x00000bf0


	//   ....[1]....
        /*00dc*/ 	.word	0x00000c50


	//   ....[2]....
        /*00e0*/ 	.word	0x00000cc0


	//   ....[3]....
        /*00e4*/ 	.word	0x00000d10


	//   ....[4]....
        /*00e8*/ 	.word	0x00000d40


	//   ....[5]....
        /*00ec*/ 	.word	0x00000f90


	//   ....[6]....
        /*00f0*/ 	.word	0x00001020


	//   ....[7]....
        /*00f4*/ 	.word	0x00001070


	//   ....[8]....
        /*00f8*/ 	.word	0x000010b0


	//   ....[9]....
        /*00fc*/ 	.word	0x000010f0


	//   ....[10]....
        /*0100*/ 	.word	0x000024c0


	//   ....[11]....
        /*0104*/ 	.word	0x00002550


	//   ....[12]....
        /*0108*/ 	.word	0x000025a0


	//   ....[13]....
        /*010c*/ 	.word	0x000025e0


	//   ....[14]....
        /*0110*/ 	.word	0x00002610


	//----- nvinfo : EIATTR_VRC_CTA_INIT_COUNT
	.align		4
.L_332:
        /*0114*/ 	.byte	0x02, 0x4a
	.zero		1
	.zero		1


	//----- nvinfo : EIATTR_EXIT_INSTR_OFFSETS
	.align		4
        /*0118*/ 	.byte	0x04, 0x1c
        /*011a*/ 	.short	(.L_334 - .L_333)


	//   ....[0]....
.L_333:
        /*011c*/ 	.word	0x000027f0


	//   ....[1]....
        /*0120*/ 	.word	0x00002830


	//----- nvinfo : EIATTR_MAX_THREADS
	.align		4
.L_334:
        /*0124*/ 	.byte	0x04, 0x05
        /*0126*/ 	.short	(.L_336 - .L_335)
.L_335:
        /*0128*/ 	.word	0x00000200
        /*012c*/ 	.word	0x00000001
        /*0130*/ 	.word	0x00000001


	//----- nvinfo : EIATTR_CRS_STACK_SIZE
	.align		4
.L_336:
        /*0134*/ 	.byte	0x04, 0x1e
        /*0136*/ 	.short	(.L_338 - .L_337)
.L_337:
        /*0138*/ 	.word	0x00000000


	//----- nvinfo : EIATTR_CBANK_PARAM_SIZE
	.align		4
.L_338:
        /*013c*/ 	.byte	0x03, 0x19
        /*013e*/ 	.short	0x003e


	//----- nvinfo : EIATTR_PARAM_CBANK
	.align		4
        /*0140*/ 	.byte	0x04, 0x0a
        /*0142*/ 	.short	(.L_340 - .L_339)
	.align		4
.L_339:
        /*0144*/ 	.word	index@(.nv.constant0._ZN3cub18CUB_300001_SM_10006detail6reduce18DeviceReduceKernelINS2_10policy_hubIfjN4cuda3std3__44plusIfEEE10Policy1000EN6thrust24THRUST_300001_SM_1000_NS10device_ptrIKfEEjS9_fNS7_10__identityEEEvT0_PT3_T1_NS0_13GridEvenShareISL_EET2_T4_)
        /*0148*/ 	.short	0x0380
        /*014a*/ 	.short	0x003e


	//----- nvinfo : EIATTR_SW_WAR
	.align		4
.L_340:
        /*014c*/ 	.byte	0x04, 0x36
        /*014e*/ 	.short	(.L_342 - .L_341)
.L_341:
        /*0150*/ 	.word	0x00000008
.L_342:


//--------------------- .nv.info._ZN3cub18CUB_300001_SM_10006detail6reduce28DeviceReduceSingleTileKernelINS2_10policy_hubIfjN4cuda3std3__44plusIfEEE10Policy1000EN6thrust24THRUST_300001_SM_1000_NS10device_ptrIKfEEPfjS9_ffNS7_10__identityEEEvT0_T1_T2_T3_T4_T6_ --------------------------
	.section	.nv.info._ZN3cub18CUB_300001_SM_10006detail6reduce28DeviceReduceSingleTileKernelINS2_10policy_hubIfjN4cuda3std3__44plusIfEEE10Policy1000EN6thrust24THRUST_300001_SM_1000_NS10device_ptrIKfEEPfjS9_ffNS7_10__identityEEEvT0_T1_T2_T3_T4_T6_,"",@"SHT_CUDA_INFO"
	.sectionflags	@""
	.align	4


	//----- nvinfo : EIATTR_CUDA_API_VERSION
	.align		4
        /*0000*/ 	.byte	0x04, 0x37
        /*0002*/ 	.short	(.L_344 - .L_343)
.L_343:
        /*0004*/ 	.word	0x00000082


	//----- nvinfo : EIATTR_KPARAM_INFO
	.align		4
.L_344:
        /*0008*/ 	.byte	0x04, 0x17
        /*000a*/ 	.short	(.L_346 - .L_345)
.L_345:
        /*000c*/ 	.word	0x00000000
        /*0010*/ 	.short	0x0005
        /*0012*/ 	.short	0x001c
        /*0014*/ 	.byte	0x00, 0xf0, 0x05, 0x00


	//----- nvinfo : EIATTR_KPARAM_INFO
	.align		4
.L_346:
        /*0018*/ 	.byte	0x04, 0x17
        /*001a*/ 	.short	(.L_348 - .L_347)
.L_347:
        /*001c*/ 	.word	0x00000000
        /*0020*/ 	.short	0x0004
        /*0022*/ 	.short	0x0018
        /*0024*/ 	.byte	0x00, 0xf0, 0x11, 0x00


	//----- nvinfo : EIATTR_KPARAM_INFO
	.align		4
.L_348:
        /*0028*/ 	.byte	0x04, 0x17
        /*002a*/ 	.short	(.L_350 - .L_349)
.L_349:
        /*002c*/ 	.word	0x00000000
        /*0030*/ 	.short	0x0003
        /*0032*/ 	.short	0x0014
        /*0034*/ 	.byte	0x00, 0xf0, 0x05, 0x00


	//----- nvinfo : EIATTR_KPARAM_INFO
	.align		4
.L_350:
        /*0038*/ 	.byte	0x04, 0x17
        /*003a*/ 	.short	(.L_352 - .L_351)
.L_351:
        /*003c*/ 	.word	0x00000000
        /*0040*/ 	.short	0x0002
        /*0042*/ 	.short	0x0010
        /*0044*/ 	.byte	0x00, 0xf0, 0x11, 0x00


	//----- nvinfo : EIATTR_KPARAM_INFO
	.align		4
.L_352:
        /*0048*/ 	.byte	0x04, 0x17
        /*004a*/ 	.short	(.L_354 - .L_353)
.L_353:
        /*004c*/ 	.word	0x00000000
        /*0050*/ 	.short	0x0001
        /*0052*/ 	.short	0x0008
        /*0054*/ 	.byte	0x00, 0xf5, 0x21, 0x00


	//----- nvinfo : EIATTR_KPARAM_INFO
	.align		4
.L_354:
        /*0058*/ 	.byte	0x04, 0x17
        /*005a*/ 	.short	(.L_356 - .L_355)
.L_355:
        /*005c*/ 	.word	0x00000000
        /*0060*/ 	.short	0x0000
        /*0062*/ 	.short	0x0000
        /*0064*/ 	.byte	0x00, 0xf0, 0x21, 0x00


	//----- nvinfo : EIATTR_SPARSE_MMA_MASK
	.align		4
.L_356:
        /*0068*/ 	.byte	0x03, 0x50
        /*006a*/ 	.short	0x0000


	//----- nvinfo : EIATTR_MAXREG_COUNT
	.align		4
        /*006c*/ 	.byte	0x03, 0x1b
        /*006e*/ 	.short	0x0080


	//----- nvinfo : EIATTR_NUM_BARRIERS
	.align		4
        /*0070*/ 	.byte	0x02, 0x4c
        /*0072*/ 	.byte	0x01
	.zero		1


	//----- nvinfo : EIATTR_MERCURY_ISA_VERSION
	.align		4
        /*0074*/ 	.byte	0x03, 0x5f
        /*0076*/ 	.short	0x0101


	//----- nvinfo : EIATTR_UNUSED_LOAD_BYTE_OFFSET
	.align		4
        /*0078*/ 	.byte	0x04, 0x44
        /*007a*/ 	.short	(.L_358 - .L_357)


	//   ....[0]....
.L_357:
        /*007c*/ 	.word	0x00000b00
        /*0080*/ 	.word	0x0000fff0


	//   ....[1]....
        /*0084*/ 	.word	0x00000f10
        /*0088*/ 	.word	0x0000fff0


	//   ....[2]....
        /*008c*/ 	.word	0x00002270
        /*0090*/ 	.word	0x0000fff0


	//----- nvinfo : EIATTR_COOP_GROUP_MASK_REGIDS
	.align		4
.L_358:
        /*0094*/ 	.byte	0x04, 0x29
        /*0096*/ 	.short	(.L_360 - .L_359)


	//   ....[0]....
.L_359:
        /*0098*/ 	.word	0xffffffff


	//   ....[1]....
        /*009c*/ 	.word	0xffffffff


	//   ....[2]....
        /*00a0*/ 	.word	0xffffffff


	//   ....[3]....
        /*00a4*/ 	.word	0xffffffff


	//   ....[4]....
        /*00a8*/ 	.word	0xffffffff


	//   ....[5]....
        /*00ac*/ 	.word	0xffffffff


	//   ....[6]....
        /*00b0*/ 	.word	0xffffffff


	//   ....[7]....
        /*00b4*/ 	.word	0xffffffff


	//   ....[8]....
        /*00b8*/ 	.word	0xffffffff


	//   ....[9]....
        /*00bc*/ 	.word	0xffffffff


	//   ....[10]....
        /*00c0*/ 	.word	0xffffffff


	//   ....[11]....
        /*00c4*/ 	.word	0xffffffff


	//   ....[12]....
        /*00c8*/ 	.word	0xffffffff


	//   ....[13]....
        /*00cc*/ 	.word	0xffffffff


	//   ....[14]....
        /*00d0*/ 	.word	0xffffffff


	//----- nvinfo : EIATTR_COOP_GROUP_INSTR_OFFSETS
	.align		4
.L_360:
        /*00d4*/ 	.byte	0x04, 0x28
        /*00d6*/ 	.short	(.L_362 - .L_361)


	//   ....[0]....
.L_361:
        /*00d8*/ 	.word	0x00000910


	//   ....[1]....
        /*00dc*/ 	.word	0x00000970


	//   ....[2]....
        /*00e0*/ 	.word	0x000009e0


	//   ....[3]....
        /*00e4*/ 	.word	0x00000a30


	//   ....[4]....
        /*00e8*/ 	.word	0x00000a60


	//   ....[5]....
        /*00ec*/ 	.word	0x00000cb0


	//   ....[6]....
        /*00f0*/ 	.word	0x00000d40


	//   ....[7]....
        /*00f4*/ 	.word	0x00000d80


	//   ....[8]....
        /*00f8*/ 	.word	0x00000dd0


	//   ....[9]....
        /*00fc*/ 	.word	0x00000e10


	//   ....[10]....
        /*0100*/ 	.word	0x00002090


	//   ....[11]....
        /*0104*/ 	.word	0x00002110


	//   ....[12]....
        /*0108*/ 	.word	0x00002160


	//   ....[13]....
        /*010c*/ 	.word	0x000021a0


	//   ....[14]....
        /*0110*/ 	.word	0x000021d0


	//----- nvinfo : EIATTR_VRC_CTA_INIT_COUNT
	.align		4
.L_362:
        /*0114*/ 	.byte	0x02, 0x4a
	.zero		1
	.zero		1


	//----- nvinfo : EIATTR_EXIT_INSTR_OFFSETS
	.align		4
        /*0118*/ 	.byte	0x04, 0x1c
        /*011a*/ 	.short	(.L_364 - .L_363)


	//   ....[0]....
.L_363:
        /*011c*/ 	.word	0x00000080


	//   ....[1]....
        /*0120*/ 	.word	0x000000c0


	//   ....[2]....
        /*0124*/ 	.word	0x000023b0


	//   ....[3]....
        /*0128*/ 	.word	0x00002400


	//----- nvinfo : EIATTR_MAX_THREADS
	.align		4
.L_364:
        /*012c*/ 	.byte	0x04, 0x05
        /*012e*/ 	.short	(.L_366 - .L_365)
.L_365:
        /*0130*/ 	.word	0x00000200
        /*0134*/ 	.word	0x00000001
        /*0138*/ 	.word	0x00000001


	//----- nvinfo : EIATTR_CRS_STACK_SIZE
	.align		4
.L_366:
        /*013c*/ 	.byte	0x04, 0x1e
        /*013e*/ 	.short	(.L_368 - .L_367)
.L_367:
        /*0140*/ 	.word	0x00000000


	//----- nvinfo : EIATTR_CBANK_PARAM_SIZE
	.align		4
.L_368:
        /*0144*/ 	.byte	0x03, 0x19
        /*0146*/ 	.short	0x001d


	//----- nvinfo : EIATTR_PARAM_CBANK
	.align		4
        /*0148*/ 	.byte	0x04, 0x0a
        /*014a*/ 	.short	(.L_370 - .L_369)
	.align		4
.L_369:
        /*014c*/ 	.word	index@(.nv.constant0._ZN3cub18CUB_300001_SM_10006detail6reduce28DeviceReduceSingleTileKernelINS2_10policy_hubIfjN4cuda3std3__44plusIfEEE10Policy1000EN6thrust24THRUST_300001_SM_1000_NS10device_ptrIKfEEPfjS9_ffNS7_10__identityEEEvT0_T1_T2_T3_T4_T6_)
        /*0150*/ 	.short	0x0380
        /*0152*/ 	.short	0x001d


	//----- nvinfo : EIATTR_SW_WAR
	.align		4
.L_370:
        /*0154*/ 	.byte	0x04, 0x36
        /*0156*/ 	.short	(.L_372 - .L_371)
.L_371:
        /*0158*/ 	.word	0x00000008
.L_372:


//--------------------- .nv.info._ZN3cub18CUB_300001_SM_10006detail11EmptyKernelIvEEvv --------------------------
	.section	.nv.info._ZN3cub18CUB_300001_SM_10006detail11EmptyKernelIvEEvv,"",@"SHT_CUDA_INFO"
	.sectionflags	@""
	.align	4


	//----- nvinfo : EIATTR_CUDA_API_VERSION
	.align		4
        /*0000*/ 	.byte	0x04, 0x37
        /*0002*/ 	.short	(.L_374 - .L_373)
.L_373:
        /*0004*/ 	.word	0x00000082


	//----- nvinfo : EIATTR_SPARSE_MMA_MASK
	.align		4
.L_374:
        /*0008*/ 	.byte	0x03, 0x50
        /*000a*/ 	.short	0x0000


	//----- nvinfo : EIATTR_MAXREG_COUNT
	.align		4
        /*000c*/ 	.byte	0x03, 0x1b
        /*000e*/ 	.short	0x00ff


	//----- nvinfo : EIATTR_MERCURY_ISA_VERSION
	.align		4
        /*0010*/ 	.byte	0x03, 0x5f
        /*0012*/ 	.short	0x0101


	//----- nvinfo : EIATTR_VRC_CTA_INIT_COUNT
	.align		4
        /*0014*/ 	.byte	0x02, 0x4a
	.zero		1
	.zero		1


	//----- nvinfo : EIATTR_EXIT_INSTR_OFFSETS
	.align		4
        /*0018*/ 	.byte	0x04, 0x1c
        /*001a*/ 	.short	(.L_376 - .L_375)


	//   ....[0]....
.L_375:
        /*001c*/ 	.word	0x00000010


	//----- nvinfo : EIATTR_SW_WAR
	.align		4
.L_376:
        /*0020*/ 	.byte	0x04, 0x36
        /*0022*/ 	.short	(.L_378 - .L_377)
.L_377:
        /*0024*/ 	.word	0x00000008
.L_378:


//--------------------- .nv.info._Z16reduction_kernelPKfPfi --------------------------
	.section	.nv.info._Z16reduction_kernelPKfPfi,"",@"SHT_CUDA_INFO"
	.sectionflags	@""
	.align	4


	//----- nvinfo : EIATTR_CUDA_API_VERSION
	.align		4
        /*0000*/ 	.byte	0x04, 0x37
        /*0002*/ 	.short	(.L_380 - .L_379)
.L_379:
        /*0004*/ 	.word	0x00000082


	//----- nvinfo : EIATTR_KPARAM_INFO
	.align		4
.L_380:
        /*0008*/ 	.byte	0x04, 0x17
        /*000a*/ 	.short	(.L_382 - .L_381)
.L_381:
        /*000c*/ 	.word	0x00000000
        /*0010*/ 	.short	0x0002
        /*0012*/ 	.short	0x0010
        /*0014*/ 	.byte	0x00, 0xf0, 0x11, 0x00


	//----- nvinfo : EIATTR_KPARAM_INFO
	.align		4
.L_382:
        /*0018*/ 	.byte	0x04, 0x17
        /*001a*/ 	.short	(.L_384 - .L_383)
.L_383:
        /*001c*/ 	.word	0x00000000
        /*0020*/ 	.short	0x0001
        /*0022*/ 	.short	0x0008
        /*0024*/ 	.byte	0x00, 0xf5, 0x21, 0x00


	//----- nvinfo : EIATTR_KPARAM_INFO
	.align		4
.L_384:
        /*0028*/ 	.byte	0x04, 0x17
        /*002a*/ 	.short	(.L_386 - .L_385)
.L_385:
        /*002c*/ 	.word	0x00000000
        /*0030*/ 	.short	0x0000
        /*0032*/ 	.short	0x0000
        /*0034*/ 	.byte	0x00, 0xf5, 0x21, 0x00


	//----- nvinfo : EIATTR_SPARSE_MMA_MASK
	.align		4
.L_386:
        /*0038*/ 	.byte	0x03, 0x50
        /*003a*/ 	.short	0x0000


	//----- nvinfo : EIATTR_MAXREG_COUNT
	.align		4
        /*003c*/ 	.byte	0x03, 0x1b
        /*003e*/ 	.short	0x00ff


	//----- nvinfo : EIATTR_NUM_BARRIERS
	.align		4
        /*0040*/ 	.byte	0x02, 0x4c
        /*0042*/ 	.byte	0x01
	.zero		1


	//----- nvinfo : EIATTR_MERCURY_ISA_VERSION
	.align		4
        /*0044*/ 	.byte	0x03, 0x5f
        /*0046*/ 	.short	0x0101


	//----- nvinfo : EIATTR_VRC_CTA_INIT_COUNT
	.align		4
        /*0048*/ 	.byte	0x02, 0x4a
	.zero		1
	.zero		1


	//----- nvinfo : EIATTR_EXIT_INSTR_OFFSETS
	.align		4
        /*004c*/ 	.byte	0x04, 0x1c
        /*004e*/ 	.short	(.L_388 - .L_387)


	//   ....[0]....
.L_387:
        /*0050*/ 	.word	0x00000240


	//   ....[1]....
        /*0054*/ 	.word	0x000002c0


	//----- nvinfo : EIATTR_CBANK_PARAM_SIZE
	.align		4
.L_388:
        /*0058*/ 	.byte	0x03, 0x19
        /*005a*/ 	.short	0x0014


	//----- nvinfo : EIATTR_PARAM_CBANK
	.align		4
        /*005c*/ 	.byte	0x04, 0x0a
        /*005e*/ 	.short	(.L_390 - .L_389)
	.align		4
.L_389:
        /*0060*/ 	.word	index@(.nv.constant0._Z16reduction_kernelPKfPfi)
        /*0064*/ 	.short	0x0380
        /*0066*/ 	.short	0x0014


	//----- nvinfo : EIATTR_SW_WAR
	.align		4
.L_390:
        /*0068*/ 	.byte	0x04, 0x36
        /*006a*/ 	.short	(.L_392 - .L_391)
.L_391:
        /*006c*/ 	.word	0x00000008
.L_392:


//--------------------- .nv.callgraph             --------------------------
	.section	.nv.callgraph,"",@"SHT_CUDA_CALLGRAPH"
	.align	4
	.sectionentsize	8
	.align		4
        /*0000*/ 	.word	0x00000000
	.align		4
        /*0004*/ 	.word	0xffffffff
	.align		4
        /*0008*/ 	.word	0x00000000
	.align		4
        /*000c*/ 	.word	0xfffffffe
	.align		4
        /*0010*/ 	.word	0x00000000
	.align		4
        /*0014*/ 	.word	0xfffffffd
	.align		4
        /*0018*/ 	.word	0x00000000
	.align		4
        /*001c*/ 	.word	0xfffffffc


//--------------------- .nv.constant4             --------------------------
	.section	.nv.constant4,"a",@progbits
	.align	8
	.align		8
.nv.constant4:
        /*0000*/ 	.dword	_ZN34_INTERNAL_fd48955a_4_k_cu_ecda6db94cuda3std3__45__cpo5beginE
	.align		8
        /*0008*/ 	.dword	_ZN34_INTERNAL_fd48955a_4_k_cu_ecda6db94cuda3std3__45__cpo3endE
	.align		8
        /*0010*/ 	.dword	_ZN34_INTERNAL_fd48955a_4_k_cu_ecda6db94cuda3std3__45__cpo6cbeginE
	.align		8
        /*0018*/ 	.dword	_ZN34_INTERNAL_fd48955a_4_k_cu_ecda6db94cuda3std3__45__cpo4cendE
	.align		8
        /*0020*/ 	.dword	_ZN34_INTERNAL_fd48955a_4_k_cu_ecda6db94cuda3std3__45__cpo6rbeginE
	.align		8
        /*0028*/ 	.dword	_ZN34_INTERNAL_fd48955a_4_k_cu_ecda6db94cuda3std3__45__cpo4rendE
	.align		8
        /*0030*/ 	.dword	_ZN34_INTERNAL_fd48955a_4_k_cu_ecda6db94cuda3std3__45__cpo7crbeginE
	.align		8
        /*0038*/ 	.dword	_ZN34_INTERNAL_fd48955a_4_k_cu_ecda6db94cuda3std3__45__cpo5crendE
	.align		8
        /*0040*/ 	.dword	_ZN34_INTERNAL_fd48955a_4_k_cu_ecda6db94cuda3std3__436_GLOBAL__N__fd48955a_4_k_cu_ecda6db96ignoreE
	.align		8
        /*0048*/ 	.dword	_ZN34_INTERNAL_fd48955a_4_k_cu_ecda6db94cuda3std3__419piecewise_constructE
	.align		8
        /*0050*/ 	.dword	_ZN34_INTERNAL_fd48955a_4_k_cu_ecda6db94cuda3std3__48in_placeE
	.align		8
        /*0058*/ 	.dword	_ZN34_INTERNAL_fd48955a_4_k_cu_ecda6db94cuda3std3__420unreachable_sentinelE
	.align		8
        /*0060*/ 	.dword	_ZN34_INTERNAL_fd48955a_4_k_cu_ecda6db94cuda3std3__47nulloptE
	.align		8
        /*0068*/ 	.dword	_ZN34_INTERNAL_fd48955a_4_k_cu_ecda6db94cuda3std3__48unexpectE
	.align		8
        /*0070*/ 	.dword	_ZN34_INTERNAL_fd48955a_4_k_cu_ecda6db94cuda3std6ranges3__45__cpo4swapE
	.align		8
        /*0078*/ 	.dword	_ZN34_INTERNAL_fd48955a_4_k_cu_ecda6db94cuda3std6ranges3__45__cpo9iter_moveE
	.align		8
        /*0080*/ 	.dword	_ZN34_INTERNAL_fd48955a_4_k_cu_ecda6db94cuda3std6ranges3__45__cpo5beginE
	.align		8
        /*0088*/ 	.dword	_ZN34_INTERNAL_fd48955a_4_k_cu_ecda6db94cuda3std6ranges3__45__cpo3endE
	.align		8
        /*0090*/ 	.dword	_ZN34_INTERNAL_fd48955a_4_k_cu_ecda6db94cuda3std6ranges3__45__cpo6cbeginE
	.align		8
        /*0098*/ 	.dword	_ZN34_INTERNAL_fd48955a_4_k_cu_ecda6db94cuda3std6ranges3__45__cpo4cendE
	.align		8
        /*00a0*/ 	.dword	_ZN34_INTERNAL_fd48955a_4_k_cu_ecda6db94cuda3std6ranges3__45__cpo7advanceE
	.align		8
        /*00a8*/ 	.dword	_ZN34_INTERNAL_fd48955a_4_k_cu_ecda6db94cuda3std6ranges3__45__cpo9iter_swapE
	.align		8
        /*00b0*/ 	.dword	_ZN34_INTERNAL_fd48955a_4_k_cu_ecda6db94cuda3std6ranges3__45__cpo4nextE
	.align		8
        /*00b8*/ 	.dword	_ZN34_INTERNAL_fd48955a_4_k_cu_ecda6db94cuda3std6ranges3__45__cpo4prevE
	.align		8
        /*00c0*/ 	.dword	_ZN34_INTERNAL_fd48955a_4_k_cu_ecda6db94cuda3std6ranges3__45__cpo4dataE
	.align		8
        /*00c8*/ 	.dword	_ZN34_INTERNAL_fd48955a_4_k_cu_ecda6db94cuda3std6ranges3__45__cpo5cdataE
	.align		8
        /*00d0*/ 	.dword	_ZN34_INTERNAL_fd48955a_4_k_cu_ecda6db94cuda3std6ranges3__45__cpo4sizeE
	.align		8
        /*00d8*/ 	.dword	_ZN34_INTERNAL_fd48955a_4_k_cu_ecda6db94cuda3std6ranges3__45__cpo5ssizeE
	.align		8
        /*00e0*/ 	.dword	_ZN34_INTERNAL_fd48955a_4_k_cu_ecda6db94cuda3std6ranges3__45__cpo8distanceE
	.align		8
        /*00e8*/ 	.dword	_ZN34_INTERNAL_fd48955a_4_k_cu_ecda6db96thrust24THRUST_300001_SM_1000_NS8cuda_cub3parE
	.align		8
        /*00f0*/ 	.dword	_ZN34_INTERNAL_fd48955a_4_k_cu_ecda6db96thrust24THRUST_300001_SM_1000_NS8cuda_cub10par_nosyncE
	.align		8
        /*00f8*/ 	.dword	_ZN34_INTERNAL_fd48955a_4_k_cu_ecda6db96thrust24THRUST_300001_SM_1000_NS6system6detail10sequential3seqE
	.align		8
        /*0100*/ 	.dword	_ZN34_INTERNAL_fd48955a_4_k_cu_ecda6db96thrust24THRUST_300001_SM_1000_NS12placeholders2_1E
	.align		8
        /*0108*/ 	.dword	_ZN34_INTERNAL_fd48955a_4_k_cu_ecda6db96thrust24THRUST_300001_SM_1000_NS12placeholders2_2E
	.align		8
        /*0110*/ 	.dword	_ZN34_INTERNAL_fd48955a_4_k_cu_ecda6db96thrust24THRUST_300001_SM_1000_NS12placeholders2_3E
	.align		8
        /*0118*/ 	.dword	_ZN34_INTERNAL_fd48955a_4_k_cu_ecda6db96thrust24THRUST_300001_SM_1000_NS12placeholders2_4E
	.align		8
        /*0120*/ 	.dword	_ZN34_INTERNAL_fd48955a_4_k_cu_ecda6db96thrust24THRUST_300001_SM_1000_NS12placeholders2_5E
	.align		8
        /*0128*/ 	.dword	_ZN34_INTERNAL_fd48955a_4_k_cu_ecda6db96thrust24THRUST_300001_SM_1000_NS12placeholders2_6E
	.align		8
        /*0130*/ 	.dword	_ZN34_INTERNAL_fd48955a_4_k_cu_ecda6db96thrust24THRUST_300001_SM_1000_NS12placeholders2_7E
	.align		8
        /*0138*/ 	.dword	_ZN34_INTERNAL_fd48955a_4_k_cu_ecda6db96thrust24THRUST_300001_SM_1000_NS12placeholders2_8E
	.align		8
        /*0140*/ 	.dword	_ZN34_INTERNAL_fd48955a_4_k_cu_ecda6db96thrust24THRUST_300001_SM_1000_NS12placeholders2_9E
	.align		8
        /*0148*/ 	.dword	_ZN34_INTERNAL_fd48955a_4_k_cu_ecda6db96thrust24THRUST_300001_SM_1000_NS12placeholders3_10E
	.align		8
        /*0150*/ 	.dword	_ZN34_INTERNAL_fd48955a_4_k_cu_ecda6db96thrust24THRUST_300001_SM_1000_NS3seqE


//--------------------- .text._ZN3cub18CUB_300001_SM_10006detail6reduce28DeviceReduceSingleTileKernelINS2_10policy_hubIfjN4cuda3std3__44plusIvEEE10Policy1000EPfSC_iS9_ffNS7_10__identityEEEvT0_T1_T2_T3_T4_T6_ --------------------------
	.section	.text._ZN3cub18CUB_300001_SM_10006detail6reduce28DeviceReduceSingleTileKernelINS2_10policy_hubIfjN4cuda3std3__44plusIvEEE10Policy1000EPfSC_iS9_ffNS7_10__identityEEEvT0_T1_T2_T3_T4_T6_,"ax",@progbits
	.align	128
        .global         _ZN3cub18CUB_300001_SM_10006detail6reduce28DeviceReduceSingleTileKernelINS2_10policy_hubIfjN4cuda3std3__44plusIvEEE10Policy1000EPfSC_iS9_ffNS7_10__identityEEEvT0_T1_T2_T3_T4_T6_
        .type           _ZN3cub18CUB_300001_SM_10006detail6reduce28DeviceReduceSingleTileKernelINS2_10policy_hubIfjN4cuda3std3__44plusIvEEE10Policy1000EPfSC_iS9_ffNS7_10__identityEEEvT0_T1_T2_T3_T4_T6_,@function
        .size           _ZN3cub18CUB_300001_SM_10006detail6reduce28DeviceReduceSingleTileKernelINS2_10policy_hubIfjN4cuda3std3__44plusIvEEE10Policy1000EPfSC_iS9_ffNS7_10__identityEEEvT0_T1_T2_T3_T4_T6_,(.L_x_385 - _ZN3cub18CUB_300001_SM_10006detail6reduce28DeviceReduceSingleTileKernelINS2_10policy_hubIfjN4cuda3std3__44plusIvEEE10Policy1000EPfSC_iS9_ffNS7_10__identityEEEvT0_T1_T2_T3_T4_T6_)
        .other          _ZN3cub18CUB_300001_SM_10006detail6reduce28DeviceReduceSingleTileKernelINS2_10policy_hubIfjN4cuda3std3__44plusIvEEE10Policy1000EPfSC_iS9_ffNS7_10__identityEEEvT0_T1_T2_T3_T4_T6_,@"STO_CUDA_ENTRY STV_DEFAULT"
_ZN3cub18CUB_300001_SM_10006detail6reduce28DeviceReduceSingleTileKernelINS2_10policy_hubIfjN4cuda3std3__44plusIvEEE10Policy1000EPfSC_iS9_ffNS7_10__identityEEEvT0_T1_T2_T3_T4_T6_:
.text._ZN3cub18CUB_300001_SM_10006detail6reduce28DeviceReduceSingleTileKernelINS2_10policy_hubIfjN4cuda3std3__44plusIvEEE10Policy1000EPfSC_iS9_ffNS7_10__identityEEEvT0_T1_T2_T3_T4_T6_:
[----:B------:R-:W-:Y:S01]  /*0000*/  LDC R1, c[0x0][0x37c] ;  /* 0x0000df00ff017b82 */ /* 0x000fe20000000800 */
[----:B------:R-:W0:Y:S01]  /*0010*/  LDCU UR4, c[0x0][0x390] ;  /* 0x00007200ff0477ac */ /* 0x000e220008000800 */
[----:B------:R-:W1:Y:S01]  /*0020*/  LDCU.64 UR6, c[0x0][0x358] ;  /* 0x00006b00ff0677ac */ /* 0x000e620008000a00 */
[----:B0-----:R-:W-:-:S04]  /*0030*/  MOV R3, UR4 ;  /* 0x0000000400037c02 */ /* 0x001fc80008000f00 */
[----:B------:R-:W-:-:S13]  /*0040*/  ISETP.NE.AND P0, PT, R3, RZ, PT ;  /* 0x000000ff0300720c */ /* 0x000fda0003f05270 */
[----:B-1----:R-:W-:Y:S05]  /*0050*/  @P0 BRA `(.L_x_0) ;  /* 0x00000000001c0947 */ /* 0x002fea0003800000 */
[----:B------:R-:W0:Y:S02]  /*0060*/  S2R R0, SR_TID.X ;  /* 0x0000000000007919 */ /* 0x000e240000002100 */
[----:B0-----:R-:W-:-:S13]  /*0070*/  ISETP.NE.AND P0, PT, R0, RZ, PT ;  /* 0x000000ff0000720c */ /* 0x001fda0003f05270 */
[----:B------:R-:W-:Y:S05]  /*0080*/  @P0 EXIT ;  /* 0x000000000000094d */ /* 0x000fea0003800000 */
[----:B------:R-:W0:Y:S08]  /*0090*/  LDC R5, c[0x0][0x398] ;  /* 0x0000e600ff057b82 */ /* 0x000e300000000800 */
[----:B------:R-:W0:Y:S02]  /*00a0*/  LDC.64 R2, c[0x0][0x388] ;  /* 0x0000e200ff027b82 */ /* 0x000e240000000a00 */
[----:B0-----:R-:W-:Y:S01]  /*00b0*/  STG.E desc[UR6][R2.64], R5 ;  /* 0x0000000502007986 */ /* 0x001fe2000c101906 */
[----:B------:R-:W-:Y:S05]  /*00c0*/  EXIT ;  /* 0x000000000000794d */ /* 0x000fea0003800000 */
.L_x_0:
[----:B------:R-:W0:Y:S01]  /*00d0*/  LDCU UR4, c[0x0][0x380] ;  /* 0x00007000ff0477ac */ /* 0x000e220008000800 */
[----:B------:R-:W-:Y:S01]  /*00e0*/  BSSY.RECONVERGENT B0, `(.L_x_1) ;  /* 0x00003e7000007945 */ /* 0x000fe20003800200 */
[----:B0-----:R-:W-:-:S09]  /*00f0*/  ULOP3.LUT UP0, URZ, UR4, 0x7, URZ, 0xc0, !UPT ;  /* 0x0000000704ff7892 */ /* 0x001fd2000f80c0ff */
[----:B------:R-:W-:Y:S05]  /*0100*/  BRA.U UP0, `(.L_x_2) ;  /* 0x0000001d00ac7547 */ /* 0x000fea000b800000 */
[----:B------:R-:W-:-:S13]  /*0110*/  ISETP.GT.AND P0, PT, R3, 0x1fff, PT ;  /* 0x00001fff0300780c */ /* 0x000fda0003f04270 */
[----:B------:R-:W-:Y:S05]  /*0120*/  @P0 BRA `(.L_x_3) ;  /* 0x0000000c00c80947 */ /* 0x000fea0003800000 */
[----:B------:R-:W0:Y:S01]  /*0130*/  S2R R0, SR_TID.X ;  /* 0x0000000000007919 */ /* 0x000e220000002100 */
[----:B------:R-:W-:Y:S01]  /*0140*/  BSSY.RECONVERGENT B1, `(.L_x_4) ;  /* 0x0000009000017945 */ /* 0x000fe20003800200 */
[----:B------:R-:W-:Y:S01]  /*0150*/  HFMA2 R2, -RZ, RZ, 0, 0 ;  /* 0x00000000ff027431 */ /* 0x000fe200000001ff */
[----:B0-----:R-:W-:Y:S02]  /*0160*/  ISETP.GE.AND P0, PT, R0, R3, PT ;  /* 0x000000030000720c */ /* 0x001fe40003f06270 */
[----:B------:R-:W-:-:S11]  /*0170*/  MOV R10, R0 ;  /* 0x00000000000a7202 */ /* 0x000fd60000000f00 */
[----:B------:R-:W-:Y:S05]  /*0180*/  @P0 BRA `(.L_x_5) ;  /* 0x0000000000100947 */ /* 0x000fea0003800000 */
[----:B------:R-:W0:Y:S02]  /*0190*/  LDC.64 R4, c[0x0][0x380] ;  /* 0x0000e000ff047b82 */ /* 0x000e240000000a00 */
[----:B0-----:R-:W-:-:S05]  /*01a0*/  IMAD.WIDE.U32 R4, R0, 0x4, R4 ;  /* 0x0000000400047825 */ /* 0x001fca00078e0004 */
[----:B------:R0:W5:Y:S01]  /*01b0*/  LDG.E.CONSTANT R2, desc[UR6][R4.64] ;  /* 0x0000000604027981 */ /* 0x000162000c1e9900 */
[----:B------:R-:W-:-:S07]  /*01c0*/  IADD3 R10, PT, PT, R0, 0x200, RZ ;  /* 0x00000200000a7810 */ /* 0x000fce0007ffe0ff */
.L_x_5:
[----:B------:R-:W-:Y:S05]  /*01d0*/  BSYNC.RECONVERGENT B1 ;  /* 0x0000000000017941 */ /* 0x000fea0003800200 */
.L_x_4:
[----:B------:R-:W-:Y:S01]  /*01e0*/  ISETP.GE.AND P0, PT, R10, R3, PT ;  /* 0x000000030a00720c */ /* 0x000fe20003f06270 */
[----:B------:R-:W-:-:S12]  /*01f0*/  BSSY.RECONVERGENT B1, `(.L_x_6) ;  /* 0x0000074000017945 */ /* 0x000fd80003800200 */
[----:B------:R-:W-:Y:S05]  /*0200*/  @P0 BRA `(.L_x_7) ;  /* 0x0000000400c80947 */ /* 0x000fea0003800000 */
[----:B0-----:R-:W-:Y:S01]  /*0210*/  LOP3.LUT R4, RZ, R10, RZ, 0x33, !PT ;  /* 0x0000000aff047212 */ /* 0x001fe200078e33ff */
[----:B------:R-:W-:Y:S03]  /*0220*/  BSSY.RECONVERGENT B2, `(.L_x_8) ;  /* 0x0000015000027945 */ /* 0x000fe60003800200 */
[----:B------:R-:W-:-:S04]  /*0230*/  IADD3 R6, PT, PT, R4, R3, RZ ;  /* 0x0000000304067210 */ /* 0x000fc80007ffe0ff */
[C---:B------:R-:W-:Y:S02]  /*0240*/  LOP3.LUT R4, R6.reuse, 0x600, RZ, 0xc0, !PT ;  /* 0x0000060006047812 */ /* 0x040fe400078ec0ff */
[----:B------:R-:W-:Y:S02]  /*0250*/  ISETP.GE.U32.AND P1, PT, R6, 0x600, PT ;  /* 0x000006000600780c */ /* 0x000fe40003f26070 */
[----:B------:R-:W-:-:S13]  /*0260*/  ISETP.NE.AND P0, PT, R4, 0x600, PT ;  /* 0x000006000400780c */ /* 0x000fda0003f05270 */
[----:B------:R-:W-:Y:S05]  /*0270*/  @!P0 BRA `(.L_x_9) ;  /* 0x00000000003c8947 */ /* 0x000fea0003800000 */
[----:B------:R-:W0:Y:S01]  /*0280*/  LDC.64 R4, c[0x0][0x380] ;  /* 0x0000e000ff047b82 */ /* 0x000e220000000a00 */
[----:B------:R-:W-:-:S04]  /*0290*/  LEA.HI R6, R6, 0x1, RZ, 0x17 ;  /* 0x0000000106067811 */ /* 0x000fc800078fb8ff */
[----:B------:R-:W-:-:S04]  /*02a0*/  LOP3.LUT R6, R6, 0x3, RZ, 0xc0, !PT ;  /* 0x0000000306067812 */ /* 0x000fc800078ec0ff */
[----:B------:R-:W-:Y:S01]  /*02b0*/  IADD3 R6, PT, PT, -R6, RZ, RZ ;  /* 0x000000ff06067210 */ /* 0x000fe20007ffe1ff */
[----:B0-----:R-:W-:-:S05]  /*02c0*/  IMAD.WIDE.U32 R4, R10, 0x4, R4 ;  /* 0x000000040a047825 */ /* 0x001fca00078e0004 */
[----:B------:R-:W-:-:S07]  /*02d0*/  MOV R7, R5 ;  /* 0x0000000500077202 */ /* 0x000fce0000000f00 */
.L_x_10:
[----:B------:R-:W-:-:S06]  /*02e0*/  MOV R5, R7 ;  /* 0x0000000700057202 */ /* 0x000fcc0000000f00 */
[----:B------:R0:W2:Y:S01]  /*02f0*/  LDG.E.CONSTANT R5, desc[UR6][R4.64] ;  /* 0x0000000604057981 */ /* 0x0000a2000c1e9900 */
[----:B------:R-:W-:Y:S02]  /*0300*/  IADD3 R6, PT, PT, R6, 0x1, RZ ;  /* 0x0000000106067810 */ /* 0x000fe40007ffe0ff */
[----:B------:R-:W-:Y:S02]  /*0310*/  IADD3 R10, PT, PT, R10, 0x200, RZ ;  /* 0x000002000a0a7810 */ /* 0x000fe40007ffe0ff */
[----:B------:R-:W-:Y:S02]  /*0320*/  ISETP.NE.AND P0, PT, R6, RZ, PT ;  /* 0x000000ff0600720c */ /* 0x000fe40003f05270 */
[----:B0-----:R-:W-:-:S04]  /*0330*/  IADD3 R4, P2, PT, R4, 0x800, RZ ;  /* 0x0000080004047810 */ /* 0x001fc80007f5e0ff */
[----:B------:R-:W-:Y:S01]  /*0340*/  IADD3.X R7, PT, PT, RZ, R7, RZ, P2, !PT ;  /* 0x00000007ff077210 */ /* 0x000fe200017fe4ff */
[----:B--2--5:R-:W-:-:S06]  /*0350*/  FADD R2, R5, R2 ;  /* 0x0000000205027221 */ /* 0x024fcc0000000000 */
[----:B------:R-:W-:Y:S05]  /*0360*/  @P0 BRA `(.L_x_10) ;  /* 0xfffffffc00dc0947 */ /* 0x000fea000383ffff */
.L_x_9:
[----:B------:R-:W-:Y:S05]  /*0370*/  BSYNC.RECONVERGENT B2 ;  /* 0x0000000000027941 */ /* 0x000fea0003800200 */
.L_x_8:
[----:B------:R-:W-:Y:S05]  /*0380*/  @!P1 BRA `(.L_x_7) ;  /* 0x0000000400689947 */ /* 0x000fea0003800000 */
[----:B------:R-:W-:Y:S01]  /*0390*/  IADD3 R4, PT, PT, -R10, R3, RZ ;  /* 0x000000030a047210 */ /* 0x000fe20007ffe1ff */
[----:B------:R-:W-:Y:S01]  /*03a0*/  BSSY.RECONVERGENT B2, `(.L_x_11) ;  /* 0x0000031000027945 */ /* 0x000fe20003800200 */
[----:B------:R-:W-:Y:S02]  /*03b0*/  PLOP3.LUT P0, PT, PT, PT, PT, 0x80, 0x8 ;  /* 0x000000000008781c */ /* 0x000fe40003f0f070 */
[----:B------:R-:W-:-:S13]  /*03c0*/  ISETP.GT.AND P1, PT, R4, 0x1800, PT ;  /* 0x000018000400780c */ /* 0x000fda0003f24270 */
[----:B------:R-:W-:Y:S05]  /*03d0*/  @!P1 BRA `(.L_x_12) ;  /* 0x0000000000b49947 */ /* 0x000fea0003800000 */
[----:B------:R-:W-:Y:S02]  /*03e0*/  PLOP3.LUT P0, PT, PT, PT, PT, 0x8, 0x80 ;  /* 0x000000000080781c */ /* 0x000fe40003f0e170 */
[----:B------:R-:W-:-:S11]  /*03f0*/  IADD3 R11, PT, PT, R3, -0x1800, RZ ;  /* 0xffffe800030b7810 */ /* 0x000fd60007ffe0ff */
.L_x_13:
[----:B------:R-:W0:Y:S01]  /*0400*/  LDC.64 R8, c[0x0][0x380] ;  /* 0x0000e000ff087b82 */ /* 0x000e220000000a00 */
[C---:B------:R-:W-:Y:S01]  /*0410*/  IADD3 R7, PT, PT, R10.reuse, 0x800, RZ ;  /* 0x000008000a077810 */ /* 0x040fe20007ffe0ff */
[----:B0-----:R-:W-:-:S05]  /*0420*/  IMAD.WIDE R24, R10, 0x4, R8 ;  /* 0x000000040a187825 */ /* 0x001fca00078e0208 */
[----:B------:R-:W2:Y:S04]  /*0430*/  LDG.E.CONSTANT R13, desc[UR6][R24.64] ;  /* 0x00000006180d7981 */ /* 0x000ea8000c1e9900 */
[----:B------:R-:W3:Y:S01]  /*0440*/  LDG.E.CONSTANT R12, desc[UR6][R24.64+0x800] ;  /* 0x00080006180c7981 */ /* 0x000ee2000c1e9900 */
[----:B------:R-:W-:-:S03]  /*0450*/  IMAD.WIDE R6, R7, 0x4, R8 ;  /* 0x0000000407067825 */ /* 0x000fc600078e0208 */
[----:B------:R-:W4:Y:S04]  /*0460*/  LDG.E.CONSTANT R14, desc[UR6][R24.64+0x1000] ;  /* 0x00100006180e7981 */ /* 0x000f28000c1e9900 */
[----:B------:R-:W4:Y:S04]  /*0470*/  LDG.E.CONSTANT R18, desc[UR6][R24.64+0x1800] ;  /* 0x0018000618127981 */ /* 0x000f28000c1e9900 */
[----:B------:R-:W4:Y:S01]  /*0480*/  LDG.E.CONSTANT R17, desc[UR6][R6.64] ;  /* 0x0000000606117981 */ /* 0x000f22000c1e9900 */
[----:B------:R-:W-:-:S03]  /*0490*/  IADD3 R5, PT, PT, R10, 0x1000, RZ ;  /* 0x000010000a057810 */ /* 0x000fc60007ffe0ff */
[----:B------:R-:W4:Y:S04]  /*04a0*/  LDG.E.CONSTANT R16, desc[UR6][R6.64+0x800] ;  /* 0x0008000606107981 */ /* 0x000f28000c1e9900 */
[----:B------:R-:W4:Y:S01]  /*04b0*/  LDG.E.CONSTANT R15, desc[UR6][R6.64+0x1000] ;  /* 0x00100006060f7981 */ /* 0x000f22000c1e9900 */
[----:B------:R-:W-:-:S03]  /*04c0*/  IMAD.WIDE R4, R5, 0x4, R8 ;  /* 0x0000000405047825 */ /* 0x000fc600078e0208 */
[----:B------:R-:W4:Y:S04]  /*04d0*/  LDG.E.CONSTANT R22, desc[UR6][R6.64+0x1800] ;  /* 0x0018000606167981 */ /* 0x000f28000c1e9900 */
[----:B------:R-:W4:Y:S01]  /*04e0*/  LDG.E.CONSTANT R21, desc[UR6][R4.64] ;  /* 0x0000000604157981 */ /* 0x000f22000c1e9900 */
[----:B------:R-:W-:-:S03]  /*04f0*/  IADD3 R23, PT, PT, R10, 0x1800, RZ ;  /* 0x000018000a177810 */ /* 0x000fc60007ffe0ff */
[----:B------:R-:W4:Y:S04]  /*0500*/  LDG.E.CONSTANT R20, desc[UR6][R4.64+0x800] ;  /* 0x0008000604147981 */ /* 0x000f28000c1e9900 */
[----:B------:R-:W4:Y:S01]  /*0510*/  LDG.E.CONSTANT R19, desc[UR6][R4.64+0x1000] ;  /* 0x0010000604137981 */ /* 0x000f22000c1e9900 */
[----:B------:R-:W-:-:S03]  /*0520*/  IMAD.WIDE R8, R23, 0x4, R8 ;  /* 0x0000000417087825 */ /* 0x000fc600078e0208 */
[----:B------:R-:W4:Y:S04]  /*0530*/  LDG.E.CONSTANT R26, desc[UR6][R4.64+0x1800] ;  /* 0x00180006041a7981 */ /* 0x000f28000c1e9900 */
[----:B------:R-:W4:Y:S04]  /*0540*/  LDG.E.CONSTANT R25, desc[UR6][R8.64] ;  /* 0x0000000608197981 */ /* 0x000f28000c1e9900 */
[----:B------:R-:W4:Y:S04]  /*0550*/  LDG.E.CONSTANT R23, desc[UR6][R8.64+0x800] ;  /* 0x0008000608177981 */ /* 0x000f28000c1e9900 */
[----:B------:R-:W4:Y:S04]  /*0560*/  LDG.E.CONSTANT R24, desc[UR6][R8.64+0x1000] ;  /* 0x0010000608187981 */ /* 0x000f28000c1e9900 */
[----:B------:R-:W4:Y:S01]  /*0570*/  LDG.E.CONSTANT R27, desc[UR6][R8.64+0x1800] ;  /* 0x00180006081b7981 */ /* 0x000f22000c1e9900 */
[----:B------:R-:W-:-:S04]  /*0580*/  IADD3 R10, PT, PT, R10, 0x2000, RZ ;  /* 0x000020000a0a7810 */ /* 0x000fc80007ffe0ff */
[----:B------:R-:W-:Y:S01]  /*0590*/  ISETP.GE.AND P1, PT, R10, R11, PT ;  /* 0x0000000b0a00720c */ /* 0x000fe20003f26270 */
[----:B--2--5:R-:W-:-:S04]  /*05a0*/  FADD R13, R13, R2 ;  /* 0x000000020d0d7221 */ /* 0x024fc80000000000 */
[----:B---3--:R-:W-:-:S04]  /*05b0*/  FADD R13, R13, R12 ;  /* 0x0000000c0d0d7221 */ /* 0x008fc80000000000 */
[----:B----4-:R-:W-:-:S04]  /*05c0*/  FADD R13, R13, R14 ;  /* 0x0000000e0d0d7221 */ /* 0x010fc80000000000 */
[----:B------:R-:W-:-:S04]  /*05d0*/  FADD R18, R13, R18 ;  /* 0x000000120d127221 */ /* 0x000fc80000000000 */
        /* <DEDUP_REMOVED lines=11> */
[----:B------:R-:W-:Y:S01]  /*0690*/  FADD R2, R24, R27 ;  /* 0x0000001b18027221 */ /* 0x000fe20000000000 */
[----:B------:R-:W-:Y:S06]  /*06a0*/  @!P1 BRA `(.L_x_13) ;  /* 0xfffffffc00549947 */ /* 0x000fec000383ffff */
.L_x_12:
[----:B------:R-:W-:Y:S05]  /*06b0*/  BSYNC.RECONVERGENT B2 ;  /* 0x0000000000027941 */ /* 0x000fea0003800200 */
.L_x_11:
[----:B------:R-:W-:Y:S01]  /*06c0*/  IADD3 R4, PT, PT, -R10, R3, RZ ;  /* 0x000000030a047210 */ /* 0x000fe20007ffe1ff */
[----:B------:R-:W-:Y:S03]  /*06d0*/  BSSY.RECONVERGENT B2, `(.L_x_14) ;  /* 0x0000019000027945 */ /* 0x000fe60003800200 */
[----:B------:R-:W-:-:S13]  /*06e0*/  ISETP.GT.AND P1, PT, R4, 0x800, PT ;  /* 0x000008000400780c */ /* 0x000fda0003f24270 */
[----:B------:R-:W-:Y:S05]  /*06f0*/  @!P1 BRA `(.L_x_15) ;  /* 0x0000000000589947 */ /* 0x000fea0003800000 */
        /* <DEDUP_REMOVED lines=8> */
[----:B------:R-:W4:Y:S04]  /*0780*/  LDG.E.CONSTANT R15, desc[UR6][R6.64] ;  /* 0x00000006060f7981 */ /* 0x000f28000c1e9900 */
[----:B------:R-:W4:Y:S04]  /*0790*/  LDG.E.CONSTANT R17, desc[UR6][R6.64+0x800] ;  /* 0x0008000606117981 */ /* 0x000f28000c1e9900 */
[----:B------:R-:W4:Y:S04]  /*07a0*/  LDG.E.CONSTANT R19, desc[UR6][R6.64+0x1000] ;  /* 0x0010000606137981 */ /* 0x000f28000c1e9900 */
[----:B------:R-:W4:Y:S01]  /*07b0*/  LDG.E.CONSTANT R21, desc[UR6][R6.64+0x1800] ;  /* 0x0018000606157981 */ /* 0x000f22000c1e9900 */
[----:B------:R-:W-:-:S02]  /*07c0*/  PLOP3.LUT P0, PT, PT, PT, PT, 0x8, 0x80 ;  /* 0x000000000080781c */ /* 0x000fc40003f0e170 */
[----:B------:R-:W-:Y:S01]  /*07d0*/  IADD3 R10, PT, PT, R10, 0x1000, RZ ;  /* 0x000010000a0a7810 */ /* 0x000fe20007ffe0ff */
[----:B--2--5:R-:W-:-:S04]  /*07e0*/  FADD R9, R2, R9 ;  /* 0x0000000902097221 */ /* 0x024fc80000000000 */
[----:B---3--:R-:W-:-:S04]  /*07f0*/  FADD R8, R9, R8 ;  /* 0x0000000809087221 */ /* 0x008fc80000000000 */
[----:B----4-:R-:W-:-:S04]  /*0800*/  FADD R8, R8, R11 ;  /* 0x0000000b08087221 */ /* 0x010fc80000000000 */
[----:B------:R-:W-:-:S04]  /*0810*/  FADD R8, R8, R13 ;  /* 0x0000000d08087221 */ /* 0x000fc80000000000 */
[----:B------:R-:W-:-:S04]  /*0820*/  FADD R8, R8, R15 ;  /* 0x0000000f08087221 */ /* 0x000fc80000000000 */
[----:B------:R-:W-:-:S04]  /*0830*/  FADD R8, R8, R17 ;  /* 0x0000001108087221 */ /* 0x000fc80000000000 */
[----:B------:R-:W-:-:S04]  /*0840*/  FADD R8, R8, R19 ;  /* 0x0000001308087221 */ /* 0x000fc80000000000 */
[----:B------:R-:W-:-:S07]  /*0850*/  FADD R2, R8, R21 ;  /* 0x0000001508027221 */ /* 0x000fce0000000000 */
.L_x_15:
[----:B------:R-:W-:Y:S05]  /*0860*/  BSYNC.RECONVERGENT B2 ;  /* 0x0000000000027941 */ /* 0x000fea0003800200 */
.L_x_14:
[----:B------:R-:W-:-:S13]  /*0870*/  ISETP.LT.OR P0, PT, R10, R3, P0 ;  /* 0x000000030a00720c */ /* 0x000fda0000701670 */
[----:B------:R-:W-:Y:S05]  /*0880*/  @!P0 BRA `(.L_x_7) ;  /* 0x0000000000288947 */ /* 0x000fea0003800000 */
[----:B------:R-:W0:Y:S02]  /*0890*/  LDC.64 R4, c[0x0][0x380] ;  /* 0x0000e000ff047b82 */ /* 0x000e240000000a00 */
[----:B0-----:R-:W-:-:S05]  /*08a0*/  IMAD.WIDE R4, R10, 0x4, R4 ;  /* 0x000000040a047825 */ /* 0x001fca00078e0204 */
[----:B------:R-:W2:Y:S04]  /*08b0*/  LDG.E.CONSTANT R7, desc[UR6][R4.64] ;  /* 0x0000000604077981 */ /* 0x000ea8000c1e9900 */
[----:B------:R-:W3:Y:S04]  /*08c0*/  LDG.E.CONSTANT R6, desc[UR6][R4.64+0x800] ;  /* 0x0008000604067981 */ /* 0x000ee8000c1e9900 */
[----:B------:R-:W4:Y:S04]  /*08d0*/  LDG.E.CONSTANT R9, desc[UR6][R4.64+0x1000] ;  /* 0x0010000604097981 */ /* 0x000f28000c1e9900 */
[----:B------:R-:W4:Y:S01]  /*08e0*/  LDG.E.CONSTANT R11, desc[UR6][R4.64+0x1800] ;  /* 0x00180006040b7981 */ /* 0x000f22000c1e9900 */
[----:B--2--5:R-:W-:-:S04]  /*08f0*/  FADD R7, R2, R7 ;  /* 0x0000000702077221 */ /* 0x024fc80000000000 */
[----:B---3--:R-:W-:-:S04]  /*0900*/  FADD R6, R7, R6 ;  /* 0x0000000607067221 */ /* 0x008fc80000000000 */
[----:B----4-:R-:W-:-:S04]  /*0910*/  FADD R6, R6, R9 ;  /* 0x0000000906067221 */ /* 0x010fc80000000000 */
[----:B------:R-:W-:-:S07]  /*0920*/  FADD R2, R6, R11 ;  /* 0x0000000b06027221 */ /* 0x000fce0000000000 */
.L_x_7:
[----:B------:R-:W-:Y:S05]  /*0930*/  BSYNC.RECONVERGENT B1 ;  /* 0x0000000000017941 */ /* 0x000fea0003800200 */
.L_x_6:
[----:B------:R-:W-:-:S13]  /*0940*/  ISETP.GE.AND P0, PT, R3, 0x200, PT ;  /* 0x000002000300780c */ /* 0x000fda0003f06270 */
[----:B------:R-:W-:Y:S05]  /*0950*/  @!P0 BRA `(.L_x_16) ;  /* 0x0000000000b48947 */ /* 0x000fea0003800000 */
[----:B-----5:R-:W1:Y:S01]  /*0960*/  SHFL.DOWN P0, R3, R2, 0x1, 0x1f ;  /* 0x08201f0002037f89 */ /* 0x020e620000000000 */
[----:B------:R-:W2:Y:S01]  /*0970*/  S2R R7, SR_LANEID ;  /* 0x0000000000077919 */ /* 0x000ea20000000000 */
[----:B-1----:R-:W-:-:S05]  /*0980*/  @P0 FADD R3, R3, R2 ;  /* 0x0000000203030221 */ /* 0x002fca0000000000 */
[----:B0-----:R-:W0:Y:S01]  /*0990*/  SHFL.DOWN P0, R4, R3, 0x2, 0x1f ;  /* 0x08401f0003047f89 */ /* 0x001e220000000000 */
[----:B--2---:R-:W-:-:S13]  /*09a0*/  ISETP.NE.AND P1, PT, R7, RZ, PT ;  /* 0x000000ff0700720c */ /* 0x004fda0003f25270 */
[----:B------:R-:W1:Y:S01]  /*09b0*/  @!P1 S2R R8, SR_CgaCtaId ;  /* 0x0000000000089919 */ /* 0x000e620000008800 */
[----:B------:R-:W-:Y:S01]  /*09c0*/  @!P1 MOV R7, 0x400 ;  /* 0x0000040000079802 */ /* 0x000fe20000000f00 */
[----:B0-----:R-:W-:Y:S01]  /*09d0*/  @P0 FADD R4, R3, R4 ;  /* 0x0000000403040221 */ /* 0x001fe20000000000 */
[----:B------:R-:W-:-:S04]  /*09e0*/  @!P1 SHF.R.U32.HI R3, RZ, 0x3, R0 ;  /* 0x00000003ff039819 */ /* 0x000fc80000011600 */
[----:B------:R-:W0:Y:S01]  /*09f0*/  SHFL.DOWN P0, R5, R4, 0x4, 0x1f ;  /* 0x08801f0004057f89 */ /* 0x000e220000000000 */
[----:B------:R-:W-:Y:S02]  /*0a00*/  @!P1 LOP3.LUT R3, R3, 0x7c, RZ, 0xc0, !PT ;  /* 0x0000007c03039812 */ /* 0x000fe400078ec0ff */
[----:B-1----:R-:W-:Y:S01]  /*0a10*/  @!P1 LEA R8, R8, R7, 0x18 ;  /* 0x0000000708089211 */ /* 0x002fe200078ec0ff */
[----:B0-----:R-:W-:-:S03]  /*0a20*/  @P0 FADD R5, R4, R5 ;  /* 0x0000000504050221 */ /* 0x001fc60000000000 */
[----:B------:R-:W-:Y:S02]  /*0a30*/  @!P1 IADD3 R3, PT, PT, R3, R8, RZ ;  /* 0x0000000803039210 */ /* 0x000fe40007ffe0ff */
[----:B------:R-:W0:Y:S02]  /*0a40*/  SHFL.DOWN P0, R6, R5, 0x8, 0x1f ;  /* 0x09001f0005067f89 */ /* 0x000e240000000000 */
[----:B0-----:R-:W-:-:S05]  /*0a50*/  @P0 FADD R6, R5, R6 ;  /* 0x0000000605060221 */ /* 0x001fca0000000000 */
[----:B------:R-:W0:Y:S02]  /*0a60*/  SHFL.DOWN P0, R2, R6, 0x10, 0x1f ;  /* 0x0a001f0006027f89 */ /* 0x000e240000000000 */
[----:B0-----:R-:W-:Y:S01]  /*0a70*/  @P0 FADD R2, R6, R2 ;  /* 0x0000000206020221 */ /* 0x001fe20000000000 */
[----:B------:R-:W-:-:S04]  /*0a80*/  ISETP.NE.AND P0, PT, R0, RZ, PT ;  /* 0x000000ff0000720c */ /* 0x000fc80003f05270 */
[----:B------:R0:W-:Y:S01]  /*0a90*/  @!P1 STS [R3+0x10], R2 ;  /* 0x0000100203009388 */ /* 0x0001e20000000800 */
[----:B------:R-:W-:Y:S08]  /*0aa0*/  BAR.SYNC.DEFER_BLOCKING 0x0 ;  /* 0x0000000000007b1d */ /* 0x000ff00000010000 */
[----:B------:R-:W-:Y:S05]  /*0ab0*/  @P0 BRA `(.L_x_17) ;  /* 0x0000003400240947 */ /* 0x000fea0003800000 */
[----:B------:R-:W1:Y:S01]  /*0ac0*/  S2UR UR5, SR_CgaCtaId ;  /* 0x00000000000579c3 */ /* 0x000e620000008800 */
[----:B------:R-:W-:Y:S02]  /*0ad0*/  UMOV UR4, 0x400 ;  /* 0x0000040000047882 */ /* 0x000fe40000000000 */
[----:B-1----:R-:W-:-:S09]  /*0ae0*/  ULEA UR4, UR5, UR4, 0x18 ;  /* 0x0000000405047291 */ /* 0x002fd2000f8ec0ff */
[----:B------:R-:W1:Y:S04]  /*0af0*/  LDS.128 R4, [UR4+0x10] ;  /* 0x00001004ff047984 */ /* 0x000e680008000c00 */
[----:B------:R-:W2:Y:S04]  /*0b00*/  LDS.128 R12, [UR4+0x20] ;  /* 0x00002004ff0c7984 */ /* 0x000ea80008000c00 */
[----:B------:R-:W3:Y:S04]  /*0b10*/  LDS.128 R8, [UR4+0x30] ;  /* 0x00003004ff087984 */ /* 0x000ee80008000c00 */
[----:B------:R-:W4:Y:S01]  /*0b20*/  LDS.128 R16, [UR4+0x40] ;  /* 0x00004004ff107984 */ /* 0x000f220008000c00 */
[----:B-1----:R-:W-:-:S04]  /*0b30*/  FADD R5, R2, R5 ;  /* 0x0000000502057221 */ /* 0x002fc80000000000 */
[----:B------:R-:W-:-:S04]  /*0b40*/  FADD R6, R5, R6 ;  /* 0x0000000605067221 */ /* 0x000fc80000000000 */
[----:B------:R-:W-:-:S04]  /*0b50*/  FADD R7, R6, R7 ;  /* 0x0000000706077221 */ /* 0x000fc80000000000 */
[----:B--2---:R-:W-:-:S04]  /*0b60*/  FADD R12, R7, R12 ;  /* 0x0000000c070c7221 */ /* 0x004fc80000000000 */
[----:B------:R-:W-:-:S04]  /*0b70*/  FADD R13, R12, R13 ;  /* 0x0000000d0c0d7221 */ /* 0x000fc80000000000 */
[----:B------:R-:W-:-:S04]  /*0b80*/  FADD R14, R13, R14 ;  /* 0x0000000e0d0e7221 */ /* 0x000fc80000000000 */
[----:B------:R-:W-:-:S04]  /*0b90*/  FADD R15, R14, R15 ;  /* 0x0000000f0e0f7221 */ /* 0x000fc80000000000 */
[----:B---3--:R-:W-:-:S04]  /*0ba0*/  FADD R8, R15, R8 ;  /* 0x000000080f087221 */ /* 0x008fc80000000000 */
[----:B------:R-:W-:-:S04]  /*0bb0*/  FADD R9, R8, R9 ;  /* 0x0000000908097221 */ /* 0x000fc80000000000 */
[----:B------:R-:W-:-:S04]  /*0bc0*/  FADD R10, R9, R10 ;  /* 0x0000000a090a7221 */ /* 0x000fc80000000000 */
[----:B------:R-:W-:-:S04]  /*0bd0*/  FADD R11, R10, R11 ;  /* 0x0000000b0a0b7221 */ /* 0x000fc80000000000 */
[----:B----4-:R-:W-:-:S04]  /*0be0*/  FADD R16, R11, R16 ;  /* 0x000000100b107221 */ /* 0x010fc80000000000 */
[----:B------:R-:W-:-:S04]  /*0bf0*/  FADD R17, R16, R17 ;  /* 0x0000001110117221 */ /* 0x000fc80000000000 */
[----:B------:R-:W-:-:S04]  /*0c00*/  FADD R18, R17, R18 ;  /* 0x0000001211127221 */ /* 0x000fc80000000000 */
[----:B0-----:R-:W-:Y:S01]  /*0c10*/  FADD R2, R18, R19 ;  /* 0x0000001312027221 */ /* 0x001fe20000000000 */
[----:B------:R-:W-:Y:S06]  /*0c20*/  BRA `(.L_x_17) ;  /* 0x0000003000c87947 */ /* 0x000fec0003800000 */
.L_x_16:
[----:B0-----:R-:W-:Y:S01]  /*0c30*/  LOP3.LUT R4, R0, 0x3e0, RZ, 0xc0, !PT ;  /* 0x000003e000047812 */ /* 0x001fe200078ec0ff */
[----:B------:R-:W0:Y:S03]  /*0c40*/  S2R R9, SR_LANEID ;  /* 0x0000000000097919 */ /* 0x000e260000000000 */
[----:B------:R-:W-:Y:S02]  /*0c50*/  IADD3 R6, PT, PT, R4, 0x20, RZ ;  /* 0x0000002004067810 */ /* 0x000fe40007ffe0ff */
[----:B------:R-:W-:Y:S02]  /*0c60*/  LOP3.LUT R4, RZ, R4, RZ, 0x33, !PT ;  /* 0x00000004ff047212 */ /* 0x000fe400078e33ff */
[-C--:B------:R-:W-:Y:S02]  /*0c70*/  ISETP.GT.AND P0, PT, R6, R3.reuse, PT ;  /* 0x000000030600720c */ /* 0x080fe40003f04270 */
[----:B------:R-:W-:-:S04]  /*0c80*/  IADD3 R4, PT, PT, R4, R3, RZ ;  /* 0x0000000304047210 */ /* 0x000fc80007ffe0ff */
[----:B------:R-:W-:-:S06]  /*0c90*/  SEL R5, R4, 0x1f, P0 ;  /* 0x0000001f04057807 */ /* 0x000fcc0000000000 */
[----:B-----5:R-:W1:Y:S01]  /*0ca0*/  SHFL.DOWN P0, R4, R2, 0x1, R5 ;  /* 0x0820000002047989 */ /* 0x020e620000000005 */
[----:B0-----:R-:W-:Y:S01]  /*0cb0*/  ISETP.NE.AND P1, PT, R9, RZ, PT ;  /* 0x000000ff0900720c */ /* 0x001fe20003f25270 */
[----:B-1----:R-:W-:-:S12]  /*0cc0*/  @P0 FADD R4, R4, R2 ;  /* 0x0000000204040221 */ /* 0x002fd80000000000 */
[----:B------:R-:W0:Y:S01]  /*0cd0*/  @!P1 S2R R10, SR_CgaCtaId ;  /* 0x00000000000a9919 */ /* 0x000e220000008800 */
[----:B------:R-:W-:Y:S01]  /*0ce0*/  @!P1 MOV R9, 0x400 ;  /* 0x0000040000099802 */ /* 0x000fe20000000f00 */
[----:B------:R-:W1:Y:S02]  /*0cf0*/  SHFL.DOWN P0, R6, R4, 0x2, R5 ;  /* 0x0840000004067989 */ /* 0x000e640000000005 */
[----:B-1----:R-:W-:Y:S01]  /*0d00*/  @P0 FADD R6, R4, R6 ;  /* 0x0000000604060221 */ /* 0x002fe20000000000 */
[----:B------:R-:W-:Y:S02]  /*0d10*/  @!P1 SHF.R.U32.HI R4, RZ, 0x3, R0 ;  /* 0x00000003ff049819 */ /* 0x000fe40000011600 */
[----:B0-----:R-:W-:Y:S02]  /*0d20*/  @!P1 LEA R9, R10, R9, 0x18 ;  /* 0x000000090a099211 */ /* 0x001fe400078ec0ff */
[----:B------:R-:W0:Y:S01]  /*0d30*/  SHFL.DOWN P0, R7, R6, 0x4, R5 ;  /* 0x0880000006077989 */ /* 0x000e220000000005 */
[----:B------:R-:W-:-:S04]  /*0d40*/  @!P1 LOP3.LUT R4, R4, 0x7c, RZ, 0xc0, !PT ;  /* 0x0000007c04049812 */ /* 0x000fc800078ec0ff */
[----:B------:R-:W-:Y:S01]  /*0d50*/  @!P1 IADD3 R9, PT, PT, R4, R9, RZ ;  /* 0x0000000904099210 */ /* 0x000fe20007ffe0ff */
[----:B0-----:R-:W-:-:S05]  /*0d60*/  @P0 FADD R7, R6, R7 ;  /* 0x0000000706070221 */ /* 0x001fca0000000000 */
[----:B------:R-:W0:Y:S02]  /*0d70*/  SHFL.DOWN P0, R8, R7, 0x8, R5 ;  /* 0x0900000007087989 */ /* 0x000e240000000005 */
[----:B0-----:R-:W-:-:S05]  /*0d80*/  @P0 FADD R8, R7, R8 ;  /* 0x0000000807080221 */ /* 0x001fca0000000000 */
[----:B------:R-:W0:Y:S02]  /*0d90*/  SHFL.DOWN P0, R2, R8, 0x10, R5 ;  /* 0x0a00000008027989 */ /* 0x000e240000000005 */
[----:B0-----:R-:W-:Y:S01]  /*0da0*/  @P0 FADD R2, R8, R2 ;  /* 0x0000000208020221 */ /* 0x001fe20000000000 */
[----:B------:R-:W-:-:S04]  /*0db0*/  ISETP.NE.AND P0, PT, R0, RZ, PT ;  /* 0x000000ff0000720c */ /* 0x000fc80003f05270 */
[----:B------:R4:W-:Y:S01]  /*0dc0*/  @!P1 STS [R9+0x10], R2 ;  /* 0x0000100209009388 */ /* 0x0009e20000000800 */
[----:B------:R-:W-:Y:S08]  /*0dd0*/  BAR.SYNC.DEFER_BLOCKING 0x0 ;  /* 0x0000000000007b1d */ /* 0x000ff00000010000 */
[----:B------:R-:W-:Y:S05]  /*0de0*/  @P0 BRA `(.L_x_17) ;  /* 0x0000003000580947 */ /* 0x000fea0003800000 */
[----:B------:R-:W0:Y:S01]  /*0df0*/  S2UR UR5, SR_CgaCtaId ;  /* 0x00000000000579c3 */ /* 0x000e220000008800 */
[----:B------:R-:W-:Y:S01]  /*0e00*/  UMOV UR4, 0x400 ;  /* 0x0000040000047882 */ /* 0x000fe20000000000 */
[C---:B------:R-:W-:Y:S02]  /*0e10*/  ISETP.GT.AND P2, PT, R3.reuse, 0x20, PT ;  /* 0x000000200300780c */ /* 0x040fe40003f44270 */
[C---:B------:R-:W-:Y:S02]  /*0e20*/  ISETP.GT.AND P3, PT, R3.reuse, 0x40, PT ;  /* 0x000000400300780c */ /* 0x040fe40003f64270 */
[C---:B------:R-:W-:Y:S02]  /*0e30*/  ISETP.GT.AND P1, PT, R3.reuse, 0x60, PT ;  /* 0x000000600300780c */ /* 0x040fe40003f24270 */
[----:B------:R-:W-:Y:S01]  /*0e40*/  ISETP.GT.AND P4, PT, R3, 0xc0, PT ;  /* 0x000000c00300780c */ /* 0x000fe20003f84270 */
[----:B0-----:R-:W-:-:S09]  /*0e50*/  ULEA UR4, UR5, UR4, 0x18 ;  /* 0x0000000405047291 */ /* 0x001fd2000f8ec0ff */
[----:B------:R-:W0:Y:S04]  /*0e60*/  LDS.128 R16, [UR4+0x10] ;  /* 0x00001004ff107984 */ /* 0x000e280008000c00 */
[----:B------:R-:W1:Y:S04]  /*0e70*/  LDS.128 R4, [UR4+0x20] ;  /* 0x00002004ff047984 */ /* 0x000e680008000c00 */
[----:B----4-:R-:W2:Y:S04]  /*0e80*/  LDS.128 R8, [UR4+0x30] ;  /* 0x00003004ff087984 */ /* 0x010ea80008000c00 */
[----:B------:R-:W3:Y:S01]  /*0e90*/  LDS.128 R12, [UR4+0x40] ;  /* 0x00004004ff0c7984 */ /* 0x000ee20008000c00 */
[----:B0-----:R-:W-:Y:S01]  /*0ea0*/  @P2 FADD R2, R2, R17 ;  /* 0x0000001102022221 */ /* 0x001fe20000000000 */
[----:B------:R-:W-:-:S03]  /*0eb0*/  ISETP.GT.AND P2, PT, R3, 0x80, PT ;  /* 0x000000800300780c */ /* 0x000fc60003f44270 */
[----:B------:R-:W-:Y:S01]  /*0ec0*/  @P3 FADD R2, R2, R18 ;  /* 0x0000001202023221 */ /* 0x000fe20000000000 */
[----:B------:R-:W-:-:S03]  /*0ed0*/  ISETP.GT.AND P3, PT, R3, 0xa0, PT ;  /* 0x000000a00300780c */ /* 0x000fc60003f64270 */
[----:B------:R-:W-:Y:S01]  /*0ee0*/  @P1 FADD R2, R2, R19 ;  /* 0x0000001302021221 */ /* 0x000fe20000000000 */
[----:B------:R-:W-:-:S05]  /*0ef0*/  ISETP.GT.AND P1, PT, R3, 0xe0, PT ;  /* 0x000000e00300780c */ /* 0x000fca0003f24270 */
[----:B-1----:R-:W-:Y:S01]  /*0f00*/  @P2 FADD R2, R2, R4 ;  /* 0x0000000402022221 */ /* 0x002fe20000000000 */
[----:B------:R-:W-:-:S03]  /*0f10*/  ISETP.GT.AND P2, PT, R3, 0x100, PT ;  /* 0x000001000300780c */ /* 0x000fc60003f44270 */
[----:B------:R-:W-:Y:S01]  /*0f20*/  @P3 FADD R2, R2, R5 ;  /* 0x0000000502023221 */ /* 0x000fe20000000000 */
[----:B------:R-:W-:-:S03]  /*0f30*/  ISETP.GT.AND P3, PT, R3, 0x120, PT ;  /* 0x000001200300780c */ /* 0x000fc60003f64270 */
[----:B------:R-:W-:Y:S01]  /*0f40*/  @P4 FADD R2, R2, R6 ;  /* 0x0000000602024221 */ /* 0x000fe20000000000 */
[----:B------:R-:W-:-:S03]  /*0f50*/  ISETP.GT.AND P4, PT, R3, 0x140, PT ;  /* 0x000001400300780c */ /* 0x000fc60003f84270 */
[----:B------:R-:W-:Y:S01]  /*0f60*/  @P1 FADD R2, R2, R7 ;  /* 0x0000000702021221 */ /* 0x000fe20000000000 */
[----:B------:R-:W-:-:S03]  /*0f70*/  ISETP.GT.AND P1, PT, R3, 0x160, PT ;  /* 0x000001600300780c */ /* 0x000fc60003f24270 */
[----:B--2---:R-:W-:Y:S01]  /*0f80*/  @P2 FADD R2, R2, R8 ;  /* 0x0000000802022221 */ /* 0x004fe20000000000 */
[----:B------:R-:W-:-:S03]  /*0f90*/  ISETP.GT.AND P2, PT, R3, 0x180, PT ;  /* 0x000001800300780c */ /* 0x000fc60003f44270 */
[----:B------:R-:W-:Y:S01]  /*0fa0*/  @P3 FADD R2, R2, R9 ;  /* 0x0000000902023221 */ /* 0x000fe20000000000 */
[----:B------:R-:W-:-:S03]  /*0fb0*/  ISETP.GT.AND P3, PT, R3, 0x1a0, PT ;  /* 0x000001a00300780c */ /* 0x000fc60003f64270 */
[----:B------:R-:W-:Y:S01]  /*0fc0*/  @P4 FADD R2, R2, R10 ;  /* 0x0000000a02024221 */ /* 0x000fe20000000000 */
[----:B------:R-:W-:-:S03]  /*0fd0*/  ISETP.GT.AND P4, PT, R3, 0x1c0, PT ;  /* 0x000001c00300780c */ /* 0x000fc60003f84270 */
[----:B------:R-:W-:Y:S01]  /*0fe0*/  @P1 FADD R2, R2, R11 ;  /* 0x0000000b02021221 */ /* 0x000fe20000000000 */
[----:B------:R-:W-:-:S03]  /*0ff0*/  ISETP.GT.AND P1, PT, R3, 0x1e0, PT ;  /* 0x000001e00300780c */ /* 0x000fc60003f24270 */
[----:B---3--:R-:W-:-:S04]  /*1000*/  @P2 FADD R2, R2, R12 ;  /* 0x0000000c02022221 */ /* 0x008fc80000000000 */
[----:B------:R-:W-:-:S04]  /*1010*/  @P3 FADD R2, R2, R13 ;  /* 0x0000000d02023221 */ /* 0x000fc80000000000 */
[----:B------:R-:W-:-:S04]  /*1020*/  @P4 FADD R2, R2, R14 ;  /* 0x0000000e02024221 */ /* 0x000fc80000000000 */
[----:B------:R-:W-:Y:S01]  /*1030*/  @P1 FADD R2, R2, R15 ;  /* 0x0000000f02021221 */ /* 0x000fe20000000000 */
[----:B------:R-:W-:Y:S06]  /*1040*/  BRA `(.L_x_17) ;  /* 0x0000002c00c07947 */ /* 0x000fec0003800000 */
.L_x_3:
[----:B------:R-:W0:Y:S01]  /*1050*/  S2R R0, SR_TID.X ;  /* 0x0000000000007919 */ /* 0x000e220000002100 */
[----:B------:R-:W1:Y:S01]  /*1060*/  LDC.64 R4, c[0x0][0x380] ;  /* 0x0000e000ff047b82 */ /* 0x000e620000000a00 */
[----:B0-----:R-:W-:-:S05]  /*1070*/  SHF.L.U32 R7, R0, 0x1, RZ ;  /* 0x0000000100077819 */ /* 0x001fca00000006ff */
[----:B-1----:R-:W-:-:S05]  /*1080*/  IMAD.WIDE.U32 R4, R7, 0x4, R4 ;  /* 0x0000000407047825 */ /* 0x002fca00078e0004 */
[----:B------:R-:W2:Y:S04]  /*1090*/  LDG.E.64.CONSTANT R14, desc[UR6][R4.64] ;  /* 0x00000006040e7981 */ /* 0x000ea8000c1e9b00 */
[----:B------:R-:W3:Y:S04]  /*10a0*/  LDG.E.64.CONSTANT R16, desc[UR6][R4.64+0x1000] ;  /* 0x0010000604107981 */ /* 0x000ee8000c1e9b00 */
[----:B------:R-:W4:Y:S04]  /*10b0*/  LDG.E.64.CONSTANT R18, desc[UR6][R4.64+0x2000] ;  /* 0x0020000604127981 */ /* 0x000f28000c1e9b00 */
[----:B------:R-:W5:Y:S04]  /*10c0*/  LDG.E.64.CONSTANT R20, desc[UR6][R4.64+0x3000] ;  /* 0x0030000604147981 */ /* 0x000f68000c1e9b00 */
[----:B------:R-:W5:Y:S04]  /*10d0*/  LDG.E.64.CONSTANT R12, desc[UR6][R4.64+0x4000] ;  /* 0x00400006040c7981 */ /* 0x000f68000c1e9b00 */
[----:B------:R-:W5:Y:S04]  /*10e0*/  LDG.E.64.CONSTANT R10, desc[UR6][R4.64+0x5000] ;  /* 0x00500006040a7981 */ /* 0x000f68000c1e9b00 */
[----:B------:R-:W5:Y:S04]  /*10f0*/  LDG.E.64.CONSTANT R6, desc[UR6][R4.64+0x6000] ;  /* 0x0060000604067981 */ /* 0x000f68000c1e9b00 */
[----:B------:R-:W5:Y:S01]  /*1100*/  LDG.E.64.CONSTANT R8, desc[UR6][R4.64+0x7000] ;  /* 0x0070000604087981 */ /* 0x000f62000c1e9b00 */
[----:B------:R-:W-:Y:S01]  /*1110*/  ISETP.GE.U32.AND P0, PT, R3, 0x4000, PT ;  /* 0x000040000300780c */ /* 0x000fe20003f06070 */
[----:B--2---:R-:W-:Y:S01]  /*1120*/  FADD R14, R14, R15 ;  /* 0x0000000f0e0e7221 */ /* 0x004fe20000000000 */
[----:B---3--:R-:W-:Y:S01]  /*1130*/  FADD R17, R16, R17 ;  /* 0x0000001110117221 */ /* 0x008fe20000000000 */
[----:B----4-:R-:W-:-:S03]  /*1140*/  FADD R18, R18, R19 ;  /* 0x0000001312127221 */ /* 0x010fc60000000000 */
[----:B------:R-:W-:Y:S01]  /*1150*/  FADD R14, R14, R17 ;  /* 0x000000110e0e7221 */ /* 0x000fe20000000000 */
[----:B-----5:R-:W-:Y:S01]  /*1160*/  FADD R21, R20, R21 ;  /* 0x0000001514157221 */ /* 0x020fe20000000000 */
[----:B------:R-:W-:Y:S02]  /*1170*/  HFMA2 R20, -RZ, RZ, 0, 0.0078125 ;  /* 0x00002000ff147431 */ /* 0x000fe400000001ff */
[----:B------:R-:W-:Y:S01]  /*1180*/  FADD R12, R12, R13 ;  /* 0x0000000d0c0c7221 */ /* 0x000fe20000000000 */
[----:B------:R-:W-:Y:S01]  /*1190*/  FADD R21, R18, R21 ;  /* 0x0000001512157221 */ /* 0x000fe20000000000 */
[----:B------:R-:W-:-:S03]  /*11a0*/  FADD R11, R10, R11 ;  /* 0x0000000b0a0b7221 */ /* 0x000fc60000000000 */
[----:B------:R-:W-:Y:S01]  /*11b0*/  FADD R14, R14, R21 ;  /* 0x000000150e0e7221 */ /* 0x000fe20000000000 */
[----:B------:R-:W-:Y:S01]  /*11c0*/  FADD R6, R6, R7 ;  /* 0x0000000706067221 */ /* 0x000fe20000000000 */
[----:B------:R-:W-:Y:S01]  /*11d0*/  FADD R11, R12, R11 ;  /* 0x0000000b0c0b7221 */ /* 0x000fe20000000000 */
[----:B------:R-:W-:-:S04]  /*11e0*/  FADD R9, R8, R9 ;  /* 0x0000000908097221 */ /* 0x000fc80000000000 */
[----:B------:R-:W-:-:S04]  /*11f0*/  FADD R6, R6, R9 ;  /* 0x0000000906067221 */ /* 0x000fc80000000000 */
[----:B------:R-:W-:-:S04]  /*1200*/  FADD R11, R11, R6 ;  /* 0x000000060b0b7221 */ /* 0x000fc80000000000 */
[----:B------:R-:W-:Y:S01]  /*1210*/  FADD R2, R14, R11 ;  /* 0x0000000b0e027221 */ /* 0x000fe20000000000 */
[----:B------:R-:W-:Y:S06]  /*1220*/  @!P0 BRA `(.L_x_18) ;  /* 0x00000000008c8947 */ /* 0x000fec0003800000 */
[----:B------:R-:W0:Y:S01]  /*1230*/  LDC R24, c[0x0][0x390] ;  /* 0x0000e400ff187b82 */ /* 0x000e220000000800 */
[----:B------:R-:W-:Y:S02]  /*1240*/  IADD3 R21, PT, PT, R3, -0x2000, RZ ;  /* 0xffffe00003157810 */ /* 0x000fe40007ffe0ff */
[----:B------:R-:W-:-:S07]  /*1250*/  MOV R20, 0x2000 ;  /* 0x0000200000147802 */ /* 0x000fce0000000f00 */
.L_x_20:
[----:B------:R-:W-:-:S05]  /*1260*/  IMAD.WIDE R26, R20, 0x4, R4 ;  /* 0x00000004141a7825 */ /* 0x000fca00078e0204 */
[----:B------:R-:W2:Y:S04]  /*1270*/  LDG.E.64.CONSTANT R14, desc[UR6][R26.64+0x6000] ;  /* 0x006000061a0e7981 */ /* 0x000ea8000c1e9b00 */
[----:B------:R-:W2:Y:S04]  /*1280*/  LDG.E.64.CONSTANT R6, desc[UR6][R26.64+0x7000] ;  /* 0x007000061a067981 */ /* 0x000ea8000c1e9b00 */
[----:B------:R-:W3:Y:S04]  /*1290*/  LDG.E.64.CONSTANT R22, desc[UR6][R26.64] ;  /* 0x000000061a167981 */ /* 0x000ee8000c1e9b00 */
[----:B------:R-:W4:Y:S04]  /*12a0*/  LDG.E.64.CONSTANT R18, desc[UR6][R26.64+0x1000] ;  /* 0x001000061a127981 */ /* 0x000f28000c1e9b00 */
[----:B------:R-:W5:Y:S04]  /*12b0*/  LDG.E.64.CONSTANT R16, desc[UR6][R26.64+0x2000] ;  /* 0x002000061a107981 */ /* 0x000f68000c1e9b00 */
[----:B------:R-:W5:Y:S04]  /*12c0*/  LDG.E.64.CONSTANT R12, desc[UR6][R26.64+0x3000] ;  /* 0x003000061a0c7981 */ /* 0x000f68000c1e9b00 */
[----:B------:R-:W5:Y:S04]  /*12d0*/  LDG.E.64.CONSTANT R10, desc[UR6][R26.64+0x4000] ;  /* 0x004000061a0a7981 */ /* 0x000f68000c1e9b00 */
[----:B------:R-:W5:Y:S01]  /*12e0*/  LDG.E.64.CONSTANT R8, desc[UR6][R26.64+0x5000] ;  /* 0x005000061a087981 */ /* 0x000f62000c1e9b00 */
[----:B0-----:R-:W-:Y:S01]  /*12f0*/  MOV R3, R24 ;  /* 0x0000001800037202 */ /* 0x001fe20000000f00 */
[----:B--2---:R-:W-:-:S03]  /*1300*/  FADD R15, R15, R6 ;  /* 0x000000060f0f7221 */ /* 0x004fc60000000000 */
[----:B------:R-:W-:Y:S01]  /*1310*/  IADD3 R6, PT, PT, -R20, R3, RZ ;  /* 0x0000000314067210 */ /* 0x000fe20007ffe1ff */
[----:B---3--:R-:W-:-:S03]  /*1320*/  FADD R2, R22, R2 ;  /* 0x0000000216027221 */ /* 0x008fc60000000000 */
[----:B------:R-:W-:Y:S01]  /*1330*/  ISETP.GE.AND P0, PT, R6, 0x2000, PT ;  /* 0x000020000600780c */ /* 0x000fe20003f06270 */
[----:B----4-:R-:W-:Y:S01]  /*1340*/  FADD R23, R23, R18 ;  /* 0x0000001217177221 */ /* 0x010fe20000000000 */
[----:B-----5:R-:W-:Y:S01]  /*1350*/  FADD R18, R19, R16 ;  /* 0x0000001013127221 */ /* 0x020fe20000000000 */
[----:B------:R-:W-:Y:S01]  /*1360*/  FADD R17, R17, R12 ;  /* 0x0000000c11117221 */ /* 0x000fe20000000000 */
[----:B------:R-:W-:Y:S01]  /*1370*/  FADD R12, R13, R10 ;  /* 0x0000000a0d0c7221 */ /* 0x000fe20000000000 */
[----:B------:R-:W-:Y:S01]  /*1380*/  FADD R11, R11, R8 ;  /* 0x000000080b0b7221 */ /* 0x000fe20000000000 */
[----:B------:R-:W-:Y:S01]  /*1390*/  FADD R8, R9, R14 ;  /* 0x0000000e09087221 */ /* 0x000fe20000000000 */
[----:B------:R-:W-:Y:S01]  /*13a0*/  FADD R2, R2, R23 ;  /* 0x0000001702027221 */ /* 0x000fe20000000000 */
[----:B------:R-:W-:Y:S01]  /*13b0*/  FADD R17, R18, R17 ;  /* 0x0000001112117221 */ /* 0x000fe20000000000 */
[----:B------:R-:W-:Y:S01]  /*13c0*/  FADD R11, R12, R11 ;  /* 0x0000000b0c0b7221 */ /* 0x000fe20000000000 */
[----:B------:R-:W-:-:S02]  /*13d0*/  FADD R8, R8, R15 ;  /* 0x0000000f08087221 */ /* 0x000fc40000000000 */
[----:B------:R-:W-:Y:S02]  /*13e0*/  FADD R2, R2, R17 ;  /* 0x0000001102027221 */ /* 0x000fe40000000000 */
[----:B------:R-:W-:-:S04]  /*13f0*/  FADD R11, R11, R8 ;  /* 0x000000080b0b7221 */ /* 0x000fc80000000000 */
[----:B------:R-:W-:-:S04]  /*1400*/  FADD R11, R2, R11 ;  /* 0x0000000b020b7221 */ /* 0x000fc80000000000 */
[----:B------:R-:W-:Y:S01]  /*1410*/  FADD R2, R7, R11 ;  /* 0x0000000b07027221 */ /* 0x000fe20000000000 */
[----:B------:R-:W-:Y:S06]  /*1420*/  @!P0 BRA `(.L_x_19) ;  /* 0x0000000800308947 */ /* 0x000fec0003800000 */
[----:B------:R-:W-:-:S04]  /*1430*/  IADD3 R20, PT, PT, R20, 0x2000, RZ ;  /* 0x0000200014147810 */ /* 0x000fc80007ffe0ff */
[----:B------:R-:W-:-:S13]  /*1440*/  ISETP.GT.AND P0, PT, R20, R21, PT ;  /* 0x000000151400720c */ /* 0x000fda0003f04270 */
[----:B------:R-:W-:Y:S05]  /*1450*/  @!P0 BRA `(.L_x_20) ;  /* 0xfffffffc00808947 */ /* 0x000fea000383ffff */
.L_x_18:
[----:B------:R-:W-:-:S13]  /*1460*/  ISETP.GE.AND P0, PT, R20, R3, PT ;  /* 0x000000031400720c */ /* 0x000fda0003f06270 */
[----:B------:R-:W-:Y:S05]  /*1470*/  @P0 BRA `(.L_x_19) ;  /* 0x00000008001c0947 */ /* 0x000fea0003800000 */
[----:B------:R-:W-:Y:S01]  /*1480*/  IADD3 R11, PT, PT, -R20, R3, RZ ;  /* 0x00000003140b7210 */ /* 0x000fe20007ffe1ff */
[----:B------:R-:W-:Y:S03]  /*1490*/  BSSY.RECONVERGENT B1, `(.L_x_19) ;  /* 0x0000085000017945 */ /* 0x000fe60003800200 */
[----:B------:R-:W-:-:S13]  /*14a0*/  ISETP.GE.AND P0, PT, R0, R11, PT ;  /* 0x0000000b0000720c */ /* 0x000fda0003f06270 */
[----:B------:R-:W-:Y:S05]  /*14b0*/  @P0 BRA `(.L_x_21) ;  /* 0x0000000800080947 */ /* 0x000fea0003800000 */
[-C--:B------:R-:W-:Y:S01]  /*14c0*/  LOP3.LUT R4, RZ, R0.reuse, RZ, 0x33, !PT ;  /* 0x00000000ff047212 */ /* 0x080fe200078e33ff */
[----:B------:R-:W-:Y:S01]  /*14d0*/  BSSY.RECONVERGENT B2, `(.L_x_22) ;  /* 0x0000015000027945 */ /* 0x000fe20003800200 */
[----:B------:R-:W-:Y:S02]  /*14e0*/  MOV R10, R0 ;  /* 0x00000000000a7202 */ /* 0x000fe40000000f00 */
[----:B------:R-:W-:-:S04]  /*14f0*/  IADD3 R3, PT, PT, -R20, R3, R4 ;  /* 0x0000000314037210 */ /* 0x000fc80007ffe104 */
[C---:B------:R-:W-:Y:S02]  /*1500*/  LOP3.LUT R4, R3.reuse, 0x600, RZ, 0xc0, !PT ;  /* 0x0000060003047812 */ /* 0x040fe400078ec0ff */
[----:B------:R-:W-:Y:S02]  /*1510*/  ISETP.GE.U32.AND P1, PT, R3, 0x600, PT ;  /* 0x000006000300780c */ /* 0x000fe40003f26070 */
[----:B------:R-:W-:-:S13]  /*1520*/  ISETP.NE.AND P0, PT, R4, 0x600, PT ;  /* 0x000006000400780c */ /* 0x000fda0003f05270 */
[----:B------:R-:W-:Y:S05]  /*1530*/  @!P0 BRA `(.L_x_23) ;  /* 0x0000000000388947 */ /* 0x000fea0003800000 */
[----:B------:R-:W0:Y:S01]  /*1540*/  LDC.64 R6, c[0x0][0x380] ;  /* 0x0000e000ff067b82 */ /* 0x000e220000000a00 */
[----:B------:R-:W-:Y:S02]  /*1550*/  LEA.HI R3, R3, 0x1, RZ, 0x17 ;  /* 0x0000000103037811 */ /* 0x000fe400078fb8ff */
[----:B------:R-:W-:Y:S02]  /*1560*/  IADD3 R9, PT, PT, R0, R20, RZ ;  /* 0x0000001400097210 */ /* 0x000fe40007ffe0ff */
[----:B------:R-:W-:Y:S02]  /*1570*/  LOP3.LUT R3, R3, 0x3, RZ, 0xc0, !PT ;  /* 0x0000000303037812 */ /* 0x000fe400078ec0ff */
[----:B------:R-:W-:Y:S02]  /*1580*/  MOV R10, R0 ;  /* 0x00000000000a7202 */ /* 0x000fe40000000f00 */
[----:B------:R-:W-:-:S07]  /*1590*/  IADD3 R3, PT, PT, -R3, RZ, RZ ;  /* 0x000000ff03037210 */ /* 0x000fce0007ffe1ff */
.L_x_24:
[----:B0-----:R-:W-:-:S06]  /*15a0*/  IMAD.WIDE.U32 R4, R9, 0x4, R6 ;  /* 0x0000000409047825 */ /* 0x001fcc00078e0006 */
[----:B------:R-:W2:Y:S01]  /*15b0*/  LDG.E.CONSTANT R5, desc[UR6][R4.64] ;  /* 0x0000000604057981 */ /* 0x000ea2000c1e9900 */
[----:B------:R-:W-:Y:S02]  /*15c0*/  IADD3 R3, PT, PT, R3, 0x1, RZ ;  /* 0x0000000103037810 */ /* 0x000fe40007ffe0ff */
[----:B------:R-:W-:Y:S02]  /*15d0*/  IADD3 R10, PT, PT, R10, 0x200, RZ ;  /* 0x000002000a0a7810 */ /* 0x000fe40007ffe0ff */
[----:B------:R-:W-:Y:S02]  /*15e0*/  ISETP.NE.AND P0, PT, R3, RZ, PT ;  /* 0x000000ff0300720c */ /* 0x000fe40003f05270 */
[----:B------:R-:W-:Y:S01]  /*15f0*/  IADD3 R9, PT, PT, R9, 0x200, RZ ;  /* 0x0000020009097810 */ /* 0x000fe20007ffe0ff */
[----:B--2---:R-:W-:-:S10]  /*1600*/  FADD R2, R5, R2 ;  /* 0x0000000205027221 */ /* 0x004fd40000000000 */
[----:B------:R-:W-:Y:S05]  /*1610*/  @P0 BRA `(.L_x_24) ;  /* 0xfffffffc00e00947 */ /* 0x000fea000383ffff */
.L_x_23:
[----:B------:R-:W-:Y:S05]  /*1620*/  BSYNC.RECONVERGENT B2 ;  /* 0x0000000000027941 */ /* 0x000fea0003800200 */
.L_x_22:
[----:B------:R-:W-:Y:S05]  /*1630*/  @!P1 BRA `(.L_x_21) ;  /* 0x0000000400a89947 */ /* 0x000fea0003800000 */
[----:B------:R-:W0:Y:S01]  /*1640*/  LDCU.64 UR4, c[0x0][0x380] ;  /* 0x00007000ff0477ac */ /* 0x000e220008000a00 */
[----:B------:R-:W-:Y:S01]  /*1650*/  IADD3 R5, PT, PT, R11, -R10, RZ ;  /* 0x8000000a0b057210 */ /* 0x000fe20007ffe0ff */
[----:B------:R-:W-:Y:S01]  /*1660*/  BSSY.RECONVERGENT B2, `(.L_x_25) ;  /* 0x000003b000027945 */ /* 0x000fe20003800200 */
[----:B------:R-:W-:Y:S02]  /*1670*/  IADD3 R3, P0, PT, R10, R20, RZ ;  /* 0x000000140a037210 */ /* 0x000fe40007f1e0ff */
[----:B------:R-:W-:Y:S02]  /*1680*/  ISETP.GT.AND P1, PT, R5, 0x1800, PT ;  /* 0x000018000500780c */ /* 0x000fe40003f24270 */
[----:B------:R-:W-:Y:S02]  /*1690*/  IADD3.X R6, PT, PT, RZ, RZ, RZ, P0, !PT ;  /* 0x000000ffff067210 */ /* 0x000fe400007fe4ff */
[----:B0-----:R-:W-:-:S04]  /*16a0*/  LEA R4, P0, R3, UR4, 0x2 ;  /* 0x0000000403047c11 */ /* 0x001fc8000f8010ff */
[----:B------:R-:W-:Y:S02]  /*16b0*/  LEA.HI.X R3, R3, UR5, R6, 0x2, P0 ;  /* 0x0000000503037c11 */ /* 0x000fe400080f1406 */
[----:B------:R-:W-:-:S04]  /*16c0*/  IADD3 R4, P0, PT, R4, 0x1000, RZ ;  /* 0x0000100004047810 */ /* 0x000fc80007f1e0ff */
[----:B------:R-:W-:Y:S02]  /*16d0*/  IADD3.X R5, PT, PT, RZ, R3, RZ, P0, !PT ;  /* 0x00000003ff057210 */ /* 0x000fe400007fe4ff */
[----:B------:R-:W-:Y:S02]  /*16e0*/  PLOP3.LUT P0, PT, PT, PT, PT, 0x80, 0x8 ;  /* 0x000000000008781c */ /* 0x000fe40003f0f070 */
[----:B------:R-:W-:Y:S01]  /*16f0*/  IADD3 R3, PT, PT, R10, R20, RZ ;  /* 0x000000140a037210 */ /* 0x000fe20007ffe0ff */
[----:B------:R-:W-:Y:S10]  /*1700*/  @!P1 BRA `(.L_x_26) ;  /* 0x0000000000c09947 */ /* 0x000ff40003800000 */
[----:B------:R-:W-:Y:S02]  /*1710*/  PLOP3.LUT P0, PT, PT, PT, PT, 0x8, 0x80 ;  /* 0x000000000080781c */ /* 0x000fe40003f0e170 */
[----:B------:R-:W-:-:S11]  /*1720*/  IADD3 R13, PT, PT, R11, -0x1800, RZ ;  /* 0xffffe8000b0d7810 */ /* 0x000fd60007ffe0ff */
.L_x_27:
[----:B------:R-:W0:Y:S01]  /*1730*/  LDC.64 R6, c[0x0][0x380] ;  /* 0x0000e000ff067b82 */ /* 0x000e220000000a00 */
[----:B------:R-:W2:Y:S01]  /*1740*/  LDG.E.CONSTANT R12, desc[UR6][R4.64+-0x800] ;  /* 0xfff80006040c7981 */ /* 0x000ea2000c1e9900 */
[----:B------:R-:W-:-:S03]  /*1750*/  IADD3 R25, PT, PT, R3, 0x800, RZ ;  /* 0x0000080003197810 */ /* 0x000fc60007ffe0ff */
[----:B------:R-:W3:Y:S04]  /*1760*/  LDG.E.CONSTANT R20, desc[UR6][R4.64] ;  /* 0x0000000604147981 */ /* 0x000ee8000c1e9900 */
[----:B------:R-:W4:Y:S01]  /*1770*/  LDG.E.CONSTANT R19, desc[UR6][R4.64+0x800] ;  /* 0x0008000604137981 */ /* 0x000f22000c1e9900 */
[----:B------:R-:W-:-:S03]  /*1780*/  IADD3 R9, PT, PT, R3, 0x1000, RZ ;  /* 0x0000100003097810 */ /* 0x000fc60007ffe0ff */
[----:B------:R-:W5:Y:S04]  /*1790*/  LDG.E.CONSTANT R17, desc[UR6][R4.64+0x1800] ;  /* 0x0018000604117981 */ /* 0x000f68000c1e9900 */
[----:B------:R-:W5:Y:S01]  /*17a0*/  LDG.E.CONSTANT R16, desc[UR6][R4.64+0x2000] ;  /* 0x0020000604107981 */ /* 0x000f62000c1e9900 */
[----:B------:R-:W-:-:S03]  /*17b0*/  IADD3 R23, PT, PT, R3, 0x1800, RZ ;  /* 0x0000180003177810 */ /* 0x000fc60007ffe0ff */
[----:B------:R-:W5:Y:S01]  /*17c0*/  LDG.E.CONSTANT R22, desc[UR6][R4.64+0x3800] ;  /* 0x0038000604167981 */ /* 0x000f62000c1e9900 */
[----:B0-----:R-:W-:-:S03]  /*17d0*/  IMAD.WIDE.U32 R14, R3, 0x4, R6 ;  /* 0x00000004030e7825 */ /* 0x001fc600078e0006 */
[----:B------:R-:W5:Y:S04]  /*17e0*/  LDG.E.CONSTANT R21, desc[UR6][R4.64+0x4000] ;  /* 0x0040000604157981 */ /* 0x000f68000c1e9900 */
[----:B------:R-:W5:Y:S04]  /*17f0*/  LDG.E.CONSTANT R26, desc[UR6][R4.64+0x6000] ;  /* 0x00600006041a7981 */ /* 0x000f68000c1e9900 */
[----:B------:R-:W2:Y:S01]  /*1800*/  LDG.E.CONSTANT R15, desc[UR6][R14.64] ;  /* 0x000000060e0f7981 */ /* 0x000ea2000c1e9900 */
[----:B------:R-:W-:-:S05]  /*1810*/  IMAD.WIDE.U32 R24, R25, 0x4, R6 ;  /* 0x0000000419187825 */ /* 0x000fca00078e0006 */
[----:B------:R-:W5:Y:S01]  /*1820*/  LDG.E.CONSTANT R18, desc[UR6][R24.64] ;  /* 0x0000000618127981 */ /* 0x000f62000c1e9900 */
[----:B------:R-:W-:-:S03]  /*1830*/  IMAD.WIDE.U32 R8, R9, 0x4, R6 ;  /* 0x0000000409087825 */ /* 0x000fc600078e0006 */
[----:B------:R-:W5:Y:S04]  /*1840*/  LDG.E.CONSTANT R14, desc[UR6][R4.64+0x2800] ;  /* 0x00280006040e7981 */ /* 0x000f68000c1e9900 */
[----:B------:R-:W5:Y:S01]  /*1850*/  LDG.E.CONSTANT R8, desc[UR6][R8.64] ;  /* 0x0000000608087981 */ /* 0x000f62000c1e9900 */
[----:B------:R-:W-:-:S03]  /*1860*/  IMAD.WIDE.U32 R6, R23, 0x4, R6 ;  /* 0x0000000417067825 */ /* 0x000fc600078e0006 */
[----:B------:R-:W5:Y:S04]  /*1870*/  LDG.E.CONSTANT R23, desc[UR6][R4.64+0x4800] ;  /* 0x0048000604177981 */ /* 0x000f68000c1e9900 */
[----:B------:R-:W5:Y:S04]  /*1880*/  LDG.E.CONSTANT R6, desc[UR6][R6.64] ;  /* 0x0000000606067981 */ /* 0x000f68000c1e9900 */
[----:B------:R-:W5:Y:S04]  /*1890*/  LDG.E.CONSTANT R24, desc[UR6][R4.64+0x5800] ;  /* 0x0058000604187981 */ /* 0x000f68000c1e9900 */
[----:B------:R0:W5:Y:S01]  /*18a0*/  LDG.E.CONSTANT R25, desc[UR6][R4.64+0x6800] ;  /* 0x0068000604197981 */ /* 0x000162000c1e9900 */
[----:B------:R-:W-:-:S04]  /*18b0*/  IADD3 R10, PT, PT, R10, 0x2000, RZ ;  /* 0x000020000a0a7810 */ /* 0x000fc80007ffe0ff */
[----:B------:R-:W-:Y:S02]  /*18c0*/  ISETP.GE.AND P1, PT, R10, R13, PT ;  /* 0x0000000d0a00720c */ /* 0x000fe40003f26270 */
[----:B0-----:R-:W-:Y:S02]  /*18d0*/  IADD3 R4, P2, PT, R4, 0x8000, RZ ;  /* 0x0000800004047810 */ /* 0x001fe40007f5e0ff */
[----:B------:R-:W-:Y:S02]  /*18e0*/  IADD3 R3, PT, PT, R3, 0x2000, RZ ;  /* 0x0000200003037810 */ /* 0x000fe40007ffe0ff */
[----:B------:R-:W-:Y:S01]  /*18f0*/  IADD3.X R5, PT, PT, RZ, R5, RZ, P2, !PT ;  /* 0x00000005ff057210 */ /* 0x000fe200017fe4ff */
[----:B--2---:R-:W-:-:S04]  /*1900*/  FADD R15, R15, R2 ;  /* 0x000000020f0f7221 */ /* 0x004fc80000000000 */
[----:B------:R-:W-:-:S04]  /*1910*/  FADD R15, R15, R12 ;  /* 0x0000000c0f0f7221 */ /* 0x000fc80000000000 */
[----:B---3--:R-:W-:-:S04]  /*1920*/  FADD R20, R15, R20 ;  /* 0x000000140f147221 */ /* 0x008fc80000000000 */
[----:B----4-:R-:W-:-:S04]  /*1930*/  FADD R19, R20, R19 ;  /* 0x0000001314137221 */ /* 0x010fc80000000000 */
[----:B-----5:R-:W-:-:S04]  /*1940*/  FADD R18, R19, R18 ;  /* 0x0000001213127221 */ /* 0x020fc80000000000 */
        /* <DEDUP_REMOVED lines=12> */
.L_x_26:
[----:B------:R-:W-:Y:S05]  /*1a10*/  BSYNC.RECONVERGENT B2 ;  /* 0x0000000000027941 */ /* 0x000fea0003800200 */
.L_x_25:
[----:B------:R-:W-:Y:S01]  /*1a20*/  IADD3 R6, PT, PT, R11, -R10, RZ ;  /* 0x8000000a0b067210 */ /* 0x000fe20007ffe0ff */
[----:B------:R-:W-:Y:S03]  /*1a30*/  BSSY.RECONVERGENT B2, `(.L_x_28) ;  /* 0x000001e000027945 */ /* 0x000fe60003800200 */
[----:B------:R-:W-:-:S13]  /*1a40*/  ISETP.GT.AND P1, PT, R6, 0x800, PT ;  /* 0x000008000600780c */ /* 0x000fda0003f24270 */
[----:B------:R-:W-:Y:S05]  /*1a50*/  @!P1 BRA `(.L_x_29) ;  /* 0x00000000006c9947 */ /* 0x000fea0003800000 */
[----:B------:R-:W0:Y:S01]  /*1a60*/  LDC.64 R8, c[0x0][0x380] ;  /* 0x0000e000ff087b82 */ /* 0x000e220000000a00 */
[----:B------:R-:W2:Y:S01]  /*1a70*/  LDG.E.CONSTANT R13, desc[UR6][R4.64+-0x800] ;  /* 0xfff80006040d7981 */ /* 0x000ea2000c1e9900 */
[----:B------:R-:W-:-:S03]  /*1a80*/  IADD3 R17, PT, PT, R3, 0x800, RZ ;  /* 0x0000080003117810 */ /* 0x000fc60007ffe0ff */
[----:B------:R-:W3:Y:S04]  /*1a90*/  LDG.E.CONSTANT R15, desc[UR6][R4.64] ;  /* 0x00000006040f7981 */ /* 0x000ee8000c1e9900 */
[----:B------:R-:W4:Y:S04]  /*1aa0*/  LDG.E.CONSTANT R19, desc[UR6][R4.64+0x1800] ;  /* 0x0018000604137981 */ /* 0x000f28000c1e9900 */
[----:B------:R-:W5:Y:S04]  /*1ab0*/  LDG.E.CONSTANT R21, desc[UR6][R4.64+0x2000] ;  /* 0x0020000604157981 */ /* 0x000f68000c1e9900 */
[----:B------:R-:W5:Y:S01]  /*1ac0*/  LDG.E.CONSTANT R23, desc[UR6][R4.64+0x2800] ;  /* 0x0028000604177981 */ /* 0x000f62000c1e9900 */
[----:B0-----:R-:W-:-:S06]  /*1ad0*/  IMAD.WIDE.U32 R6, R3, 0x4, R8 ;  /* 0x0000000403067825 */ /* 0x001fcc00078e0008 */
[----:B------:R0:W2:Y:S01]  /*1ae0*/  LDG.E.CONSTANT R7, desc[UR6][R6.64] ;  /* 0x0000000606077981 */ /* 0x0000a2000c1e9900 */
[----:B------:R-:W-:-:S03]  /*1af0*/  IMAD.WIDE.U32 R8, R17, 0x4, R8 ;  /* 0x0000000411087825 */ /* 0x000fc600078e0008 */
[----:B------:R1:W4:Y:S04]  /*1b00*/  LDG.E.CONSTANT R17, desc[UR6][R4.64+0x800] ;  /* 0x0008000604117981 */ /* 0x000328000c1e9900 */
[----:B------:R-:W5:Y:S01]  /*1b10*/  LDG.E.CONSTANT R9, desc[UR6][R8.64] ;  /* 0x0000000608097981 */ /* 0x000f62000c1e9900 */
[----:B0-----:R-:W-:Y:S02]  /*1b20*/  IADD3 R6, P1, PT, R4, 0x4000, RZ ;  /* 0x0000400004067810 */ /* 0x001fe40007f3e0ff */
[----:B------:R-:W-:Y:S02]  /*1b30*/  PLOP3.LUT P0, PT, PT, PT, PT, 0x8, 0x80 ;  /* 0x000000000080781c */ /* 0x000fe40003f0e170 */
[----:B------:R-:W-:Y:S02]  /*1b40*/  IADD3 R10, PT, PT, R10, 0x1000, RZ ;  /* 0x000010000a0a7810 */ /* 0x000fe40007ffe0ff */
[----:B------:R-:W-:-:S02]  /*1b50*/  IADD3 R3, PT, PT, R3, 0x1000, RZ ;  /* 0x0000100003037810 */ /* 0x000fc40007ffe0ff */
[----:B-1----:R-:W-:Y:S01]  /*1b60*/  MOV R4, R6 ;  /* 0x0000000600047202 */ /* 0x002fe20000000f00 */
[----:B--2---:R-:W-:-:S04]  /*1b70*/  FADD R2, R2, R7 ;  /* 0x0000000702027221 */ /* 0x004fc80000000000 */
[----:B------:R-:W-:-:S04]  /*1b80*/  FADD R2, R2, R13 ;  /* 0x0000000d02027221 */ /* 0x000fc80000000000 */
[----:B---3--:R-:W-:-:S04]  /*1b90*/  FADD R2, R2, R15 ;  /* 0x0000000f02027221 */ /* 0x008fc80000000000 */
[----:B----4-:R-:W-:-:S04]  /*1ba0*/  FADD R2, R2, R17 ;  /* 0x0000001102027221 */ /* 0x010fc80000000000 */
[----:B-----5:R-:W-:-:S04]  /*1bb0*/  FADD R2, R2, R9 ;  /* 0x0000000902027221 */ /* 0x020fc80000000000 */
[----:B------:R-:W-:Y:S01]  /*1bc0*/  FADD R2, R2, R19 ;  /* 0x0000001302027221 */ /* 0x000fe20000000000 */
[----:B------:R-:W-:-:S03]  /*1bd0*/  IADD3.X R7, PT, PT, RZ, R5, RZ, P1, !PT ;  /* 0x00000005ff077210 */ /* 0x000fc60000ffe4ff */
[----:B------:R-:W-:Y:S01]  /*1be0*/  FADD R2, R2, R21 ;  /* 0x0000001502027221 */ /* 0x000fe20000000000 */
[----:B------:R-:W-:-:S03]  /*1bf0*/  MOV R5, R7 ;  /* 0x0000000700057202 */ /* 0x000fc60000000f00 */
[----:B------:R-:W-:-:S07]  /*1c00*/  FADD R2, R2, R23 ;  /* 0x0000001702027221 */ /* 0x000fce0000000000 */
.L_x_29:
[----:B------:R-:W-:Y:S05]  /*1c10*/  BSYNC.RECONVERGENT B2 ;  /* 0x0000000000027941 */ /* 0x000fea0003800200 */
.L_x_28:
[----:B------:R-:W-:-:S13]  /*1c20*/  ISETP.LT.OR P0, PT, R10, R11, P0 ;  /* 0x0000000b0a00720c */ /* 0x000fda0000701670 */
[----:B------:R-:W-:Y:S05]  /*1c30*/  @!P0 BRA `(.L_x_21) ;  /* 0x0000000000288947 */ /* 0x000fea0003800000 */
[----:B------:R-:W0:Y:S01]  /*1c40*/  LDC.64 R6, c[0x0][0x380] ;  /* 0x0000e000ff067b82 */ /* 0x000e220000000a00 */
[----:B------:R-:W2:Y:S04]  /*1c50*/  LDG.E.CONSTANT R9, desc[UR6][R4.64] ;  /* 0x0000000604097981 */ /* 0x000ea8000c1e9900 */
[----:B------:R-:W3:Y:S01]  /*1c60*/  LDG.E.CONSTANT R11, desc[UR6][R4.64+0x800] ;  /* 0x00080006040b7981 */ /* 0x000ee2000c1e9900 */
[----:B0-----:R-:W-:-:S03]  /*1c70*/  IMAD.WIDE.U32 R6, R3, 0x4, R6 ;  /* 0x0000000403067825 */ /* 0x001fc600078e0006 */
[----:B------:R-:W4:Y:S04]  /*1c80*/  LDG.E.CONSTANT R3, desc[UR6][R4.64+-0x800] ;  /* 0xfff8000604037981 */ /* 0x000f28000c1e9900 */
[----:B------:R-:W5:Y:S02]  /*1c90*/  LDG.E.CONSTANT R7, desc[UR6][R6.64] ;  /* 0x0000000606077981 */ /* 0x000f64000c1e9900 */
[----:B-----5:R-:W-:-:S04]  /*1ca0*/  FADD R2, R2, R7 ;  /* 0x0000000702027221 */ /* 0x020fc80000000000 */
[----:B----4-:R-:W-:-:S04]  /*1cb0*/  FADD R2, R2, R3 ;  /* 0x0000000302027221 */ /* 0x010fc80000000000 */
[----:B--2---:R-:W-:-:S04]  /*1cc0*/  FADD R2, R2, R9 ;  /* 0x0000000902027221 */ /* 0x004fc80000000000 */
[----:B---3--:R-:W-:-:S07]  /*1cd0*/  FADD R2, R2, R11 ;  /* 0x0000000b02027221 */ /* 0x008fce0000000000 */
.L_x_21:
[----:B------:R-:W-:Y:S05]  /*1ce0*/  BSYNC.RECONVERGENT B1 ;  /* 0x0000000000017941 */ /* 0x000fea0003800200 */
.L_x_19:
[----:B------:R-:W0:Y:S01]  /*1cf0*/  SHFL.DOWN P0, R3, R2, 0x1, 0x1f ;  /* 0x08201f0002037f89 */ /* 0x000e220000000000 */
[----:B------:R-:W1:Y:S01]  /*1d00*/  S2R R7, SR_LANEID ;  /* 0x0000000000077919 */ /* 0x000e620000000000 */
[----:B0-----:R-:W-:-:S05]  /*1d10*/  @P0 FADD R3, R3, R2 ;  /* 0x0000000203030221 */ /* 0x001fca0000000000 */
[----:B------:R-:W0:Y:S01]  /*1d20*/  SHFL.DOWN P0, R4, R3, 0x2, 0x1f ;  /* 0x08401f0003047f89 */ /* 0x000e220000000000 */
[----:B-1----:R-:W-:-:S13]  /*1d30*/  ISETP.NE.AND P1, PT, R7, RZ, PT ;  /* 0x000000ff0700720c */ /* 0x002fda0003f25270 */
        /* <DEDUP_REMOVED lines=17> */
[----:B------:R-:W0:Y:S01]  /*1e50*/  S2UR UR5, SR_CgaCtaId ;  /* 0x00000000000579c3 */ /* 0x000e220000008800 */
[----:B------:R-:W-:Y:S02]  /*1e60*/  UMOV UR4, 0x400 ;  /* 0x0000040000047882 */ /* 0x000fe40000000000 */
[----:B0-----:R-:W-:-:S09]  /*1e70*/  ULEA UR4, UR5, UR4, 0x18 ;  /* 0x0000000405047291 */ /* 0x001fd2000f8ec0ff */
[----:B------:R-:W0:Y:S04]  /*1e80*/  LDS.128 R4, [UR4+0x10] ;  /* 0x00001004ff047984 */ /* 0x000e280008000c00 */
[----:B------:R-:W1:Y:S04]  /*1e90*/  LDS.128 R12, [UR4+0x20] ;  /* 0x00002004ff0c7984 */ /* 0x000e680008000c00 */
[----:B------:R-:W2:Y:S04]  /*1ea0*/  LDS.128 R8, [UR4+0x30] ;  /* 0x00003004ff087984 */ /* 0x000ea80008000c00 */
[----:B------:R-:W4:Y:S01]  /*1eb0*/  LDS.128 R16, [UR4+0x40] ;  /* 0x00004004ff107984 */ /* 0x000f220008000c00 */
[----:B0-----:R-:W-:-:S04]  /*1ec0*/  FADD R5, R2, R5 ;  /* 0x0000000502057221 */ /* 0x001fc80000000000 */
[----:B------:R-:W-:-:S04]  /*1ed0*/  FADD R6, R5, R6 ;  /* 0x0000000605067221 */ /* 0x000fc80000000000 */
[----:B------:R-:W-:-:S04]  /*1ee0*/  FADD R7, R6, R7 ;  /* 0x0000000706077221 */ /* 0x000fc80000000000 */
[----:B-1----:R-:W-:-:S04]  /*1ef0*/  FADD R12, R7, R12 ;  /* 0x0000000c070c7221 */ /* 0x002fc80000000000 */
[----:B------:R-:W-:-:S04]  /*1f00*/  FADD R13, R12, R13 ;  /* 0x0000000d0c0d7221 */ /* 0x000fc80000000000 */
[----:B------:R-:W-:-:S04]  /*1f10*/  FADD R14, R13, R14 ;  /* 0x0000000e0d0e7221 */ /* 0x000fc80000000000 */
[----:B------:R-:W-:-:S04]  /*1f20*/  FADD R15, R14, R15 ;  /* 0x0000000f0e0f7221 */ /* 0x000fc80000000000 */
[----:B--2---:R-:W-:-:S04]  /*1f30*/  FADD R8, R15, R8 ;  /* 0x000000080f087221 */ /* 0x004fc80000000000 */
[----:B------:R-:W-:-:S04]  /*1f40*/  FADD R9, R8, R9 ;  /* 0x0000000908097221 */ /* 0x000fc80000000000 */
[----:B------:R-:W-:-:S04]  /*1f50*/  FADD R10, R9, R10 ;  /* 0x0000000a090a7221 */ /* 0x000fc80000000000 */
[----:B------:R-:W-:-:S04]  /*1f60*/  FADD R11, R10, R11 ;  /* 0x0000000b0a0b7221 */ /* 0x000fc80000000000 */
[----:B----4-:R-:W-:-:S04]  /*1f70*/  FADD R16, R11, R16 ;  /* 0x000000100b107221 */ /* 0x010fc80000000000 */
[----:B------:R-:W-:-:S04]  /*1f80*/  FADD R17, R16, R17 ;  /* 0x0000001110117221 */ /* 0x000fc80000000000 */
[----:B------:R-:W-:-:S04]  /*1f90*/  FADD R18, R17, R18 ;  /* 0x0000001211127221 */ /* 0x000fc80000000000 */
[----:B---3--:R-:W-:Y:S01]  /*1fa0*/  FADD R2, R18, R19 ;  /* 0x0000001312027221 */ /* 0x008fe20000000000 */
[----:B------:R-:W-:Y:S06]  /*1fb0*/  BRA `(.L_x_17) ;  /* 0x0000001c00e47947 */ /* 0x000fec0003800000 */
.L_x_2:
        /* <DEDUP_REMOVED lines=12> */
.L_x_32:
[----:B------:R-:W-:Y:S05]  /*2080*/  BSYNC.RECONVERGENT B1 ;  /* 0x0000000000017941 */ /* 0x000fea0003800200 */
.L_x_31:
        /* <DEDUP_REMOVED lines=16> */
.L_x_37:
        /* <DEDUP_REMOVED lines=9> */
.L_x_36:
[----:B------:R-:W-:Y:S05]  /*2220*/  BSYNC.RECONVERGENT B2 ;  /* 0x0000000000027941 */ /* 0x000fea0003800200 */
.L_x_35:
        /* <DEDUP_REMOVED lines=8> */
.L_x_40:
        /* <DEDUP_REMOVED lines=43> */
.L_x_39:
[----:B------:R-:W-:Y:S05]  /*2560*/  BSYNC.RECONVERGENT B2 ;  /* 0x0000000000027941 */ /* 0x000fea0003800200 */
.L_x_38:
        /* <DEDUP_REMOVED lines=26> */
.L_x_42:
[----:B------:R-:W-:Y:S05]  /*2710*/  BSYNC.RECONVERGENT B2 ;  /* 0x0000000000027941 */ /* 0x000fea0003800200 */
.L_x_41:
        /* <DEDUP_REMOVED lines=12> */
.L_x_34:
[----:B------:R-:W-:Y:S05]  /*27e0*/  BSYNC.RECONVERGENT B1 ;  /* 0x0000000000017941 */ /* 0x000fea0003800200 */
.L_x_33:
        /* <DEDUP_REMOVED lines=29> */
[----:B------:R-:W3:Y:S04]  /*29c0*/  LDS.128 R8, [UR4+0x30] ;  /* 0x00003004ff087984 */ /* 0x000ee80008000c00 */
        /* <DEDUP_REMOVED lines=15> */
[----:B--2---:R-:W-:Y:S01]  /*2ac0*/  FADD R2, R18, R19 ;  /* 0x0000001312027221 */ /* 0x004fe20000000000 */
[----:B------:R-:W-:Y:S06]  /*2ad0*/  BRA `(.L_x_17) ;  /* 0x00000014001c7947 */ /* 0x000fec0003800000 */
.L_x_43:
        /* <DEDUP_REMOVED lines=36> */
[----:B-1----:R-:W1:Y:S04]  /*2d20*/  LDS.128 R4, [UR4+0x20] ;  /* 0x00002004ff047984 */ /* 0x002e680008000c00 */
[----:B------:R-:W2:Y:S04]  /*2d30*/  LDS.128 R8, [UR4+0x30] ;  /* 0x00003004ff087984 */ /* 0x000ea80008000c00 */
        /* <DEDUP_REMOVED lines=28> */
.L_x_30:
[----:B------:R-:W0:Y:S01]  /*2f00*/  S2R R0, SR_TID.X ;  /* 0x0000000000007919 */ /* 0x000e220000002100 */
[----:B------:R-:W0:Y:S02]  /*2f10*/  LDC.64 R4, c[0x0][0x380] ;  /* 0x0000e000ff047b82 */ /* 0x000e240000000a00 */
[----:B0-----:R-:W-:-:S05]  /*2f20*/  IMAD.WIDE.U32 R4, R0, 0x4, R4 ;  /* 0x0000000400047825 */ /* 0x001fca00078e0004 */
[----:B------:R-:W2:Y:S04]  /*2f30*/  LDG.E.CONSTANT R21, desc[UR6][R4.64] ;  /* 0x0000000604157981 */ /* 0x000ea8000c1e9900 */
[----:B------:R-:W2:Y:S04]  /*2f40*/  LDG.E.CONSTANT R2, desc[UR6][R4.64+0x800] ;  /* 0x0008000604027981 */ /* 0x000ea8000c1e9900 */
[----:B------:R-:W3:Y:S04]  /*2f50*/  LDG.E.CONSTANT R6, desc[UR6][R4.64+0x1000] ;  /* 0x0010000604067981 */ /* 0x000ee8000c1e9900 */
[----:B------:R-:W3:Y:S04]  /*2f60*/  LDG.E.CONSTANT R7, desc[UR6][R4.64+0x1800] ;  /* 0x0018000604077981 */ /* 0x000ee8000c1e9900 */
[----:B------:R-:W4:Y:S04]  /*2f70*/  LDG.E.CONSTANT R8, desc[UR6][R4.64+0x2000] ;  /* 0x0020000604087981 */ /* 0x000f28000c1e9900 */
[----:B------:R-:W4:Y:S04]  /*2f80*/  LDG.E.CONSTANT R9, desc[UR6][R4.64+0x2800] ;  /* 0x0028000604097981 */ /* 0x000f28000c1e9900 */
[----:B------:R-:W5:Y:S04]  /*2f90*/  LDG.E.CONSTANT R10, desc[UR6][R4.64+0x3000] ;  /* 0x00300006040a7981 */ /* 0x000f68000c1e9900 */
        /* <DEDUP_REMOVED lines=8> */
[----:B------:R-:W5:Y:S01]  /*3020*/  LDG.E.CONSTANT R19, desc[UR6][R4.64+0x7800] ;  /* 0x0078000604137981 */ /* 0x000f62000c1e9900 */
[----:B------:R-:W-:Y:S01]  /*3030*/  ISETP.GE.U32.AND P0, PT, R3, 0x4000, PT ;  /* 0x000040000300780c */ /* 0x000fe20003f06070 */
[----:B--2---:R-:W-:Y:S01]  /*3040*/  FADD R2, R21, R2 ;  /* 0x0000000215027221 */ /* 0x004fe20000000000 */
[----:B---3--:R-:W-:-:S04]  /*3050*/  FADD R7, R6, R7 ;  /* 0x0000000706077221 */ /* 0x008fc80000000000 */
[----:B------:R-:W-:Y:S01]  /*3060*/  FADD R2, R2, R7 ;  /* 0x0000000702027221 */ /* 0x000fe20000000000 */
[----:B----4-:R-:W-:Y:S01]  /*3070*/  FADD R8, R8, R9 ;  /* 0x0000000908087221 */ /* 0x010fe20000000000 */
[----:B-----5:R-:W-:-:S04]  /*3080*/  FADD R11, R10, R11 ;  /* 0x0000000b0a0b7221 */ /* 0x020fc80000000000 */
[----:B------:R-:W-:Y:S01]  /*3090*/  FADD R11, R8, R11 ;  /* 0x0000000b080b7221 */ /* 0x000fe20000000000 */
[----:B------:R-:W-:-:S03]  /*30a0*/  FADD R12, R12, R13 ;  /* 0x0000000d0c0c7221 */ /* 0x000fc60000000000 */
[----:B------:R-:W-:Y:S01]  /*30b0*/  FADD R2, R2, R11 ;  /* 0x0000000b02027221 */ /* 0x000fe20000000000 */
[----:B------:R-:W-:Y:S02]  /*30c0*/  HFMA2 R11, -RZ, RZ, 0, 0.0078125 ;  /* 0x00002000ff0b7431 */ /* 0x000fe400000001ff */
[----:B------:R-:W-:-:S04]  /*30d0*/  FADD R15, R14, R15 ;  /* 0x0000000f0e0f7221 */ /* 0x000fc80000000000 */
        /* <DEDUP_REMOVED lines=10> */
.L_x_46:
[----:B------:R-:W-:-:S05]  /*3180*/  IMAD.WIDE R2, R11, 0x4, R4 ;  /* 0x000000040b027825 */ /* 0x000fca00078e0204 */
        /* <DEDUP_REMOVED lines=15> */
[----:B------:R0:W5:Y:S02]  /*3280*/  LDG.E.CONSTANT R18, desc[UR6][R2.64+0x7800] ;  /* 0x0078000602127981 */ /* 0x000164000c1e9900 */
[----:B0-----:R-:W-:-:S04]  /*3290*/  MOV R3, R7 ;  /* 0x0000000700037202 */ /* 0x001fc80000000f00 */
[----:B------:R-:W-:-:S04]  /*32a0*/  IADD3 R2, PT, PT, -R11, R3, RZ ;  /* 0x000000030b027210 */ /* 0x000fc80007ffe1ff */
[----:B------:R-:W-:Y:S01]  /*32b0*/  ISETP.GE.AND P0, PT, R2, 0x2000, PT ;  /* 0x000020000200780c */ /* 0x000fe20003f06270 */
        /* <DEDUP_REMOVED lines=8> */
[----:B------:R-:W-:-:S04]  /*3340*/  FADD R15, R15, R10 ;  /* 0x0000000a0f0f7221 */ /* 0x000fc80000000000 */
[----:B------:R-:W-:Y:S01]  /*3350*/  FADD R15, R16, R15 ;  /* 0x0000000f100f7221 */ /* 0x000fe20000000000 */
[----:B------:R-:W-:Y:S01]  /*3360*/  FADD R9, R14, R9 ;  /* 0x000000090e097221 */ /* 0x000fe20000000000 */
[----:B------:R-:W-:-:S04]  /*3370*/  FADD R12, R13, R12 ;  /* 0x0000000c0d0c7221 */ /* 0x000fc80000000000 */
[----:B------:R-:W-:-:S04]  /*3380*/  FADD R12, R9, R12 ;  /* 0x0000000c090c7221 */ /* 0x000fc80000000000 */
[----:B------:R-:W-:-:S04]  /*3390*/  FADD R15, R15, R12 ;  /* 0x0000000c0f0f7221 */ /* 0x000fc80000000000 */
[----:B------:R-:W-:-:S04]  /*33a0*/  FADD R15, R8, R15 ;  /* 0x0000000f080f7221 */ /* 0x000fc80000000000 */
[----:B------:R-:W-:Y:S01]  /*33b0*/  FADD R8, R18, R15 ;  /* 0x0000000f12087221 */ /* 0x000fe20000000000 */
[----:B------:R-:W-:Y:S06]  /*33c0*/  @!P0 BRA `(.L_x_45) ;  /* 0x0000000800308947 */ /* 0x000fec0003800000 */
[----:B------:R-:W-:-:S04]  /*33d0*/  IADD3 R11, PT, PT, R11, 0x2000, RZ ;  /* 0x000020000b0b7810 */ /* 0x000fc80007ffe0ff */
[----:B------:R-:W-:-:S13]  /*33e0*/  ISETP.GT.AND P0, PT, R11, R6, PT ;  /* 0x000000060b00720c */ /* 0x000fda0003f04270 */
[----:B------:R-:W-:Y:S05]  /*33f0*/  @!P0 BRA `(.L_x_46) ;  /* 0xfffffffc00608947 */ /* 0x000fea000383ffff */
.L_x_44:
        /* <DEDUP_REMOVED lines=20> */
.L_x_50:
        /* <DEDUP_REMOVED lines=8> */
.L_x_49:
[----:B------:R-:W-:Y:S05]  /*35c0*/  BSYNC.RECONVERGENT B2 ;  /* 0x0000000000027941 */ /* 0x000fea0003800200 */
.L_x_48:
[----:B------:R-:W-:Y:S05]  /*35d0*/  @!P1 BRA `(.L_x_47) ;  /* 0x0000000400a89947 */ /* 0x000fea0003800000 */
[----:B------:R-:W0:Y:S01]  /*35e0*/  LDCU.64 UR4, c[0x0][0x380] ;  /* 0x00007000ff0477ac */ /* 0x000e220008000a00 */
[----:B------:R-:W-:Y:S01]  /*35f0*/  IADD3 R5, PT, PT, R9, -R10, RZ ;  /* 0x8000000a09057210 */ /* 0x000fe20007ffe0ff */
[----:B------:R-:W-:Y:S01]  /*3600*/  BSSY.RECONVERGENT B2, `(.L_x_51) ;  /* 0x000003b000027945 */ /* 0x000fe20003800200 */
[CC--:B------:R-:W-:Y:S02]  /*3610*/  IADD3 R3, P0, PT, R10.reuse, R11.reuse, RZ ;  /* 0x0000000b0a037210 */ /* 0x0c0fe40007f1e0ff */
[----:B------:R-:W-:Y:S02]  /*3620*/  ISETP.GT.AND P1, PT, R5, 0x1800, PT ;  /* 0x000018000500780c */ /* 0x000fe40003f24270 */
[----:B------:R-:W-:Y:S02]  /*3630*/  IADD3.X R4, PT, PT, RZ, RZ, RZ, P0, !PT ;  /* 0x000000ffff047210 */ /* 0x000fe400007fe4ff */
[----:B------:R-:W-:Y:S02]  /*3640*/  IADD3 R11, PT, PT, R10, R11, RZ ;  /* 0x0000000b0a0b7210 */ /* 0x000fe40007ffe0ff */
[----:B0-----:R-:W-:-:S04]  /*3650*/  LEA R2, P0, R3, UR4, 0x2 ;  /* 0x0000000403027c11 */ /* 0x001fc8000f8010ff */
[----:B------:R-:W-:Y:S02]  /*3660*/  LEA.HI.X R3, R3, UR5, R4, 0x2, P0 ;  /* 0x0000000503037c11 */ /* 0x000fe400080f1404 */
[----:B------:R-:W-:-:S04]  /*3670*/  IADD3 R2, P0, PT, R2, 0x1000, RZ ;  /* 0x0000100002027810 */ /* 0x000fc80007f1e0ff */
[----:B------:R-:W-:Y:S02]  /*3680*/  IADD3.X R3, PT, PT, RZ, R3, RZ, P0, !PT ;  /* 0x00000003ff037210 */ /* 0x000fe400007fe4ff */
[----:B------:R-:W-:Y:S01]  /*3690*/  PLOP3.LUT P0, PT, PT, PT, PT, 0x80, 0x8 ;  /* 0x000000000008781c */ /* 0x000fe20003f0f070 */
[----:B------:R-:W-:-:S12]  /*36a0*/  @!P1 BRA `(.L_x_52) ;  /* 0x0000000000c09947 */ /* 0x000fd80003800000 */
[----:B------:R-:W-:Y:S02]  /*36b0*/  PLOP3.LUT P0, PT, PT, PT, PT, 0x8, 0x80 ;  /* 0x000000000080781c */ /* 0x000fe40003f0e170 */
[----:B------:R-:W-:-:S11]  /*36c0*/  IADD3 R13, PT, PT, R9, -0x1800, RZ ;  /* 0xffffe800090d7810 */ /* 0x000fd60007ffe0ff */
.L_x_53:
        /* <DEDUP_REMOVED lines=46> */
.L_x_52:
[----:B------:R-:W-:Y:S05]  /*39b0*/  BSYNC.RECONVERGENT B2 ;  /* 0x0000000000027941 */ /* 0x000fea0003800200 */
.L_x_51:
        /* <DEDUP_REMOVED lines=31> */
.L_x_55:
[----:B------:R-:W-:Y:S05]  /*3bb0*/  BSYNC.RECONVERGENT B2 ;  /* 0x0000000000027941 */ /* 0x000fea0003800200 */
.L_x_54:
[----:B------:R-:W-:-:S13]  /*3bc0*/  ISETP.LT.OR P0, PT, R10, R9, P0 ;  /* 0x000000090a00720c */ /* 0x000fda0000701670 */
[----:B------:R-:W-:Y:S05]  /*3bd0*/  @!P0 BRA `(.L_x_47) ;  /* 0x0000000000288947 */ /* 0x000fea0003800000 */
[----:B------:R-:W0:Y:S01]  /*3be0*/  LDC.64 R4, c[0x0][0x380] ;  /* 0x0000e000ff047b82 */ /* 0x000e220000000a00 */
[----:B------:R-:W2:Y:S04]  /*3bf0*/  LDG.E.CONSTANT R7, desc[UR6][R2.64+-0x800] ;  /* 0xfff8000602077981 */ /* 0x000ea8000c1e9900 */
[----:B------:R-:W3:Y:S04]  /*3c00*/  LDG.E.CONSTANT R6, desc[UR6][R2.64] ;  /* 0x0000000602067981 */ /* 0x000ee8000c1e9900 */
[----:B------:R-:W4:Y:S01]  /*3c10*/  LDG.E.CONSTANT R9, desc[UR6][R2.64+0x800] ;  /* 0x0008000602097981 */ /* 0x000f22000c1e9900 */
[----:B0-----:R-:W-:-:S06]  /*3c20*/  IMAD.WIDE.U32 R4, R11, 0x4, R4 ;  /* 0x000000040b047825 */ /* 0x001fcc00078e0004 */
[----:B------:R-:W5:Y:S02]  /*3c30*/  LDG.E.CONSTANT R5, desc[UR6][R4.64] ;  /* 0x0000000604057981 */ /* 0x000f64000c1e9900 */
[----:B-----5:R-:W-:-:S04]  /*3c40*/  FADD R8, R8, R5 ;  /* 0x0000000508087221 */ /* 0x020fc80000000000 */
[----:B--2---:R-:W-:-:S04]  /*3c50*/  FADD R7, R8, R7 ;  /* 0x0000000708077221 */ /* 0x004fc80000000000 */
[----:B---3--:R-:W-:-:S04]  /*3c60*/  FADD R6, R7, R6 ;  /* 0x0000000607067221 */ /* 0x008fc80000000000 */
[----:B----4-:R-:W-:-:S07]  /*3c70*/  FADD R8, R6, R9 ;  /* 0x0000000906087221 */ /* 0x010fce0000000000 */
.L_x_47:
[----:B------:R-:W-:Y:S05]  /*3c80*/  BSYNC.RECONVERGENT B1 ;  /* 0x0000000000017941 */ /* 0x000fea0003800200 */
.L_x_45:
        /* <DEDUP_REMOVED lines=43> */
[----:B0-----:R-:W-:-:S07]  /*3f40*/  FADD R2, R18, R19 ;  /* 0x0000001312027221 */ /* 0x001fce0000000000 */
.L_x_17:
[----:B------:R-:W-:Y:S05]  /*3f50*/  BSYNC.RECONVERGENT B0 ;  /* 0x0000000000007941 */ /* 0x000fea0003800200 */
.L_x_1:
[----:B------:R-:W-:Y:S05]  /*3f60*/  @P0 EXIT ;  /* 0x000000000000094d */ /* 0x000fea0003800000 */
[----:B-1----:R-:W1:Y:S01]  /*3f70*/  LDC.64 R4, c[0x0][0x388] ;  /* 0x0000e200ff047b82 */ /* 0x002e620000000a00 */
[----:B------:R-:W0:Y:S02]  /*3f80*/  LDCU UR4, c[0x0][0x398] ;  /* 0x00007300ff0477ac */ /* 0x000e240008000800 */
[----:B0-23--:R-:W-:-:S05]  /*3f90*/  FADD R3, R2, UR4 ;  /* 0x0000000402037e21 */ /* 0x00dfca0008000000 */
[----:B-1----:R-:W-:Y:S01]  /*3fa0*/  STG.E desc[UR6][R4.64], R3 ;  /* 0x0000000304007986 */ /* 0x002fe2000c101906 */
[----:B------:R-:W-:Y:S05]  /*3fb0*/  EXIT ;  /* 0x000000000000794d */ /* 0x000fea0003800000 */
.L_x_56:
[----:B------:R-:W-:-:S00]  /*3fc0*/  BRA `(.L_x_56) ;  /* 0xfffffffc00fc7947 */ /* 0x000fc0000383ffff */
[----:B------:R-:W-:-:S00]  /*3fd0*/  NOP ;  /* 0x0000000000007918 */ /* 0x000fc00000000000 */
        /* <DEDUP_REMOVED lines=10> */
.L_x_385:


//--------------------- .text._ZN3cub18CUB_300001_SM_10006detail6reduce18DeviceReduceKernelINS2_10policy_hubIfjN4cuda3std3__44plusIvEEE10Policy1000EPKfjS9_fNS7_10__identityEEEvT0_PT3_T1_NS0_13GridEvenShareISI_EET2_T4_ --------------------------
	.section	.text._ZN3cub18CUB_300001_SM_10006detail6reduce18DeviceReduceKernelINS2_10policy_hubIfjN4cuda3std3__44plusIvEEE10Policy1000EPKfjS9_fNS7_10__identityEEEvT0_PT3_T1_NS0_13GridEvenShareISI_EET2_T4_,"ax",@progbits
	.align	128
        .global         _ZN3cub18CUB_300001_SM_10006detail6reduce18DeviceReduceKernelINS2_10policy_hubIfjN4cuda3std3__44plusIvEEE10Policy1000EPKfjS9_fNS7_10__identityEEEvT0_PT3_T1_NS0_13GridEvenShareISI_EET2_T4_
        .type           _ZN3cub18CUB_300001_SM_10006detail6reduce18DeviceReduceKernelINS2_10policy_hubIfjN4cuda3std3__44plusIvEEE10Policy1000EPKfjS9_fNS7_10__identityEEEvT0_PT3_T1_NS0_13GridEvenShareISI_EET2_T4_,@function
        .size           _ZN3cub18CUB_300001_SM_10006detail6reduce18DeviceReduceKernelINS2_10policy_hubIfjN4cuda3std3__44plusIvEEE10Policy1000EPKfjS9_fNS7_10__identityEEEvT0_PT3_T1_NS0_13GridEvenShareISI_EET2_T4_,(.L_x_386 - _ZN3cub18CUB_300001_SM_10006detail6reduce18DeviceReduceKernelINS2_10policy_hubIfjN4cuda3std3__44plusIvEEE10Policy1000EPKfjS9_fNS7_10__identityEEEvT0_PT3_T1_NS0_13GridEvenShareISI_EET2_T4_)
        .other          _ZN3cub18CUB_300001_SM_10006detail6reduce18DeviceReduceKernelINS2_10policy_hubIfjN4cuda3std3__44plusIvEEE10Policy1000EPKfjS9_fNS7_10__identityEEEvT0_PT3_T1_NS0_13GridEvenShareISI_EET2_T4_,@"STO_CUDA_ENTRY STV_DEFAULT"
_ZN3cub18CUB_300001_SM_10006detail6reduce18DeviceReduceKernelINS2_10policy_hubIfjN4cuda3std3__44plusIvEEE10Policy1000EPKfjS9_fNS7_10__identityEEEvT0_PT3_T1_NS0_13GridEvenShareISI_EET2_T4_:
.text._ZN3cub18CUB_300001_SM_10006detail6reduce18DeviceReduceKernelINS2_10policy_hubIfjN4cuda3std3__44plusIvEEE10Policy1000EPKfjS9_fNS7_10__identityEEEvT0_PT3_T1_NS0_13GridEvenShareISI_EET2_T4_:
[----:B------:R-:W-:Y:S01]  /*0000*/  LDC R1, c[0x0][0x37c] ;  /* 0x0000df00ff017b82 */ /* 0x000fe20000000800 */
[----:B------:R-:W0:Y:S01]  /*0010*/  S2R R0, SR_CTAID.X ;  /* 0x0000000000007919 */ /* 0x000e220000002500 */
[----:B------:R-:W1:Y:S01]  /*0020*/  LDCU UR4, c[0x0][0x380] ;  /* 0x00007000ff0477ac */ /* 0x000e620008000800 */
[----:B------:R-:W-:Y:S01]  /*0030*/  BSSY.RECONVERGENT B0, `(.L_x_57) ;  /* 0x00002e0000007945 */ /* 0x000fe20003800200 */
[----:B------:R-:W2:Y:S01]  /*0040*/  LDCU UR5, c[0x0][0x3ac] ;  /* 0x00007580ff0577ac */ /* 0x000ea20008000800 */
[----:B------:R-:W3:Y:S01]  /*0050*/  LDCU.64 UR8, c[0x0][0x358] ;  /* 0x00006b00ff0877ac */ /* 0x000ee20008000a00 */
[----:B-1----:R-:W-:Y:S02]  /*0060*/  ULOP3.LUT UP0, URZ, UR4, 0x7, URZ, 0xc0, !UPT ;  /* 0x0000000704ff7892 */ /* 0x002fe4000f80c0ff */
[----:B--2---:R-:W-:Y:S01]  /*0070*/  USHF.L.U32 UR5, UR5, 0xd, URZ ;  /* 0x0000000d05057899 */ /* 0x004fe200080006ff */
[----:B0-----:R-:W-:-:S06]  /*0080*/  SHF.L.U32 R19, R0, 0xd, RZ ;  /* 0x0000000d00137819 */ /* 0x001fcc00000006ff */
[----:B---3--:R-:W-:Y:S05]  /*0090*/  BRA.U UP0, `(.L_x_58) ;  /* 0x00000015008c7547 */ /* 0x008fea000b800000 */
[----:B------:R-:W0:Y:S02]  /*00a0*/  LDC R22, c[0x0][0x3a8] ;  /* 0x0000ea00ff167b82 */ /* 0x000e240000000800 */
[----:B0-----:R-:W-:-:S05]  /*00b0*/  IMAD R3, R0, -0x2000, R22 ;  /* 0xffffe00000037824 */ /* 0x001fca00078e0216 */
[----:B------:R-:W-:-:S13]  /*00c0*/  ISETP.GT.U32.AND P0, PT, R3, 0x1fff, PT ;  /* 0x00001fff0300780c */ /* 0x000fda0003f04070 */
[----:B------:R-:W-:Y:S05]  /*00d0*/  @P0 BRA `(.L_x_59) ;  /* 0x0000000800bc0947 */ /* 0x000fea0003800000 */
[----:B------:R-:W0:Y:S01]  /*00e0*/  S2R R4, SR_TID.X ;  /* 0x0000000000047919 */ /* 0x000e220000002100 */
[----:B------:R-:W-:Y:S01]  /*00f0*/  BSSY.RECONVERGENT B1, `(.L_x_60) ;  /* 0x000000a000017945 */ /* 0x000fe20003800200 */
[----:B------:R-:W-:Y:S01]  /*0100*/  HFMA2 R2, -RZ, RZ, 0, 0 ;  /* 0x00000000ff027431 */ /* 0x000fe200000001ff */
[----:B0-----:R-:W-:Y:S02]  /*0110*/  ISETP.GE.U32.AND P0, PT, R4, R3, PT ;  /* 0x000000030400720c */ /* 0x001fe40003f06070 */
[----:B------:R-:W-:-:S11]  /*0120*/  MOV R5, R4 ;  /* 0x0000000400057202 */ /* 0x000fd60000000f00 */
[----:B------:R-:W-:Y:S05]  /*0130*/  @P0 BRA `(.L_x_61) ;  /* 0x0000000000140947 */ /* 0x000fea0003800000 */
[----:B------:R-:W0:Y:S01]  /*0140*/  LDC.64 R6, c[0x0][0x380] ;  /* 0x0000e000ff067b82 */ /* 0x000e220000000a00 */
[----:B------:R-:W-:-:S05]  /*0150*/  LEA R5, R0, R4, 0xd ;  /* 0x0000000400057211 */ /* 0x000fca00078e68ff */
[----:B0-----:R-:W-:-:S05]  /*0160*/  IMAD.WIDE.U32 R6, R5, 0x4, R6 ;  /* 0x0000000405067825 */ /* 0x001fca00078e0006 */
[----:B------:R0:W5:Y:S01]  /*0170*/  LDG.E.CONSTANT R2, desc[UR8][R6.64] ;  /* 0x0000000806027981 */ /* 0x000162000c1e9900 */
[----:B------:R-:W-:-:S07]  /*0180*/  IADD3 R5, PT, PT, R4, 0x200, RZ ;  /* 0x0000020004057810 */ /* 0x000fce0007ffe0ff */
.L_x_61:
[----:B------:R-:W-:Y:S05]  /*0190*/  BSYNC.RECONVERGENT B1 ;  /* 0x0000000000017941 */ /* 0x000fea0003800200 */
.L_x_60:
[----:B------:R-:W-:Y:S01]  /*01a0*/  ISETP.GE.U32.AND P0, PT, R5, R3, PT ;  /* 0x000000030500720c */ /* 0x000fe20003f06070 */
[----:B------:R-:W-:-:S12]  /*01b0*/  BSSY.RECONVERGENT B1, `(.L_x_62) ;  /* 0x0000030000017945 */ /* 0x000fd80003800200 */
[----:B------:R-:W-:Y:S05]  /*01c0*/  @P0 BRA `(.L_x_63) ;  /* 0x0000000000b80947 */ /* 0x000fea0003800000 */
[----:B0-----:R-:W-:Y:S01]  /*01d0*/  LOP3.LUT R7, RZ, R5, RZ, 0x33, !PT ;  /* 0x00000005ff077212 */ /* 0x001fe200078e33ff */
[----:B------:R-:W-:Y:S03]  /*01e0*/  BSSY.RECONVERGENT B2, `(.L_x_64) ;  /* 0x0000014000027945 */ /* 0x000fe60003800200 */
[----:B------:R-:W-:-:S04]  /*01f0*/  IADD3 R7, PT, PT, R7, R22, RZ ;  /* 0x0000001607077210 */ /* 0x000fc80007ffe0ff */
[----:B------:R-:W-:Y:S01]  /*0200*/  LOP3.LUT R6, R7, 0x600, RZ, 0xc0, !PT ;  /* 0x0000060007067812 */ /* 0x000fe200078ec0ff */
[----:B------:R-:W-:-:S03]  /*0210*/  IMAD R8, R0, -0x2000, R7 ;  /* 0xffffe00000087824 */ /* 0x000fc600078e0207 */
[----:B------:R-:W-:Y:S02]  /*0220*/  ISETP.NE.AND P0, PT, R6, 0x600, PT ;  /* 0x000006000600780c */ /* 0x000fe40003f05270 */
[----:B------:R-:W-:-:S11]  /*0230*/  ISETP.GE.U32.AND P1, PT, R8, 0x600, PT ;  /* 0x000006000800780c */ /* 0x000fd60003f26070 */
[----:B------:R-:W-:Y:S05]  /*0240*/  @!P0 BRA `(.L_x_65) ;  /* 0x0000000000348947 */ /* 0x000fea0003800000 */
[----:B------:R-:W0:Y:S01]  /*0250*/  LDC.64 R8, c[0x0][0x380] ;  /* 0x0000e000ff087b82 */ /* 0x000e220000000a00 */
[----:B------:R-:W-:Y:S02]  /*0260*/  LEA.HI R6, R7, 0x1, RZ, 0x17 ;  /* 0x0000000107067811 */ /* 0x000fe400078fb8ff */
[----:B------:R-:W-:Y:S02]  /*0270*/  LEA R11, R0, R5, 0xd ;  /* 0x00000005000b7211 */ /* 0x000fe400078e68ff */
[----:B------:R-:W-:-:S04]  /*0280*/  LOP3.LUT R6, R6, 0x3, RZ, 0xc0, !PT ;  /* 0x0000000306067812 */ /* 0x000fc800078ec0ff */
[----:B------:R-:W-:-:S07]  /*0290*/  IADD3 R10, PT, PT, -R6, RZ, RZ ;  /* 0x000000ff060a7210 */ /* 0x000fce0007ffe1ff */
.L_x_66:
[----:B0-----:R-:W-:-:S06]  /*02a0*/  IMAD.WIDE.U32 R6, R11, 0x4, R8 ;  /* 0x000000040b067825 */ /* 0x001fcc00078e0008 */
[----:B------:R-:W2:Y:S01]  /*02b0*/  LDG.E.CONSTANT R7, desc[UR8][R6.64] ;  /* 0x0000000806077981 */ /* 0x000ea2000c1e9900 */
[----:B------:R-:W-:Y:S02]  /*02c0*/  IADD3 R10, PT, PT, R10, 0x1, RZ ;  /* 0x000000010a0a7810 */ /* 0x000fe40007ffe0ff */
[----:B------:R-:W-:Y:S02]  /*02d0*/  IADD3 R5, PT, PT, R5, 0x200, RZ ;  /* 0x0000020005057810 */ /* 0x000fe40007ffe0ff */
[----:B------:R-:W-:Y:S02]  /*02e0*/  ISETP.NE.AND P0, PT, R10, RZ, PT ;  /* 0x000000ff0a00720c */ /* 0x000fe40003f05270 */
[----:B------:R-:W-:Y:S01]  /*02f0*/  IADD3 R11, PT, PT, R11, 0x200, RZ ;  /* 0x000002000b0b7810 */ /* 0x000fe20007ffe0ff */
[----:B--2--5:R-:W-:-:S10]  /*0300*/  FADD R2, R7, R2 ;  /* 0x0000000207027221 */ /* 0x024fd40000000000 */
[----:B------:R-:W-:Y:S05]  /*0310*/  @P0 BRA `(.L_x_66) ;  /* 0xfffffffc00e00947 */ /* 0x000fea000383ffff */
.L_x_65:
[----:B------:R-:W-:Y:S05]  /*0320*/  BSYNC.RECONVERGENT B2 ;  /* 0x0000000000027941 */ /* 0x000fea0003800200 */
.L_x_64:
[----:B------:R-:W-:Y:S05]  /*0330*/  @!P1 BRA `(.L_x_63) ;  /* 0x00000000005c9947 */ /* 0x000fea0003800000 */
[----:B------:R-:W0:Y:S01]  /*0340*/  LDC.64 R6, c[0x0][0x380] ;  /* 0x0000e000ff067b82 */ /* 0x000e220000000a00 */
[----:B------:R-:W-:Y:S02]  /*0350*/  IADD3 R16, PT, PT, R5, 0x400, RZ ;  /* 0x0000040005107810 */ /* 0x000fe40007ffe0ff */
[----:B------:R-:W-:-:S07]  /*0360*/  LEA R5, R0, R5, 0xd ;  /* 0x0000000500057211 */ /* 0x000fce00078e68ff */
.L_x_67:
[C---:B------:R-:W-:Y:S01]  /*0370*/  IADD3 R11, PT, PT, R5.reuse, 0x200, RZ ;  /* 0x00000200050b7810 */ /* 0x040fe20007ffe0ff */
[C---:B0-----:R-:W-:Y:S01]  /*0380*/  IMAD.WIDE.U32 R8, R5.reuse, 0x4, R6 ;  /* 0x0000000405087825 */ /* 0x041fe200078e0006 */
[----:B------:R-:W-:-:S03]  /*0390*/  IADD3 R13, PT, PT, R5, 0x400, RZ ;  /* 0x00000400050d7810 */ /* 0x000fc60007ffe0ff */
[--C-:B------:R-:W-:Y:S01]  /*03a0*/  IMAD.WIDE.U32 R10, R11, 0x4, R6.reuse ;  /* 0x000000040b0a7825 */ /* 0x100fe200078e0006 */
[----:B------:R-:W-:Y:S01]  /*03b0*/  IADD3 R15, PT, PT, R5, 0x600, RZ ;  /* 0x00000600050f7810 */ /* 0x000fe20007ffe0ff */
[----:B------:R-:W2:Y:S02]  /*03c0*/  LDG.E.CONSTANT R9, desc[UR8][R8.64] ;  /* 0x0000000808097981 */ /* 0x000ea4000c1e9900 */
[--C-:B------:R-:W-:Y:S02]  /*03d0*/  IMAD.WIDE.U32 R12, R13, 0x4, R6.reuse ;  /* 0x000000040d0c7825 */ /* 0x100fe400078e0006 */
[----:B------:R-:W3:Y:S02]  /*03e0*/  LDG.E.CONSTANT R11, desc[UR8][R10.64] ;  /* 0x000000080a0b7981 */ /* 0x000ee4000c1e9900 */
[----:B------:R-:W-:Y:S02]  /*03f0*/  IMAD.WIDE.U32 R14, R15, 0x4, R6 ;  /* 0x000000040f0e7825 */ /* 0x000fe400078e0006 */
[----:B------:R-:W4:Y:S04]  /*0400*/  LDG.E.CONSTANT R13, desc[UR8][R12.64] ;  /* 0x000000080c0d7981 */ /* 0x000f28000c1e9900 */
[----:B------:R-:W4:Y:S01]  /*0410*/  LDG.E.CONSTANT R15, desc[UR8][R14.64] ;  /* 0x000000080e0f7981 */ /* 0x000f22000c1e9900 */
[----:B------:R-:W-:-:S02]  /*0420*/  IADD3 R18, PT, PT, R16, 0x400, RZ ;  /* 0x0000040010127810 */ /* 0x000fc40007ffe0ff */
[----:B------:R-:W-:Y:S02]  /*0430*/  IADD3 R16, PT, PT, R16, 0x800, RZ ;  /* 0x0000080010107810 */ /* 0x000fe40007ffe0ff */
[----:B------:R-:W-:Y:S02]  /*0440*/  ISETP.GE.AND P0, PT, R18, R3, PT ;  /* 0x000000031200720c */ /* 0x000fe40003f06270 */
[----:B------:R-:W-:Y:S01]  /*0450*/  IADD3 R5, PT, PT, R5, 0x800, RZ ;  /* 0x0000080005057810 */ /* 0x000fe20007ffe0ff */
[----:B--2--5:R-:W-:-:S04]  /*0460*/  FADD R2, R9, R2 ;  /* 0x0000000209027221 */ /* 0x024fc80000000000 */
[----:B---3--:R-:W-:-:S04]  /*0470*/  FADD R2, R2, R11 ;  /* 0x0000000b02027221 */ /* 0x008fc80000000000 */
[----:B----4-:R-:W-:-:S04]  /*0480*/  FADD R2, R2, R13 ;  /* 0x0000000d02027221 */ /* 0x010fc80000000000 */
[----:B------:R-:W-:Y:S01]  /*0490*/  FADD R2, R2, R15 ;  /* 0x0000000f02027221 */ /* 0x000fe20000000000 */
[----:B------:R-:W-:Y:S06]  /*04a0*/  @!P0 BRA `(.L_x_67) ;  /* 0xfffffffc00b08947 */ /* 0x000fec000383ffff */
.L_x_63:
[----:B------:R-:W-:Y:S05]  /*04b0*/  BSYNC.RECONVERGENT B1 ;  /* 0x0000000000017941 */ /* 0x000fea0003800200 */
.L_x_62:
[----:B------:R-:W-:-:S13]  /*04c0*/  ISETP.GE.U32.AND P0, PT, R3, 0x200, PT ;  /* 0x000002000300780c */ /* 0x000fda0003f06070 */
        /* <DEDUP_REMOVED lines=27> */
[----:B------:R-:W2:Y:S04]  /*0680*/  LDS.128 R8, [UR4+0x20] ;  /* 0x00002004ff087984 */ /* 0x000ea80008000c00 */
[----:B------:R-:W3:Y:S04]  /*0690*/  LDS.128 R4, [UR4+0x30] ;  /* 0x00003004ff047984 */ /* 0x000ee80008000c00 */
[----:B------:R-:W4:Y:S01]  /*06a0*/  LDS.128 R16, [UR4+0x40] ;  /* 0x00004004ff107984 */ /* 0x000f220008000c00 */
[----:B0-----:R-:W-:-:S04]  /*06b0*/  FADD R13, R2, R13 ;  /* 0x0000000d020d7221 */ /* 0x001fc80000000000 */
        /* <DEDUP_REMOVED lines=13> */
[----:B-1----:R-:W-:Y:S01]  /*0790*/  FADD R2, R18, R19 ;  /* 0x0000001312027221 */ /* 0x002fe20000000000 */
[----:B------:R-:W-:Y:S06]  /*07a0*/  BRA `(.L_x_69) ;  /* 0x0000002400a07947 */ /* 0x000fec0003800000 */
.L_x_68:
[----:B------:R-:W-:Y:S01]  /*07b0*/  LOP3.LUT R5, R4, 0x3e0, RZ, 0xc0, !PT ;  /* 0x000003e004057812 */ /* 0x000fe200078ec0ff */
[----:B------:R-:W1:Y:S03]  /*07c0*/  S2R R10, SR_LANEID ;  /* 0x00000000000a7919 */ /* 0x000e660000000000 */
[----:B0-----:R-:W-:Y:S02]  /*07d0*/  IADD3 R6, PT, PT, R5, 0x20, RZ ;  /* 0x0000002005067810 */ /* 0x001fe40007ffe0ff */
[----:B------:R-:W-:Y:S02]  /*07e0*/  LOP3.LUT R8, RZ, R5, RZ, 0x33, !PT ;  /* 0x00000005ff087212 */ /* 0x000fe400078e33ff */
[----:B------:R-:W-:Y:S02]  /*07f0*/  ISETP.GT.U32.AND P0, PT, R6, R3, PT ;  /* 0x000000030600720c */ /* 0x000fe40003f04070 */
[----:B------:R-:W-:-:S04]  /*0800*/  IADD3 R8, PT, PT, R3, R8, RZ ;  /* 0x0000000803087210 */ /* 0x000fc80007ffe0ff */
[----:B------:R-:W-:-:S06]  /*0810*/  SEL R5, R8, 0x1f, P0 ;  /* 0x0000001f08057807 */ /* 0x000fcc0000000000 */
[----:B-----5:R-:W0:Y:S01]  /*0820*/  SHFL.DOWN P0, R6, R2, 0x1, R5 ;  /* 0x0820000002067989 */ /* 0x020e220000000005 */
[----:B-1----:R-:W-:Y:S01]  /*0830*/  ISETP.NE.AND P1, PT, R10, RZ, PT ;  /* 0x000000ff0a00720c */ /* 0x002fe20003f25270 */
[----:B0-----:R-:W-:-:S12]  /*0840*/  @P0 FADD R6, R6, R2 ;  /* 0x0000000206060221 */ /* 0x001fd80000000000 */
        /* <DEDUP_REMOVED lines=18> */
[----:B------:R-:W1:Y:S01]  /*0970*/  S2UR UR5, SR_CgaCtaId ;  /* 0x00000000000579c3 */ /* 0x000e620000008800 */
[----:B------:R-:W-:Y:S01]  /*0980*/  UMOV UR4, 0x400 ;  /* 0x0000040000047882 */ /* 0x000fe20000000000 */
[C---:B------:R-:W-:Y:S02]  /*0990*/  ISETP.GT.U32.AND P2, PT, R3.reuse, 0x20, PT ;  /* 0x000000200300780c */ /* 0x040fe40003f44070 */
[C---:B------:R-:W-:Y:S02]  /*09a0*/  ISETP.GT.U32.AND P3, PT, R3.reuse, 0x40, PT ;  /* 0x000000400300780c */ /* 0x040fe40003f64070 */
[C---:B------:R-:W-:Y:S02]  /*09b0*/  ISETP.GT.U32.AND P1, PT, R3.reuse, 0x60, PT ;  /* 0x000000600300780c */ /* 0x040fe40003f24070 */
[----:B------:R-:W-:Y:S01]  /*09c0*/  ISETP.GT.U32.AND P4, PT, R3, 0xc0, PT ;  /* 0x000000c00300780c */ /* 0x000fe20003f84070 */
[----:B-1----:R-:W-:-:S09]  /*09d0*/  ULEA UR4, UR5, UR4, 0x18 ;  /* 0x0000000405047291 */ /* 0x002fd2000f8ec0ff */
[----:B------:R-:W1:Y:S04]  /*09e0*/  LDS.128 R4, [UR4+0x10] ;  /* 0x00001004ff047984 */ /* 0x000e680008000c00 */
[----:B0-----:R-:W0:Y:S04]  /*09f0*/  LDS.128 R8, [UR4+0x20] ;  /* 0x00002004ff087984 */ /* 0x001e280008000c00 */
[----:B------:R-:W2:Y:S04]  /*0a00*/  LDS.128 R12, [UR4+0x30] ;  /* 0x00003004ff0c7984 */ /* 0x000ea80008000c00 */
[----:B------:R-:W3:Y:S01]  /*0a10*/  LDS.128 R16, [UR4+0x40] ;  /* 0x00004004ff107984 */ /* 0x000ee20008000c00 */
[----:B-1----:R-:W-:Y:S01]  /*0a20*/  @P2 FADD R2, R2, R5 ;  /* 0x0000000502022221 */ /* 0x002fe20000000000 */
[----:B------:R-:W-:-:S03]  /*0a30*/  ISETP.GT.U32.AND P2, PT, R3, 0x80, PT ;  /* 0x000000800300780c */ /* 0x000fc60003f44070 */
[----:B------:R-:W-:Y:S01]  /*0a40*/  @P3 FADD R2, R2, R6 ;  /* 0x0000000602023221 */ /* 0x000fe20000000000 */
[----:B------:R-:W-:-:S03]  /*0a50*/  ISETP.GT.U32.AND P3, PT, R3, 0xa0, PT ;  /* 0x000000a00300780c */ /* 0x000fc60003f64070 */
[----:B------:R-:W-:Y:S01]  /*0a60*/  @P1 FADD R2, R2, R7 ;  /* 0x0000000702021221 */ /* 0x000fe20000000000 */
[----:B------:R-:W-:-:S05]  /*0a70*/  ISETP.GT.U32.AND P1, PT, R3, 0xe0, PT ;  /* 0x000000e00300780c */ /* 0x000fca0003f24070 */
[----:B0-----:R-:W-:Y:S01]  /*0a80*/  @P2 FADD R2, R2, R8 ;  /* 0x0000000802022221 */ /* 0x001fe20000000000 */
[----:B------:R-:W-:-:S03]  /*0a90*/  ISETP.GT.U32.AND P2, PT, R3, 0x100, PT ;  /* 0x000001000300780c */ /* 0x000fc60003f44070 */
[----:B------:R-:W-:Y:S01]  /*0aa0*/  @P3 FADD R2, R2, R9 ;  /* 0x0000000902023221 */ /* 0x000fe20000000000 */
[----:B------:R-:W-:-:S03]  /*0ab0*/  ISETP.GT.U32.AND P3, PT, R3, 0x120, PT ;  /* 0x000001200300780c */ /* 0x000fc60003f64070 */
[----:B------:R-:W-:Y:S01]  /*0ac0*/  @P4 FADD R2, R2, R10 ;  /* 0x0000000a02024221 */ /* 0x000fe20000000000 */
[----:B------:R-:W-:-:S03]  /*0ad0*/  ISETP.GT.U32.AND P4, PT, R3, 0x140, PT ;  /* 0x000001400300780c */ /* 0x000fc60003f84070 */
[----:B------:R-:W-:Y:S01]  /*0ae0*/  @P1 FADD R2, R2, R11 ;  /* 0x0000000b02021221 */ /* 0x000fe20000000000 */
[----:B------:R-:W-:-:S03]  /*0af0*/  ISETP.GT.U32.AND P1, PT, R3, 0x160, PT ;  /* 0x000001600300780c */ /* 0x000fc60003f24070 */
[----:B--2---:R-:W-:Y:S01]  /*0b00*/  @P2 FADD R2, R2, R12 ;  /* 0x0000000c02022221 */ /* 0x004fe20000000000 */
[----:B------:R-:W-:-:S03]  /*0b10*/  ISETP.GT.U32.AND P2, PT, R3, 0x180, PT ;  /* 0x000001800300780c */ /* 0x000fc60003f44070 */
[----:B------:R-:W-:Y:S01]  /*0b20*/  @P3 FADD R2, R2, R13 ;  /* 0x0000000d02023221 */ /* 0x000fe20000000000 */
[----:B------:R-:W-:-:S03]  /*0b30*/  ISETP.GT.U32.AND P3, PT, R3, 0x1a0, PT ;  /* 0x000001a00300780c */ /* 0x000fc60003f64070 */
[----:B------:R-:W-:Y:S01]  /*0b40*/  @P4 FADD R2, R2, R14 ;  /* 0x0000000e02024221 */ /* 0x000fe20000000000 */
[----:B------:R-:W-:-:S03]  /*0b50*/  ISETP.GT.U32.AND P4, PT, R3, 0x1c0, PT ;  /* 0x000001c00300780c */ /* 0x000fc60003f84070 */
[----:B------:R-:W-:Y:S01]  /*0b60*/  @P1 FADD R2, R2, R15 ;  /* 0x0000000f02021221 */ /* 0x000fe20000000000 */
[----:B------:R-:W-:-:S03]  /*0b70*/  ISETP.GT.U32.AND P1, PT, R3, 0x1e0, PT ;  /* 0x000001e00300780c */ /* 0x000fc60003f24070 */
[----:B---3--:R-:W-:-:S04]  /*0b80*/  @P2 FADD R2, R2, R16 ;  /* 0x0000001002022221 */ /* 0x008fc80000000000 */
[----:B------:R-:W-:-:S04]  /*0b90*/  @P3 FADD R2, R2, R17 ;  /* 0x0000001102023221 */ /* 0x000fc80000000000 */
[----:B------:R-:W-:-:S04]  /*0ba0*/  @P4 FADD R2, R2, R18 ;  /* 0x0000001202024221 */ /* 0x000fc80000000000 */
[----:B------:R-:W-:Y:S01]  /*0bb0*/  @P1 FADD R2, R2, R19 ;  /* 0x0000001302021221 */ /* 0x000fe20000000000 */
[----:B------:R-:W-:Y:S06]  /*0bc0*/  BRA `(.L_x_69) ;  /* 0x0000002000987947 */ /* 0x000fec0003800000 */
.L_x_59:
[----:B------:R-:W0:Y:S01]  /*0bd0*/  S2R R18, SR_TID.X ;  /* 0x0000000000127919 */ /* 0x000e220000002100 */
[----:B------:R-:W1:Y:S02]  /*0be0*/  LDCU.64 UR6, c[0x0][0x380] ;  /* 0x00007000ff0677ac */ /* 0x000e640008000a00 */
[----:B-1----:R-:W-:Y:S02]  /*0bf0*/  MOV R12, UR6 ;  /* 0x00000006000c7c02 */ /* 0x002fe40008000f00 */
[----:B------:R-:W-:Y:S02]  /*0c00*/  MOV R13, UR7 ;  /* 0x00000007000d7c02 */ /* 0x000fe40008000f00 */
[----:B0-----:R-:W-:-:S05]  /*0c10*/  LEA R27, R18, R19, 0x1 ;  /* 0x00000013121b7211 */ /* 0x001fca00078e08ff */
[----:B------:R-:W-:-:S05]  /*0c20*/  IMAD.WIDE.U32 R26, R27, 0x4, R12 ;  /* 0x000000041b1a7825 */ /* 0x000fca00078e000c */
        /* <DEDUP_REMOVED lines=8> */
[----:B------:R-:W-:Y:S01]  /*0cb0*/  ISETP.GE.U32.AND P0, PT, R3, UR5, PT ;  /* 0x0000000503007c0c */ /* 0x000fe2000bf06070 */
[----:B--2---:R-:W-:Y:S01]  /*0cc0*/  FADD R4, R4, R5 ;  /* 0x0000000504047221 */ /* 0x004fe20000000000 */
[----:B---3--:R-:W-:Y:S01]  /*0cd0*/  FADD R7, R6, R7 ;  /* 0x0000000706077221 */ /* 0x008fe20000000000 */
[----:B----4-:R-:W-:-:S03]  /*0ce0*/  FADD R8, R8, R9 ;  /* 0x0000000908087221 */ /* 0x010fc60000000000 */
[----:B------:R-:W-:Y:S01]  /*0cf0*/  FADD R4, R4, R7 ;  /* 0x0000000704047221 */ /* 0x000fe20000000000 */
[----:B-----5:R-:W-:Y:S01]  /*0d00*/  FADD R11, R10, R11 ;  /* 0x0000000b0a0b7221 */ /* 0x020fe20000000000 */
[----:B------:R-:W-:-:S03]  /*0d10*/  FADD R14, R14, R15 ;  /* 0x0000000f0e0e7221 */ /* 0x000fc60000000000 */
        /* <DEDUP_REMOVED lines=10> */
[----:B------:R-:W-:Y:S01]  /*0dc0*/  IADD3 R19, PT, PT, R19, UR5, RZ ;  /* 0x0000000513137c10 */ /* 0x000fe2000fffe0ff */
[----:B------:R-:W-:Y:S01]  /*0dd0*/  UMOV UR4, URZ ;  /* 0x000000ff00047c82 */ /* 0x000fe20008000000 */
[----:B------:R-:W-:Y:S02]  /*0de0*/  IADD3 R20, PT, PT, R22, -0x2000, RZ ;  /* 0xffffe00016147810 */ /* 0x000fe40007ffe0ff */
[C---:B------:R-:W-:Y:S02]  /*0df0*/  IADD3 R21, PT, PT, R19.reuse, 0x200, RZ ;  /* 0x0000020013157810 */ /* 0x040fe40007ffe0ff */
[C---:B------:R-:W-:Y:S02]  /*0e00*/  ISETP.GT.U32.AND P0, PT, R19.reuse, R20, PT ;  /* 0x000000141300720c */ /* 0x040fe40003f04070 */
[----:B------:R-:W-:Y:S02]  /*0e10*/  IADD3 R23, PT, PT, R19, R18, RZ ;  /* 0x0000001213177210 */ /* 0x000fe40007ffe0ff */
[----:B------:R-:W-:-:S09]  /*0e20*/  MOV R25, R19 ;  /* 0x0000001300197202 */ /* 0x000fd20000000f00 */
[----:B------:R-:W-:Y:S05]  /*0e30*/  @P0 BRA `(.L_x_71) ;  /* 0x0000000000940947 */ /* 0x000fea0003800000 */
[----:B------:R-:W0:Y:S08]  /*0e40*/  LDC R22, c[0x0][0x3a8] ;  /* 0x0000ea00ff167b82 */ /* 0x000e300000000800 */
[----:B------:R-:W1:Y:S02]  /*0e50*/  LDC.64 R12, c[0x0][0x380] ;  /* 0x0000e000ff0c7b82 */ /* 0x000e640000000a00 */
.L_x_72:
[----:B------:R-:W-:-:S05]  /*0e60*/  LEA R15, R18, R25, 0x1 ;  /* 0x00000019120f7211 */ /* 0x000fca00078e08ff */
[----:B-1----:R-:W-:-:S05]  /*0e70*/  IMAD.WIDE.U32 R14, R15, 0x4, R12 ;  /* 0x000000040f0e7825 */ /* 0x002fca00078e000c */
[----:B------:R-:W2:Y:S04]  /*0e80*/  LDG.E.64.CONSTANT R4, desc[UR8][R14.64] ;  /* 0x000000080e047981 */ /* 0x000ea8000c1e9b00 */
[----:B------:R-:W3:Y:S04]  /*0e90*/  LDG.E.64.CONSTANT R6, desc[UR8][R14.64+0x1000] ;  /* 0x001000080e067981 */ /* 0x000ee8000c1e9b00 */
[----:B------:R-:W4:Y:S04]  /*0ea0*/  LDG.E.64.CONSTANT R2, desc[UR8][R14.64+0x2000] ;  /* 0x002000080e027981 */ /* 0x000f28000c1e9b00 */
[----:B------:R-:W5:Y:S01]  /*0eb0*/  LDG.E.64.CONSTANT R10, desc[UR8][R14.64+0x6000] ;  /* 0x006000080e0a7981 */ /* 0x000f62000c1e9b00 */
[----:B--2---:R-:W-:-:S03]  /*0ec0*/  FADD R24, R4, R17 ;  /* 0x0000001104187221 */ /* 0x004fc60000000000 */
[----:B------:R-:W5:Y:S01]  /*0ed0*/  LDG.E.64.CONSTANT R16, desc[UR8][R14.64+0x7000] ;  /* 0x007000080e107981 */ /* 0x000f62000c1e9b00 */
[----:B---3--:R-:W-:-:S03]  /*0ee0*/  FADD R9, R5, R6 ;  /* 0x0000000605097221 */ /* 0x008fc60000000000 */
[----:B------:R-:W2:Y:S01]  /*0ef0*/  LDG.E.64.CONSTANT R4, desc[UR8][R14.64+0x3000] ;  /* 0x003000080e047981 */ /* 0x000ea2000c1e9b00 */
[----:B----4-:R-:W-:Y:S01]  /*0f00*/  FADD R2, R7, R2 ;  /* 0x0000000207027221 */ /* 0x010fe20000000000 */
[----:B------:R-:W-:Y:S02]  /*0f10*/  FADD R24, R24, R9 ;  /* 0x0000000918187221 */ /* 0x000fe40000000000 */
[----:B------:R-:W3:Y:S04]  /*0f20*/  LDG.E.64.CONSTANT R6, desc[UR8][R14.64+0x4000] ;  /* 0x004000080e067981 */ /* 0x000ee8000c1e9b00 */
[----:B------:R-:W4:Y:S01]  /*0f30*/  LDG.E.64.CONSTANT R8, desc[UR8][R14.64+0x5000] ;  /* 0x005000080e087981 */ /* 0x000f22000c1e9b00 */
[----:B--2---:R-:W-:-:S04]  /*0f40*/  FADD R3, R3, R4 ;  /* 0x0000000403037221 */ /* 0x004fc80000000000 */
[----:B------:R-:W-:Y:S01]  /*0f50*/  FADD R3, R2, R3 ;  /* 0x0000000302037221 */ /* 0x000fe20000000000 */
[----:B0-----:R-:W-:Y:S01]  /*0f60*/  IADD3 R2, PT, PT, -R25, R22, RZ ;  /* 0x0000001619027210 */ /* 0x001fe20007ffe1ff */
[----:B---3--:R-:W-:Y:S01]  /*0f70*/  FADD R4, R5, R6 ;  /* 0x0000000605047221 */ /* 0x008fe20000000000 */
[----:B-----5:R-:W-:Y:S01]  /*0f80*/  FADD R11, R11, R16 ;  /* 0x000000100b0b7221 */ /* 0x020fe20000000000 */
[----:B----4-:R-:W-:Y:S01]  /*0f90*/  FADD R7, R7, R8 ;  /* 0x0000000807077221 */ /* 0x010fe20000000000 */
[----:B------:R-:W-:Y:S01]  /*0fa0*/  FADD R8, R9, R10 ;  /* 0x0000000a09087221 */ /* 0x000fe20000000000 */
[----:B------:R-:W-:Y:S02]  /*0fb0*/  ISETP.GE.U32.AND P0, PT, R2, UR5, PT ;  /* 0x0000000502007c0c */ /* 0x000fe4000bf06070 */
[----:B------:R-:W-:Y:S01]  /*0fc0*/  FADD R4, R4, R7 ;  /* 0x0000000704047221 */ /* 0x000fe20000000000 */
[----:B------:R-:W-:Y:S01]  /*0fd0*/  FADD R11, R8, R11 ;  /* 0x0000000b080b7221 */ /* 0x000fe20000000000 */
[----:B------:R-:W-:-:S03]  /*0fe0*/  FADD R3, R24, R3 ;  /* 0x0000000318037221 */ /* 0x000fc60000000000 */
[----:B------:R-:W-:-:S04]  /*0ff0*/  FADD R4, R4, R11 ;  /* 0x0000000b04047221 */ /* 0x000fc80000000000 */
[----:B------:R-:W-:-:S04]  /*1000*/  FADD R3, R3, R4 ;  /* 0x0000000403037221 */ /* 0x000fc80000000000 */
[----:B------:R-:W-:Y:S01]  /*1010*/  FADD R17, R17, R3 ;  /* 0x0000000311117221 */ /* 0x000fe20000000000 */
[----:B------:R-:W-:Y:S06]  /*1020*/  @!P0 BRA `(.L_x_70) ;  /* 0x0000000000f48947 */ /* 0x000fec0003800000 */
[----:B------:R-:W-:Y:S01]  /*1030*/  IADD3 R25, PT, PT, R25, UR5, RZ ;  /* 0x0000000519197c10 */ /* 0x000fe2000fffe0ff */
[----:B------:R-:W-:Y:S01]  /*1040*/  UIADD3 UR4, UPT, UPT, UR4, 0x1, URZ ;  /* 0x0000000104047890 */ /* 0x000fe2000fffe0ff */
[----:B------:R-:W-:Y:S02]  /*1050*/  IADD3 R21, PT, PT, R21, UR5, RZ ;  /* 0x0000000515157c10 */ /* 0x000fe4000fffe0ff */
[----:B------:R-:W-:Y:S02]  /*1060*/  ISETP.GT.U32.AND P0, PT, R25, R20, PT ;  /* 0x000000141900720c */ /* 0x000fe40003f04070 */
[----:B------:R-:W-:-:S11]  /*1070*/  IADD3 R23, PT, PT, R23, UR5, RZ ;  /* 0x0000000517177c10 */ /* 0x000fd6000fffe0ff */
[----:B------:R-:W-:Y:S05]  /*1080*/  @!P0 BRA `(.L_x_72) ;  /* 0xfffffffc00748947 */ /* 0x000fea000383ffff */
.L_x_71:
[----:B------:R-:W-:-:S13]  /*1090*/  ISETP.GE.U32.AND P0, PT, R25, R22, PT ;  /* 0x000000161900720c */ /* 0x000fda0003f06070 */
[----:B------:R-:W-:Y:S05]  /*10a0*/  @P0 BRA `(.L_x_70) ;  /* 0x0000000000d40947 */ /* 0x000fea0003800000 */
[----:B------:R-:W-:Y:S01]  /*10b0*/  IADD3 R3, PT, PT, -R25, R22, RZ ;  /* 0x0000001619037210 */ /* 0x000fe20007ffe1ff */
[----:B------:R-:W-:Y:S03]  /*10c0*/  BSSY.RECONVERGENT B1, `(.L_x_70) ;  /* 0x0000033000017945 */ /* 0x000fe60003800200 */
[----:B------:R-:W-:-:S13]  /*10d0*/  ISETP.GE.AND P0, PT, R18, R3, PT ;  /* 0x000000031200720c */ /* 0x000fda0003f06270 */
[----:B------:R-:W-:Y:S05]  /*10e0*/  @P0 BRA `(.L_x_73) ;  /* 0x0000000000c00947 */ /* 0x000fea0003800000 */
[----:B------:R-:W0:Y:S01]  /*10f0*/  LDC R2, c[0x0][0x3ac] ;  /* 0x0000eb00ff027b82 */ /* 0x000e220000000800 */
[----:B------:R-:W-:Y:S01]  /*1100*/  LOP3.LUT R5, RZ, R18, RZ, 0x33, !PT ;  /* 0x00000012ff057212 */ /* 0x000fe200078e33ff */
[----:B------:R-:W-:Y:S03]  /*1110*/  BSSY.RECONVERGENT B2, `(.L_x_74) ;  /* 0x0000016000027945 */ /* 0x000fe60003800200 */
[----:B------:R-:W-:-:S04]  /*1120*/  IADD3 R22, PT, PT, R5, R22, RZ ;  /* 0x0000001605167210 */ /* 0x000fc80007ffe0ff */
[----:B------:R-:W-:Y:S02]  /*1130*/  LOP3.LUT R4, R22, 0x600, RZ, 0xc0, !PT ;  /* 0x0000060016047812 */ /* 0x000fe400078ec0ff */
[----:B------:R-:W-:Y:S02]  /*1140*/  IADD3 R19, PT, PT, -R19, R22, RZ ;  /* 0x0000001613137210 */ /* 0x000fe40007ffe1ff */
[----:B------:R-:W-:Y:S02]  /*1150*/  ISETP.NE.AND P0, PT, R4, 0x600, PT ;  /* 0x000006000400780c */ /* 0x000fe40003f05270 */
[----:B------:R-:W-:Y:S01]  /*1160*/  LEA.HI R22, R22, 0x1, RZ, 0x17 ;  /* 0x0000000116167811 */ /* 0x000fe200078fb8ff */
[----:B0-----:R-:W-:-:S04]  /*1170*/  IMAD R2, R2, UR4, RZ ;  /* 0x0000000402027c24 */ /* 0x001fc8000f8e02ff */
[----:B------:R-:W-:-:S05]  /*1180*/  IMAD R2, R2, -0x2000, R19 ;  /* 0xffffe00002027824 */ /* 0x000fca00078e0213 */
[----:B------:R-:W-:Y:S02]  /*1190*/  ISETP.GE.U32.AND P1, PT, R2, 0x600, PT ;  /* 0x000006000200780c */ /* 0x000fe40003f26070 */
[----:B------:R-:W-:Y:S01]  /*11a0*/  MOV R2, R18 ;  /* 0x0000001200027202 */ /* 0x000fe20000000f00 */
[----:B------:R-:W-:Y:S10]  /*11b0*/  @!P0 BRA `(.L_x_75) ;  /* 0x00000000002c8947 */ /* 0x000ff40003800000 */
[----:B------:R-:W-:Y:S02]  /*11c0*/  LOP3.LUT R22, R22, 0x3, RZ, 0xc0, !PT ;  /* 0x0000000316167812 */ /* 0x000fe400078ec0ff */
[----:B------:R-:W-:Y:S02]  /*11d0*/  MOV R2, R18 ;  /* 0x0000001200027202 */ /* 0x000fe40000000f00 */
[----:B------:R-:W-:-:S07]  /*11e0*/  IADD3 R22, PT, PT, -R22, RZ, RZ ;  /* 0x000000ff16167210 */ /* 0x000fce0007ffe1ff */
.L_x_76:
[----:B------:R-:W-:-:S06]  /*11f0*/  IMAD.WIDE.U32 R4, R23, 0x4, R12 ;  /* 0x0000000417047825 */ /* 0x000fcc00078e000c */
[----:B------:R-:W2:Y:S01]  /*1200*/  LDG.E.CONSTANT R4, desc[UR8][R4.64] ;  /* 0x0000000804047981 */ /* 0x000ea2000c1e9900 */
[----:B------:R-:W-:Y:S02]  /*1210*/  IADD3 R22, PT, PT, R22, 0x1, RZ ;  /* 0x0000000116167810 */ /* 0x000fe40007ffe0ff */
[----:B------:R-:W-:Y:S02]  /*1220*/  IADD3 R2, PT, PT, R2, 0x200, RZ ;  /* 0x0000020002027810 */ /* 0x000fe40007ffe0ff */
[----:B------:R-:W-:Y:S02]  /*1230*/  ISETP.NE.AND P0, PT, R22, RZ, PT ;  /* 0x000000ff1600720c */ /* 0x000fe40003f05270 */
[----:B------:R-:W-:Y:S01]  /*1240*/  IADD3 R23, PT, PT, R23, 0x200, RZ ;  /* 0x0000020017177810 */ /* 0x000fe20007ffe0ff */
[----:B--2---:R-:W-:-:S10]  /*1250*/  FADD R17, R4, R17 ;  /* 0x0000001104117221 */ /* 0x004fd40000000000 */
[----:B------:R-:W-:Y:S05]  /*1260*/  @P0 BRA `(.L_x_76) ;  /* 0xfffffffc00e00947 */ /* 0x000fea000383ffff */
.L_x_75:
[----:B------:R-:W-:Y:S05]  /*1270*/  BSYNC.RECONVERGENT B2 ;  /* 0x0000000000027941 */ /* 0x000fea0003800200 */
.L_x_74:
[----:B------:R-:W-:Y:S05]  /*1280*/  @!P1 BRA `(.L_x_73) ;  /* 0x0000000000589947 */ /* 0x000fea0003800000 */
[C---:B------:R-:W-:Y:S02]  /*1290*/  IADD3 R21, PT, PT, R2.reuse, R21, RZ ;  /* 0x0000001502157210 */ /* 0x040fe40007ffe0ff */
[----:B------:R-:W-:-:S07]  /*12a0*/  IADD3 R2, PT, PT, R2, 0x400, RZ ;  /* 0x0000040002027810 */ /* 0x000fce0007ffe0ff */
.L_x_77:
[C---:B------:R-:W-:Y:S01]  /*12b0*/  IADD3 R5, PT, PT, R21.reuse, -0x200, RZ ;  /* 0xfffffe0015057810 */ /* 0x040fe20007ffe0ff */
[C---:B------:R-:W-:Y:S01]  /*12c0*/  IMAD.WIDE.U32 R6, R21.reuse, 0x4, R12 ;  /* 0x0000000415067825 */ /* 0x040fe200078e000c */
        /* <DEDUP_REMOVED lines=8> */
[----:B------:R-:W5:Y:S01]  /*1350*/  LDG.E.CONSTANT R10, desc[UR8][R10.64] ;  /* 0x000000080a0a7981 */ /* 0x000f62000c1e9900 */
[----:B------:R-:W-:-:S04]  /*1360*/  IADD3 R14, PT, PT, R2, 0x400, RZ ;  /* 0x00000400020e7810 */ /* 0x000fc80007ffe0ff */
[----:B------:R-:W-:Y:S02]  /*1370*/  ISETP.GE.AND P0, PT, R14, R3, PT ;  /* 0x000000030e00720c */ /* 0x000fe40003f06270 */
[----:B------:R-:W-:Y:S02]  /*1380*/  IADD3 R2, PT, PT, R2, 0x800, RZ ;  /* 0x0000080002027810 */ /* 0x000fe40007ffe0ff */
[----:B------:R-:W-:Y:S01]  /*1390*/  IADD3 R21, PT, PT, R21, 0x800, RZ ;  /* 0x0000080015157810 */ /* 0x000fe20007ffe0ff */
[----:B---3--:R-:W-:-:S04]  /*13a0*/  FADD R17, R4, R17 ;  /* 0x0000001104117221 */ /* 0x008fc80000000000 */
[----:B--2---:R-:W-:-:S04]  /*13b0*/  FADD R17, R17, R6 ;  /* 0x0000000611117221 */ /* 0x004fc80000000000 */
[----:B----4-:R-:W-:-:S04]  /*13c0*/  FADD R17, R17, R8 ;  /* 0x0000000811117221 */ /* 0x010fc80000000000 */
[----:B-----5:R-:W-:Y:S01]  /*13d0*/  FADD R17, R17, R10 ;  /* 0x0000000a11117221 */ /* 0x020fe20000000000 */
[----:B------:R-:W-:Y:S06]  /*13e0*/  @!P0 BRA `(.L_x_77) ;  /* 0xfffffffc00b08947 */ /* 0x000fec000383ffff */
.L_x_73:
[----:B------:R-:W-:Y:S05]  /*13f0*/  BSYNC.RECONVERGENT B1 ;  /* 0x0000000000017941 */ /* 0x000fea0003800200 */
.L_x_70:
        /* <DEDUP_REMOVED lines=27> */
[----:B--2---:R-:W2:Y:S04]  /*15b0*/  LDS.128 R4, [UR4+0x30] ;  /* 0x00003004ff047984 */ /* 0x004ea80008000c00 */
[----:B------:R-:W3:Y:S01]  /*15c0*/  LDS.128 R16, [UR4+0x40] ;  /* 0x00004004ff107984 */ /* 0x000ee20008000c00 */
        /* <DEDUP_REMOVED lines=14> */
[----:B------:R-:W-:Y:S01]  /*16b0*/  FADD R2, R18, R19 ;  /* 0x0000001312027221 */ /* 0x000fe20000000000 */
[----:B------:R-:W-:Y:S06]  /*16c0*/  BRA `(.L_x_69) ;  /* 0x0000001400d87947 */ /* 0x000fec0003800000 */
.L_x_58:
[----:B------:R-:W0:Y:S02]  /*16d0*/  LDCU UR6, c[0x0][0x3a8] ;  /* 0x00007500ff0677ac */ /* 0x000e240008000800 */
[----:B0-----:R-:W-:-:S04]  /*16e0*/  IADD3 R3, PT, PT, -R19, UR6, RZ ;  /* 0x0000000613037c10 */ /* 0x001fc8000fffe1ff */
        /* <DEDUP_REMOVED lines=9> */
[----:B------:R-:W-:-:S05]  /*1780*/  IADD3 R5, PT, PT, R19, R4, RZ ;  /* 0x0000000413057210 */ /* 0x000fca0007ffe0ff */
[----:B0-----:R-:W-:-:S05]  /*1790*/  IMAD.WIDE.U32 R6, R5, 0x4, R6 ;  /* 0x0000000405067825 */ /* 0x001fca00078e0006 */
[----:B------:R0:W5:Y:S01]  /*17a0*/  LDG.E.CONSTANT R2, desc[UR8][R6.64] ;  /* 0x0000000806027981 */ /* 0x000162000c1e9900 */
[----:B------:R-:W-:-:S07]  /*17b0*/  IADD3 R10, PT, PT, R4, 0x200, RZ ;  /* 0x00000200040a7810 */ /* 0x000fce0007ffe0ff */
.L_x_80:
[----:B------:R-:W-:Y:S05]  /*17c0*/  BSYNC.RECONVERGENT B1 ;  /* 0x0000000000017941 */ /* 0x000fea0003800200 */
.L_x_79:
[----:B------:R-:W-:Y:S01]  /*17d0*/  ISETP.GE.U32.AND P0, PT, R10, R3, PT ;  /* 0x000000030a00720c */ /* 0x000fe20003f06070 */
[----:B------:R-:W-:-:S12]  /*17e0*/  BSSY.RECONVERGENT B1, `(.L_x_81) ;  /* 0x0000030000017945 */ /* 0x000fd80003800200 */
[----:B------:R-:W-:Y:S05]  /*17f0*/  @P0 BRA `(.L_x_82) ;  /* 0x0000000000b80947 */ /* 0x000fea0003800000 */
[----:B------:R-:W-:Y:S01]  /*1800*/  LOP3.LUT R5, RZ, R10, RZ, 0x33, !PT ;  /* 0x0000000aff057212 */ /* 0x000fe200078e33ff */
[----:B------:R-:W-:Y:S03]  /*1810*/  BSSY.RECONVERGENT B2, `(.L_x_83) ;  /* 0x0000014000027945 */ /* 0x000fe60003800200 */
[----:B0-----:R-:W-:-:S04]  /*1820*/  IADD3 R6, PT, PT, R5, UR6, RZ ;  /* 0x0000000605067c10 */ /* 0x001fc8000fffe0ff */
[----:B------:R-:W-:Y:S02]  /*1830*/  LOP3.LUT R5, R6, 0x600, RZ, 0xc0, !PT ;  /* 0x0000060006057812 */ /* 0x000fe400078ec0ff */
[----:B------:R-:W-:Y:S02]  /*1840*/  IADD3 R7, PT, PT, -R19, R6, RZ ;  /* 0x0000000613077210 */ /* 0x000fe40007ffe1ff */
[----:B------:R-:W-:Y:S02]  /*1850*/  ISETP.NE.AND P0, PT, R5, 0x600, PT ;  /* 0x000006000500780c */ /* 0x000fe40003f05270 */
[----:B------:R-:W-:-:S11]  /*1860*/  ISETP.GE.U32.AND P1, PT, R7, 0x600, PT ;  /* 0x000006000700780c */ /* 0x000fd60003f26070 */
[----:B------:R-:W-:Y:S05]  /*1870*/  @!P0 BRA `(.L_x_84) ;  /* 0x0000000000348947 */ /* 0x000fea0003800000 */
[----:B------:R-:W0:Y:S01]  /*1880*/  LDC.64 R8, c[0x0][0x380] ;  /* 0x0000e000ff087b82 */ /* 0x000e220000000a00 */
[----:B------:R-:W-:Y:S02]  /*1890*/  LEA.HI R5, R6, 0x1, RZ, 0x17 ;  /* 0x0000000106057811 */ /* 0x000fe400078fb8ff */
[----:B------:R-:W-:Y:S02]  /*18a0*/  IADD3 R11, PT, PT, R19, R10, RZ ;  /* 0x0000000a130b7210 */ /* 0x000fe40007ffe0ff */
[----:B------:R-:W-:-:S04]  /*18b0*/  LOP3.LUT R5, R5, 0x3, RZ, 0xc0, !PT ;  /* 0x0000000305057812 */ /* 0x000fc800078ec0ff */
[----:B------:R-:W-:-:S07]  /*18c0*/  IADD3 R5, PT, PT, -R5, RZ, RZ ;  /* 0x000000ff05057210 */ /* 0x000fce0007ffe1ff */
.L_x_85:
        /* <DEDUP_REMOVED lines=8> */
.L_x_84:
[----:B------:R-:W-:Y:S05]  /*1950*/  BSYNC.RECONVERGENT B2 ;  /* 0x0000000000027941 */ /* 0x000fea0003800200 */
.L_x_83:
[----:B------:R-:W-:Y:S05]  /*1960*/  @!P1 BRA `(.L_x_82) ;  /* 0x00000000005c9947 */ /* 0x000fea0003800000 */
[----:B------:R-:W0:Y:S01]  /*1970*/  LDC.64 R6, c[0x0][0x380] ;  /* 0x0000e000ff067b82 */ /* 0x000e220000000a00 */
[----:B------:R-:W-:Y:S02]  /*1980*/  IADD3 R19, PT, PT, R19, R10, RZ ;  /* 0x0000000a13137210 */ /* 0x000fe40007ffe0ff */
[----:B------:R-:W-:-:S07]  /*1990*/  IADD3 R5, PT, PT, R10, 0x400, RZ ;  /* 0x000004000a057810 */ /* 0x000fce0007ffe0ff */
.L_x_86:
        /* <DEDUP_REMOVED lines=20> */
.L_x_82:
[----:B------:R-:W-:Y:S05]  /*1ae0*/  BSYNC.RECONVERGENT B1 ;  /* 0x0000000000017941 */ /* 0x000fea0003800200 */
.L_x_81:
        /* <DEDUP_REMOVED lines=45> */
[----:B----4-:R-:W-:Y:S01]  /*1dc0*/  FADD R2, R18, R19 ;  /* 0x0000001312027221 */ /* 0x010fe20000000000 */
[----:B------:R-:W-:Y:S06]  /*1dd0*/  BRA `(.L_x_69) ;  /* 0x0000001000147947 */ /* 0x000fec0003800000 */
.L_x_87:
[----:B------:R-:W-:Y:S01]  /*1de0*/  LOP3.LUT R5, R4, 0x3e0, RZ, 0xc0, !PT ;  /* 0x000003e004057812 */ /* 0x000fe200078ec0ff */
[----:B------:R-:W1:Y:S03]  /*1df0*/  S2R R10, SR_LANEID ;  /* 0x00000000000a7919 */ /* 0x000e660000000000 */
[----:B0-----:R-:W-:Y:S02]  /*1e00*/  IADD3 R6, PT, PT, R5, 0x20, RZ ;  /* 0x0000002005067810 */ /* 0x001fe40007ffe0ff */
[----:B------:R-:W-:Y:S02]  /*1e10*/  LOP3.LUT R8, RZ, R5, RZ, 0x33, !PT ;  /* 0x00000005ff087212 */ /* 0x000fe400078e33ff */
[-C--:B------:R-:W-:Y:S02]  /*1e20*/  ISETP.GT.U32.AND P0, PT, R6, R3.reuse, PT ;  /* 0x000000030600720c */ /* 0x080fe40003f04070 */
        /* <DEDUP_REMOVED lines=61> */
.L_x_78:
[----:B------:R-:W0:Y:S01]  /*2200*/  S2R R6, SR_TID.X ;  /* 0x0000000000067919 */ /* 0x000e220000002100 */
[----:B------:R-:W1:Y:S02]  /*2210*/  LDCU.64 UR10, c[0x0][0x380] ;  /* 0x00007000ff0a77ac */ /* 0x000e640008000a00 */
[----:B-1----:R-:W-:Y:S02]  /*2220*/  MOV R4, UR10 ;  /* 0x0000000a00047c02 */ /* 0x002fe40008000f00 */
[----:B------:R-:W-:Y:S02]  /*2230*/  MOV R5, UR11 ;  /* 0x0000000b00057c02 */ /* 0x000fe40008000f00 */
[----:B0-----:R-:W-:-:S05]  /*2240*/  IADD3 R9, PT, PT, R19, R6, RZ ;  /* 0x0000000613097210 */ /* 0x001fca0007ffe0ff */
[----:B------:R-:W-:-:S05]  /*2250*/  IMAD.WIDE.U32 R8, R9, 0x4, R4 ;  /* 0x0000000409087825 */ /* 0x000fca00078e0004 */
        /* <DEDUP_REMOVED lines=16> */
[----:B------:R-:W-:Y:S01]  /*2360*/  ISETP.GE.U32.AND P0, PT, R3, UR5, PT ;  /* 0x0000000503007c0c */ /* 0x000fe2000bf06070 */
        /* <DEDUP_REMOVED lines=16> */
[----:B------:R-:W-:Y:S01]  /*2470*/  UIADD3 UR7, UPT, UPT, UR6, -0x2000, URZ ;  /* 0xffffe00006077890 */ /* 0x000fe2000fffe0ff */
[----:B------:R-:W-:Y:S01]  /*2480*/  IADD3 R19, PT, PT, R19, UR5, RZ ;  /* 0x0000000513137c10 */ /* 0x000fe2000fffe0ff */
[----:B------:R-:W-:-:S03]  /*2490*/  UMOV UR4, URZ ;  /* 0x000000ff00047c82 */ /* 0x000fc60008000000 */
[C---:B------:R-:W-:Y:S02]  /*24a0*/  IADD3 R7, PT, PT, R19.reuse, 0x200, RZ ;  /* 0x0000020013077810 */ /* 0x040fe40007ffe0ff */
[C---:B------:R-:W-:Y:S02]  /*24b0*/  ISETP.GT.U32.AND P0, PT, R19.reuse, UR7, PT ;  /* 0x0000000713007c0c */ /* 0x040fe4000bf04070 */
[----:B------:R-:W-:-:S11]  /*24c0*/  IADD3 R9, PT, PT, R19, R6, RZ ;  /* 0x0000000613097210 */ /* 0x000fd60007ffe0ff */
[----:B------:R-:W-:Y:S05]  /*24d0*/  @P0 BRA `(.L_x_89) ;  /* 0x0000000000b80947 */ /* 0x000fea0003800000 */
[----:B------:R-:W0:Y:S01]  /*24e0*/  LDC.64 R4, c[0x0][0x380] ;  /* 0x0000e000ff047b82 */ /* 0x000e220000000a00 */
[----:B------:R-:W1:Y:S01]  /*24f0*/  LDCU UR6, c[0x0][0x3a8] ;  /* 0x00007500ff0677ac */ /* 0x000e620008000800 */
[----:B------:R-:W-:Y:S01]  /*2500*/  NOP ;  /* 0x0000000000007918 */ /* 0x000fe20000000000 */
.L_x_90:
[----:B------:R-:W-:-:S05]  /*2510*/  IADD3 R3, PT, PT, R6, R19, RZ ;  /* 0x0000001306037210 */ /* 0x000fca0007ffe0ff */
[----:B0-----:R-:W-:-:S05]  /*2520*/  IMAD.WIDE.U32 R2, R3, 0x4, R4 ;  /* 0x0000000403027825 */ /* 0x001fca00078e0004 */
        /* <DEDUP_REMOVED lines=15> */
[----:B--2---:R-:W-:-:S03]  /*2620*/  FADD R12, R11, R12 ;  /* 0x0000000c0b0c7221 */ /* 0x004fc60000000000 */
[----:B------:R1:W2:Y:S01]  /*2630*/  LDG.E.CONSTANT R11, desc[UR8][R2.64+0x5000] ;  /* 0x00500008020b7981 */ /* 0x0002a2000c1e9900 */
[----:B---3--:R-:W-:Y:S01]  /*2640*/  FADD R21, R21, R20 ;  /* 0x0000001415157221 */ /* 0x008fe20000000000 */
[----:B-1----:R-:W-:Y:S01]  /*2650*/  IADD3 R2, PT, PT, -R19, UR6, RZ ;  /* 0x0000000613027c10 */ /* 0x002fe2000fffe1ff */
[----:B----4-:R-:W-:-:S03]  /*2660*/  FADD R22, R22, R23 ;  /* 0x0000001716167221 */ /* 0x010fc60000000000 */
[----:B------:R-:W-:Y:S01]  /*2670*/  ISETP.GE.U32.AND P0, PT, R2, UR5, PT ;  /* 0x0000000502007c0c */ /* 0x000fe2000bf06070 */
[----:B------:R-:W-:Y:S01]  /*2680*/  FADD R12, R12, R21 ;  /* 0x000000150c0c7221 */ /* 0x000fe20000000000 */
[----:B-----5:R-:W-:-:S04]  /*2690*/  FADD R25, R24, R25 ;  /* 0x0000001918197221 */ /* 0x020fc80000000000 */
[----:B------:R-:W-:Y:S01]  /*26a0*/  FADD R25, R22, R25 ;  /* 0x0000001916197221 */ /* 0x000fe20000000000 */
[----:B------:R-:W-:-:S03]  /*26b0*/  FADD R16, R16, R17 ;  /* 0x0000001110107221 */ /* 0x000fc60000000000 */
[----:B------:R-:W-:Y:S01]  /*26c0*/  FADD R12, R12, R25 ;  /* 0x000000190c0c7221 */ /* 0x000fe20000000000 */
[----:B------:R-:W-:Y:S01]  /*26d0*/  FADD R8, R15, R8 ;  /* 0x000000080f087221 */ /* 0x000fe20000000000 */
[----:B------:R-:W-:-:S04]  /*26e0*/  FADD R13, R13, R10 ;  /* 0x0000000a0d0d7221 */ /* 0x000fc80000000000 */
[----:B------:R-:W-:Y:S01]  /*26f0*/  FADD R8, R8, R13 ;  /* 0x0000000d08087221 */ /* 0x000fe20000000000 */
[----:B--2---:R-:W-:-:S04]  /*2700*/  FADD R11, R14, R11 ;  /* 0x0000000b0e0b7221 */ /* 0x004fc80000000000 */
[----:B------:R-:W-:-:S04]  /*2710*/  FADD R11, R16, R11 ;  /* 0x0000000b100b7221 */ /* 0x000fc80000000000 */
[----:B------:R-:W-:-:S04]  /*2720*/  FADD R11, R11, R8 ;  /* 0x000000080b0b7221 */ /* 0x000fc80000000000 */
[----:B------:R-:W-:-:S04]  /*2730*/  FADD R11, R12, R11 ;  /* 0x0000000b0c0b7221 */ /* 0x000fc80000000000 */
[----:B------:R-:W-:Y:S01]  /*2740*/  FADD R12, R18, R11 ;  /* 0x0000000b120c7221 */ /* 0x000fe20000000000 */
[----:B------:R-:W-:Y:S06]  /*2750*/  @!P0 BRA `(.L_x_88) ;  /* 0x0000000400048947 */ /* 0x000fec0003800000 */
[----:B------:R-:W-:Y:S01]  /*2760*/  IADD3 R19, PT, PT, R19, UR5, RZ ;  /* 0x0000000513137c10 */ /* 0x000fe2000fffe0ff */
[----:B------:R-:W-:Y:S01]  /*2770*/  UIADD3 UR4, UPT, UPT, UR4, 0x1, URZ ;  /* 0x0000000104047890 */ /* 0x000fe2000fffe0ff */
[----:B------:R-:W-:Y:S02]  /*2780*/  IADD3 R7, PT, PT, R7, UR5, RZ ;  /* 0x0000000507077c10 */ /* 0x000fe4000fffe0ff */
[----:B------:R-:W-:Y:S02]  /*2790*/  ISETP.GT.U32.AND P0, PT, R19, UR7, PT ;  /* 0x0000000713007c0c */ /* 0x000fe4000bf04070 */
[----:B------:R-:W-:-:S11]  /*27a0*/  IADD3 R9, PT, PT, R9, UR5, RZ ;  /* 0x0000000509097c10 */ /* 0x000fd6000fffe0ff */
[----:B------:R-:W-:Y:S05]  /*27b0*/  @!P0 BRA `(.L_x_90) ;  /* 0xfffffffc00548947 */ /* 0x000fea000383ffff */
.L_x_89:
[----:B------:R-:W-:-:S13]  /*27c0*/  ISETP.GE.U32.AND P0, PT, R19, UR6, PT ;  /* 0x0000000613007c0c */ /* 0x000fda000bf06070 */
[----:B------:R-:W-:Y:S05]  /*27d0*/  @P0 BRA `(.L_x_88) ;  /* 0x0000000000e40947 */ /* 0x000fea0003800000 */
[----:B------:R-:W-:Y:S01]  /*27e0*/  IADD3 R19, PT, PT, -R19, UR6, RZ ;  /* 0x0000000613137c10 */ /* 0x000fe2000fffe1ff */
[----:B------:R-:W-:Y:S03]  /*27f0*/  BSSY.RECONVERGENT B1, `(.L_x_88) ;  /* 0x0000037000017945 */ /* 0x000fe60003800200 */
[----:B------:R-:W-:-:S13]  /*2800*/  ISETP.GE.AND P0, PT, R6, R19, PT ;  /* 0x000000130600720c */ /* 0x000fda0003f06270 */
[----:B------:R-:W-:Y:S05]  /*2810*/  @P0 BRA `(.L_x_91) ;  /* 0x0000000000d00947 */ /* 0x000fea0003800000 */
[----:B------:R-:W0:Y:S01]  /*2820*/  LDC R8, c[0x0][0x3ac] ;  /* 0x0000eb00ff087b82 */ /* 0x000e220000000800 */
[----:B------:R-:W1:Y:S01]  /*2830*/  LDCU UR5, c[0x0][0x3ac] ;  /* 0x00007580ff0577ac */ /* 0x000e620008000800 */
[----:B------:R-:W-:Y:S01]  /*2840*/  LOP3.LUT R2, RZ, R6, RZ, 0x33, !PT ;  /* 0x00000006ff027212 */ /* 0x000fe200078e33ff */
[----:B------:R-:W-:Y:S01]  /*2850*/  BSSY.RECONVERGENT B2, `(.L_x_92) ;  /* 0x0000019000027945 */ /* 0x000fe20003800200 */
[----:B------:R-:W-:Y:S02]  /*2860*/  SHF.L.U32 R10, R0, 0xd, RZ ;  /* 0x0000000d000a7819 */ /* 0x000fe400000006ff */
[----:B------:R-:W-:Y:S01]  /*2870*/  IADD3 R3, PT, PT, R2, UR6, RZ ;  /* 0x0000000602037c10 */ /* 0x000fe2000fffe0ff */
[----:B-1----:R-:W-:Y:S01]  /*2880*/  USHF.L.U32 UR5, UR5, 0xd, URZ ;  /* 0x0000000d05057899 */ /* 0x002fe200080006ff */
[----:B0-----:R-:W-:Y:S02]  /*2890*/  IMAD R2, R8, UR4, RZ ;  /* 0x0000000408027c24 */ /* 0x001fe4000f8e02ff */
[----:B------:R-:W-:-:S03]  /*28a0*/  LOP3.LUT R8, R3, 0x600, RZ, 0xc0, !PT ;  /* 0x0000060003087812 */ /* 0x000fc600078ec0ff */
[----:B------:R-:W-:Y:S02]  /*28b0*/  IADD3 R10, PT, PT, R10, UR5, RZ ;  /* 0x000000050a0a7c10 */ /* 0x000fe4000fffe0ff */
[----:B------:R-:W-:Y:S02]  /*28c0*/  ISETP.NE.AND P0, PT, R8, 0x600, PT ;  /* 0x000006000800780c */ /* 0x000fe40003f05270 */
[----:B------:R-:W-:Y:S02]  /*28d0*/  IADD3 R11, PT, PT, -R10, R3, RZ ;  /* 0x000000030a0b7210 */ /* 0x000fe40007ffe1ff */
[----:B------:R-:W-:Y:S02]  /*28e0*/  MOV R8, R6 ;  /* 0x0000000600087202 */ /* 0x000fe40000000f00 */
[----:B------:R-:W-:Y:S01]  /*28f0*/  LEA.HI R3, R3, 0x1, RZ, 0x17 ;  /* 0x0000000103037811 */ /* 0x000fe200078fb8ff */
[----:B------:R-:W-:-:S05]  /*2900*/  IMAD R2, R2, -0x2000, R11 ;  /* 0xffffe00002027824 */ /* 0x000fca00078e020b */
[----:B------:R-:W-:Y:S01]  /*2910*/  ISETP.GE.U32.AND P1, PT, R2, 0x600, PT ;  /* 0x000006000200780c */ /* 0x000fe20003f26070 */
[----:B------:R-:W-:-:S12]  /*2920*/  @!P0 BRA `(.L_x_93) ;  /* 0x00000000002c8947 */ /* 0x000fd80003800000 */
[----:B------:R-:W-:Y:S02]  /*2930*/  LOP3.LUT R3, R3, 0x3, RZ, 0xc0, !PT ;  /* 0x0000000303037812 */ /* 0x000fe400078ec0ff */
[----:B------:R-:W-:Y:S02]  /*2940*/  MOV R8, R6 ;  /* 0x0000000600087202 */ /* 0x000fe40000000f00 */
[----:B------:R-:W-:-:S07]  /*2950*/  IADD3 R10, PT, PT, -R3, RZ, RZ ;  /* 0x000000ff030a7210 */ /* 0x000fce0007ffe1ff */
.L_x_94:
        /* <DEDUP_REMOVED lines=8> */
.L_x_93:
[----:B------:R-:W-:Y:S05]  /*29e0*/  BSYNC.RECONVERGENT B2 ;  /* 0x0000000000027941 */ /* 0x000fea0003800200 */
.L_x_92:
[----:B------:R-:W-:Y:S05]  /*29f0*/  @!P1 BRA `(.L_x_91) ;  /* 0x0000000000589947 */ /* 0x000fea0003800000 */
[C---:B------:R-:W-:Y:S02]  /*2a00*/  IADD3 R13, PT, PT, R8.reuse, R7, RZ ;  /* 0x00000007080d7210 */ /* 0x040fe40007ffe0ff */
[----:B------:R-:W-:-:S07]  /*2a10*/  IADD3 R7, PT, PT, R8, 0x400, RZ ;  /* 0x0000040008077810 */ /* 0x000fce0007ffe0ff */
.L_x_95:
        /* <DEDUP_REMOVED lines=20> */
.L_x_91:
[----:B------:R-:W-:Y:S05]  /*2b60*/  BSYNC.RECONVERGENT B1 ;  /* 0x0000000000017941 */ /* 0x000fea0003800200 */
.L_x_88:
        /* <DEDUP_REMOVED lines=43> */
[----:B---3--:R-:W-:-:S07]  /*2e20*/  FADD R2, R18, R19 ;  /* 0x0000001312027221 */ /* 0x008fce0000000000 */
.L_x_69:
[----:B------:R-:W-:Y:S05]  /*2e30*/  BSYNC.RECONVERGENT B0 ;  /* 0x0000000000007941 */ /* 0x000fea0003800200 */
.L_x_57:
[----:B------:R-:W-:Y:S05]  /*2e40*/  @P0 EXIT ;  /* 0x000000000000094d */ /* 0x000fea0003800000 */
[----:B------:R-:W5:Y:S02]  /*2e50*/  LDC.64 R4, c[0x0][0x388] ;  /* 0x0000e200ff047b82 */ /* 0x000f640000000a00 */
[----:B-----5:R-:W-:-:S05]  /*2e60*/  IMAD.WIDE.U32 R4, R0, 0x4, R4 ;  /* 0x0000000400047825 */ /* 0x020fca00078e0004 */
[----:B------:R-:W-:Y:S01]  /*2e70*/  STG.E desc[UR8][R4.64], R2 ;  /* 0x0000000204007986 */ /* 0x000fe2000c101908 */
[----:B------:R-:W-:Y:S05]  /*2e80*/  EXIT ;  /* 0x000000000000794d */ /* 0x000fea0003800000 */
.L_x_96:
        /* <DEDUP_REMOVED lines=15> */
.L_x_386:


//--------------------- .text._ZN3cub18CUB_300001_SM_10006detail6reduce28DeviceReduceSingleTileKernelINS2_10policy_hubIfjN4cuda3std3__44plusIvEEE10Policy1000EPKfPfjS9_ffNS7_10__identityEEEvT0_T1_T2_T3_T4_T6_ --------------------------
	.section	.text._ZN3cub18CUB_300001_SM_10006detail6reduce28DeviceReduceSingleTileKernelINS2_10policy_hubIfjN4cuda3std3__44plusIvEEE10Policy1000EPKfPfjS9_ffNS7_10__identityEEEvT0_T1_T2_T3_T4_T6_,"ax",@progbits
	.align	128
        .global         _ZN3cub18CUB_300001_SM_10006detail6reduce28DeviceReduceSingleTileKernelINS2_10policy_hubIfjN4cuda3std3__44plusIvEEE10Policy1000EPKfPfjS9_ffNS7_10__identityEEEvT0_T1_T2_T3_T4_T6_
        .type           _ZN3cub18CUB_300001_SM_10006detail6reduce28DeviceReduceSingleTileKernelINS2_10policy_hubIfjN4cuda3std3__44plusIvEEE10Policy1000EPKfPfjS9_ffNS7_10__identityEEEvT0_T1_T2_T3_T4_T6_,@function
        .size           _ZN3cub18CUB_300001_SM_10006detail6reduce28DeviceReduceSingleTileKernelINS2_10policy_hubIfjN4cuda3std3__44plusIvEEE10Policy1000EPKfPfjS9_ffNS7_10__identityEEEvT0_T1_T2_T3_T4_T6_,(.L_x_387 - _ZN3cub18CUB_300001_SM_10006detail6reduce28DeviceReduceSingleTileKernelINS2_10policy_hubIfjN4cuda3std3__44plusIvEEE10Policy1000EPKfPfjS9_ffNS7_10__identityEEEvT0_T1_T2_T3_T4_T6_)
        .other          _ZN3cub18CUB_300001_SM_10006detail6reduce28DeviceReduceSingleTileKernelINS2_10policy_hubIfjN4cuda3std3__44plusIvEEE10Policy1000EPKfPfjS9_ffNS7_10__identityEEEvT0_T1_T2_T3_T4_T6_,@"STO_CUDA_ENTRY STV_DEFAULT"
_ZN3cub18CUB_300001_SM_10006detail6reduce28DeviceReduceSingleTileKernelINS2_10policy_hubIfjN4cuda3std3__44plusIvEEE10Policy1000EPKfPfjS9_ffNS7_10__identityEEEvT0_T1_T2_T3_T4_T6_:
.text._ZN3cub18CUB_300001_SM_10006detail6reduce28DeviceReduceSingleTileKernelINS2_10policy_hubIfjN4cuda3std3__44plusIvEEE10Policy1000EPKfPfjS9_ffNS7_10__identityEEEvT0_T1_T2_T3_T4_T6_:
        /* <DEDUP_REMOVED lines=13> */
.L_x_97:
[----:B------:R-:W0:Y:S01]  /*00d0*/  LDCU UR4, c[0x0][0x380] ;  /* 0x00007000ff0477ac */ /* 0x000e220008000800 */
[----:B------:R-:W-:Y:S01]  /*00e0*/  BSSY.RECONVERGENT B0, `(.L_x_98) ;  /* 0x0000339000007945 */ /* 0x000fe20003800200 */
[----:B0-----:R-:W-:-:S09]  /*00f0*/  ULOP3.LUT UP0, URZ, UR4, 0x7, URZ, 0xc0, !UPT ;  /* 0x0000000704ff7892 */ /* 0x001fd2000f80c0ff */
[----:B------:R-:W-:Y:S05]  /*0100*/  BRA.U UP0, `(.L_x_99) ;  /* 0x00000019004c7547 */ /* 0x000fea000b800000 */
        /* <DEDUP_REMOVED lines=8> */
[----:B------:R-:W0:Y:S02]  /*0190*/  LDC.64 R2, c[0x0][0x380] ;  /* 0x0000e000ff027b82 */ /* 0x000e240000000a00 */
[----:B0-----:R-:W-:-:S05]  /*01a0*/  IMAD.WIDE.U32 R2, R5, 0x4, R2 ;  /* 0x0000000405027825 */ /* 0x001fca00078e0002 */
[----:B------:R0:W5:Y:S01]  /*01b0*/  LDG.E.CONSTANT R4, desc[UR6][R2.64] ;  /* 0x0000000602047981 */ /* 0x000162000c1e9900 */
[----:B------:R-:W-:-:S07]  /*01c0*/  IADD3 R7, PT, PT, R5, 0x200, RZ ;  /* 0x0000020005077810 */ /* 0x000fce0007ffe0ff */
.L_x_102:
[----:B------:R-:W-:Y:S05]  /*01d0*/  BSYNC.RECONVERGENT B1 ;  /* 0x0000000000017941 */ /* 0x000fea0003800200 */
.L_x_101:
[----:B------:R-:W-:Y:S01]  /*01e0*/  ISETP.GE.U32.AND P0, PT, R7, R0, PT ;  /* 0x000000000700720c */ /* 0x000fe20003f06070 */
        /* <DEDUP_REMOVED lines=15> */
.L_x_107:
        /* <DEDUP_REMOVED lines=9> */
.L_x_106:
[----:B------:R-:W-:Y:S05]  /*0370*/  BSYNC.RECONVERGENT B2 ;  /* 0x0000000000027941 */ /* 0x000fea0003800200 */
.L_x_105:
[----:B------:R-:W-:Y:S05]  /*0380*/  @!P1 BRA `(.L_x_104) ;  /* 0x0000000400509947 */ /* 0x000fea0003800000 */
[----:B------:R-:W0:Y:S01]  /*0390*/  LDC.64 R2, c[0x0][0x380] ;  /* 0x0000e000ff027b82 */ /* 0x000e220000000a00 */
[C---:B------:R-:W-:Y:S01]  /*03a0*/  IADD3 R6, PT, PT, -R7.reuse, R0, RZ ;  /* 0x0000000007067210 */ /* 0x040fe20007ffe1ff */
[----:B------:R-:W-:Y:S01]  /*03b0*/  BSSY.RECONVERGENT B2, `(.L_x_108) ;  /* 0x000002c000027945 */ /* 0x000fe20003800200 */
[----:B------:R-:W-:Y:S02]  /*03c0*/  PLOP3.LUT P0, PT, PT, PT, PT, 0x80, 0x8 ;  /* 0x000000000008781c */ /* 0x000fe40003f0f070 */
[----:B------:R-:W-:Y:S01]  /*03d0*/  ISETP.GT.AND P1, PT, R6, 0x1800, PT ;  /* 0x000018000600780c */ /* 0x000fe20003f24270 */
[----:B0-----:R-:W-:-:S12]  /*03e0*/  IMAD.WIDE.U32 R2, R7, 0x4, R2 ;  /* 0x0000000407027825 */ /* 0x001fd800078e0002 */
[----:B------:R-:W-:Y:S05]  /*03f0*/  @!P1 BRA `(.L_x_109) ;  /* 0x00000000009c9947 */ /* 0x000fea0003800000 */
[----:B------:R-:W-:Y:S02]  /*0400*/  PLOP3.LUT P0, PT, PT, PT, PT, 0x8, 0x80 ;  /* 0x000000000080781c */ /* 0x000fe40003f0e170 */
[----:B------:R-:W-:-:S11]  /*0410*/  IADD3 R10, PT, PT, R0, -0x1800, RZ ;  /* 0xffffe800000a7810 */ /* 0x000fd60007ffe0ff */
.L_x_110:
[----:B------:R-:W2:Y:S04]  /*0420*/  LDG.E.CONSTANT R17, desc[UR6][R2.64] ;  /* 0x0000000602117981 */ /* 0x000ea8000c1e9900 */
[----:B------:R-:W3:Y:S04]  /*0430*/  LDG.E.CONSTANT R18, desc[UR6][R2.64+0x800] ;  /* 0x0008000602127981 */ /* 0x000ee8000c1e9900 */
[----:B------:R-:W4:Y:S04]  /*0440*/  LDG.E.CONSTANT R20, desc[UR6][R2.64+0x1000] ;  /* 0x0010000602147981 */ /* 0x000f28000c1e9900 */
        /* <DEDUP_REMOVED lines=12> */
[----:B------:R0:W4:Y:S01]  /*0510*/  LDG.E.CONSTANT R6, desc[UR6][R2.64+0x7800] ;  /* 0x0078000602067981 */ /* 0x000122000c1e9900 */
[----:B------:R-:W-:-:S04]  /*0520*/  IADD3 R7, PT, PT, R7, 0x2000, RZ ;  /* 0x0000200007077810 */ /* 0x000fc80007ffe0ff */
[----:B------:R-:W-:Y:S02]  /*0530*/  ISETP.GE.AND P1, PT, R7, R10, PT ;  /* 0x0000000a0700720c */ /* 0x000fe40003f26270 */
[----:B0-----:R-:W-:-:S04]  /*0540*/  IADD3 R2, P2, PT, R2, 0x8000, RZ ;  /* 0x0000800002027810 */ /* 0x001fc80007f5e0ff */
[----:B------:R-:W-:Y:S01]  /*0550*/  IADD3.X R3, PT, PT, RZ, R3, RZ, P2, !PT ;  /* 0x00000003ff037210 */ /* 0x000fe200017fe4ff */
        /* <DEDUP_REMOVED lines=17> */
.L_x_109:
[----:B------:R-:W-:Y:S05]  /*0670*/  BSYNC.RECONVERGENT B2 ;  /* 0x0000000000027941 */ /* 0x000fea0003800200 */
.L_x_108:
[----:B------:R-:W-:Y:S01]  /*0680*/  IADD3 R6, PT, PT, -R7, R0, RZ ;  /* 0x0000000007067210 */ /* 0x000fe20007ffe1ff */
[----:B------:R-:W-:Y:S03]  /*0690*/  BSSY.RECONVERGENT B2, `(.L_x_111) ;  /* 0x0000019000027945 */ /* 0x000fe60003800200 */
[----:B------:R-:W-:-:S13]  /*06a0*/  ISETP.GT.AND P1, PT, R6, 0x800, PT ;  /* 0x000008000600780c */ /* 0x000fda0003f24270 */
[----:B------:R-:W-:Y:S05]  /*06b0*/  @!P1 BRA `(.L_x_112) ;  /* 0x0000000000589947 */ /* 0x000fea0003800000 */
[----:B------:R-:W2:Y:S04]  /*06c0*/  LDG.E.CONSTANT R9, desc[UR6][R2.64] ;  /* 0x0000000602097981 */ /* 0x000ea8000c1e9900 */
[----:B------:R-:W3:Y:S04]  /*06d0*/  LDG.E.CONSTANT R6, desc[UR6][R2.64+0x800] ;  /* 0x0008000602067981 */ /* 0x000ee8000c1e9900 */
[----:B------:R-:W4:Y:S04]  /*06e0*/  LDG.E.CONSTANT R11, desc[UR6][R2.64+0x1000] ;  /* 0x00100006020b7981 */ /* 0x000f28000c1e9900 */
[----:B------:R-:W4:Y:S04]  /*06f0*/  LDG.E.CONSTANT R13, desc[UR6][R2.64+0x1800] ;  /* 0x00180006020d7981 */ /* 0x000f28000c1e9900 */
[----:B------:R-:W4:Y:S04]  /*0700*/  LDG.E.CONSTANT R15, desc[UR6][R2.64+0x2000] ;  /* 0x00200006020f7981 */ /* 0x000f28000c1e9900 */
[----:B------:R-:W4:Y:S04]  /*0710*/  LDG.E.CONSTANT R17, desc[UR6][R2.64+0x2800] ;  /* 0x0028000602117981 */ /* 0x000f28000c1e9900 */
[----:B------:R-:W4:Y:S04]  /*0720*/  LDG.E.CONSTANT R19, desc[UR6][R2.64+0x3000] ;  /* 0x0030000602137981 */ /* 0x000f28000c1e9900 */
[----:B------:R0:W4:Y:S01]  /*0730*/  LDG.E.CONSTANT R21, desc[UR6][R2.64+0x3800] ;  /* 0x0038000602157981 */ /* 0x000122000c1e9900 */
[----:B------:R-:W-:-:S02]  /*0740*/  IADD3 R8, P1, PT, R2, 0x4000, RZ ;  /* 0x0000400002087810 */ /* 0x000fc40007f3e0ff */
[----:B------:R-:W-:Y:S02]  /*0750*/  PLOP3.LUT P0, PT, PT, PT, PT, 0x8, 0x80 ;  /* 0x000000000080781c */ /* 0x000fe40003f0e170 */
[----:B------:R-:W-:Y:S02]  /*0760*/  IADD3 R7, PT, PT, R7, 0x1000, RZ ;  /* 0x0000100007077810 */ /* 0x000fe40007ffe0ff */
[----:B0-----:R-:W-:Y:S01]  /*0770*/  MOV R2, R8 ;  /* 0x0000000800027202 */ /* 0x001fe20000000f00 */
[----:B--2--5:R-:W-:-:S04]  /*0780*/  FADD R9, R4, R9 ;  /* 0x0000000904097221 */ /* 0x024fc80000000000 */
[----:B---3--:R-:W-:Y:S01]  /*0790*/  FADD R6, R9, R6 ;  /* 0x0000000609067221 */ /* 0x008fe20000000000 */
[----:B------:R-:W-:-:S03]  /*07a0*/  IADD3.X R9, PT, PT, RZ, R3, RZ, P1, !PT ;  /* 0x00000003ff097210 */ /* 0x000fc60000ffe4ff */
[----:B----4-:R-:W-:Y:S01]  /*07b0*/  FADD R6, R6, R11 ;  /* 0x0000000b06067221 */ /* 0x010fe20000000000 */
[----:B------:R-:W-:-:S03]  /*07c0*/  MOV R3, R9 ;  /* 0x0000000900037202 */ /* 0x000fc60000000f00 */
[----:B------:R-:W-:-:S04]  /*07d0*/  FADD R6, R6, R13 ;  /* 0x0000000d06067221 */ /* 0x000fc80000000000 */
[----:B------:R-:W-:-:S04]  /*07e0*/  FADD R6, R6, R15 ;  /* 0x0000000f06067221 */ /* 0x000fc80000000000 */
[----:B------:R-:W-:-:S04]  /*07f0*/  FADD R6, R6, R17 ;  /* 0x0000001106067221 */ /* 0x000fc80000000000 */
[----:B------:R-:W-:-:S04]  /*0800*/  FADD R6, R6, R19 ;  /* 0x0000001306067221 */ /* 0x000fc80000000000 */
[----:B------:R-:W-:-:S07]  /*0810*/  FADD R4, R6, R21 ;  /* 0x0000001506047221 */ /* 0x000fce0000000000 */
.L_x_112:
[----:B------:R-:W-:Y:S05]  /*0820*/  BSYNC.RECONVERGENT B2 ;  /* 0x0000000000027941 */ /* 0x000fea0003800200 */
.L_x_111:
[----:B------:R-:W-:-:S13]  /*0830*/  ISETP.LT.OR P0, PT, R7, R0, P0 ;  /* 0x000000000700720c */ /* 0x000fda0000701670 */
[----:B------:R-:W-:Y:S05]  /*0840*/  @!P0 BRA `(.L_x_104) ;  /* 0x0000000000208947 */ /* 0x000fea0003800000 */
        /* <DEDUP_REMOVED lines=8> */
.L_x_104:
[----:B------:R-:W-:Y:S05]  /*08d0*/  BSYNC.RECONVERGENT B1 ;  /* 0x0000000000017941 */ /* 0x000fea0003800200 */
.L_x_103:
[----:B------:R-:W-:-:S13]  /*08e0*/  ISETP.GE.U32.AND P0, PT, R0, 0x200, PT ;  /* 0x000002000000780c */ /* 0x000fda0003f06070 */
[----:B------:R-:W-:Y:S05]  /*08f0*/  @!P0 BRA `(.L_x_113) ;  /* 0x0000000000b48947 */ /* 0x000fea0003800000 */
[----:B0----5:R-:W0:Y:S01]  /*0900*/  SHFL.DOWN P0, R3, R4, 0x1, 0x1f ;  /* 0x08201f0004037f89 */ /* 0x021e220000000000 */
        /* <DEDUP_REMOVED lines=44> */
.L_x_113:
[----:B0-----:R-:W-:-:S04]  /*0bd0*/  LOP3.LUT R2, R5, 0x3e0, RZ, 0xc0, !PT ;  /* 0x000003e005027812 */ /* 0x001fc800078ec0ff */
[----:B------:R-:W-:Y:S02]  /*0be0*/  IADD3 R3, PT, PT, R2, 0x20, RZ ;  /* 0x0000002002037810 */ /* 0x000fe40007ffe0ff */
[----:B------:R-:W-:Y:S02]  /*0bf0*/  LOP3.LUT R7, RZ, R2, RZ, 0x33, !PT ;  /* 0x00000002ff077212 */ /* 0x000fe400078e33ff */
[-C--:B------:R-:W-:Y:S01]  /*0c00*/  ISETP.GT.U32.AND P0, PT, R3, R0.reuse, PT ;  /* 0x000000000300720c */ /* 0x080fe20003f04070 */
[----:B------:R-:W0:Y:S01]  /*0c10*/  S2R R2, SR_LANEID ;  /* 0x0000000000027919 */ /* 0x000e220000000000 */
[----:B------:R-:W-:-:S04]  /*0c20*/  IADD3 R7, PT, PT, R7, R0, RZ ;  /* 0x0000000007077210 */ /* 0x000fc80007ffe0ff */
[----:B------:R-:W-:-:S06]  /*0c30*/  SEL R7, R7, 0x1f, P0 ;  /* 0x0000001f07077807 */ /* 0x000fcc0000000000 */
[----:B-----5:R-:W1:Y:S01]  /*0c40*/  SHFL.DOWN P0, R3, R4, 0x1, R7 ;  /* 0x0820000004037989 */ /* 0x020e620000000007 */
[----:B0-----:R-:W-:Y:S01]  /*0c50*/  ISETP.NE.AND P1, PT, R2, RZ, PT ;  /* 0x000000ff0200720c */ /* 0x001fe20003f25270 */
[----:B-1----:R-:W-:-:S05]  /*0c60*/  @P0 FADD R3, R3, R4 ;  /* 0x0000000403030221 */ /* 0x002fca0000000000 */
[----:B------:R-:W0:Y:S07]  /*0c70*/  SHFL.DOWN P0, R6, R3, 0x2, R7 ;  /* 0x0840000003067989 */ /* 0x000e2e0000000007 */
[----:B------:R-:W1:Y:S01]  /*0c80*/  @!P1 S2R R11, SR_CgaCtaId ;  /* 0x00000000000b9919 */ /* 0x000e620000008800 */
[----:B------:R-:W-:Y:S01]  /*0c90*/  @!P1 MOV R4, 0x400 ;  /* 0x0000040000049802 */ /* 0x000fe20000000f00 */
[----:B0-----:R-:W-:Y:S01]  /*0ca0*/  @P0 FADD R6, R3, R6 ;  /* 0x0000000603060221 */ /* 0x001fe20000000000 */
[----:B------:R-:W-:-:S04]  /*0cb0*/  @!P1 SHF.R.U32.HI R3, RZ, 0x3, R5 ;  /* 0x00000003ff039819 */ /* 0x000fc80000011605 */
[----:B------:R-:W0:Y:S01]  /*0cc0*/  SHFL.DOWN P0, R8, R6, 0x4, R7 ;  /* 0x0880000006087989 */ /* 0x000e220000000007 */
[----:B------:R-:W-:Y:S02]  /*0cd0*/  @!P1 LOP3.LUT R3, R3, 0x7c, RZ, 0xc0, !PT ;  /* 0x0000007c03039812 */ /* 0x000fe400078ec0ff */
[----:B-1----:R-:W-:-:S04]  /*0ce0*/  @!P1 LEA R4, R11, R4, 0x18 ;  /* 0x000000040b049211 */ /* 0x002fc800078ec0ff */
        /* <DEDUP_REMOVED lines=12> */
[C---:B------:R-:W-:Y:S02]  /*0db0*/  ISETP.GT.U32.AND P2, PT, R0.reuse, 0x20, PT ;  /* 0x000000200000780c */ /* 0x040fe40003f44070 */
[C---:B------:R-:W-:Y:S02]  /*0dc0*/  ISETP.GT.U32.AND P3, PT, R0.reuse, 0x40, PT ;  /* 0x000000400000780c */ /* 0x040fe40003f64070 */
[C---:B------:R-:W-:Y:S02]  /*0dd0*/  ISETP.GT.U32.AND P1, PT, R0.reuse, 0x60, PT ;  /* 0x000000600000780c */ /* 0x040fe40003f24070 */
[----:B------:R-:W-:Y:S01]  /*0de0*/  ISETP.GT.U32.AND P4, PT, R0, 0xc0, PT ;  /* 0x000000c00000780c */ /* 0x000fe20003f84070 */
[----:B0-----:R-:W-:-:S09]  /*0df0*/  ULEA UR4, UR5, UR4, 0x18 ;  /* 0x0000000405047291 */ /* 0x001fd2000f8ec0ff */
[----:B------:R-:W1:Y:S04]  /*0e00*/  LDS.128 R16, [UR4+0x10] ;  /* 0x00001004ff107984 */ /* 0x000e680008000c00 */
[----:B------:R-:W0:Y:S04]  /*0e10*/  LDS.128 R4, [UR4+0x20] ;  /* 0x00002004ff047984 */ /* 0x000e280008000c00 */
        /* <DEDUP_REMOVED lines=29> */
.L_x_100:
[----:B------:R-:W0:Y:S01]  /*0ff0*/  S2R R4, SR_TID.X ;  /* 0x0000000000047919 */ /* 0x000e220000002100 */
[----:B------:R-:W1:Y:S02]  /*1000*/  LDCU.64 UR4, c[0x0][0x380] ;  /* 0x00007000ff0477ac */ /* 0x000e640008000a00 */
[----:B-1----:R-:W-:Y:S02]  /*1010*/  MOV R2, UR4 ;  /* 0x0000000400027c02 */ /* 0x002fe40008000f00 */
[----:B------:R-:W-:Y:S02]  /*1020*/  MOV R3, UR5 ;  /* 0x0000000500037c02 */ /* 0x000fe40008000f00 */
[----:B0-----:R-:W-:-:S05]  /*1030*/  SHF.L.U32 R5, R4, 0x1, RZ ;  /* 0x0000000104057819 */ /* 0x001fca00000006ff */
        /* <DEDUP_REMOVED lines=9> */
[----:B------:R-:W-:Y:S01]  /*10d0*/  UMOV UR4, 0x2000 ;  /* 0x0000200000047882 */ /* 0x000fe20000000000 */
[----:B--2---:R-:W-:Y:S01]  /*10e0*/  FADD R23, R22, R23 ;  /* 0x0000001716177221 */ /* 0x004fe20000000000 */
[----:B------:R-:W-:-:S04]  /*10f0*/  IADD3 R22, PT, PT, R0, -0x2000, RZ ;  /* 0xffffe00000167810 */ /* 0x000fc80007ffe0ff */
[----:B------:R-:W-:Y:S01]  /*1100*/  ISETP.GE.U32.AND P0, PT, R22, 0x2000, PT ;  /* 0x000020001600780c */ /* 0x000fe20003f06070 */
[----:B---3--:R-:W-:Y:S01]  /*1110*/  FADD R20, R20, R21 ;  /* 0x0000001514147221 */ /* 0x008fe20000000000 */
        /* <DEDUP_REMOVED lines=12> */
[----:B------:R-:W-:Y:S01]  /*11e0*/  FADD R23, R15, R6 ;  /* 0x000000060f177221 */ /* 0x000fe20000000000 */
[----:B------:R-:W-:Y:S06]  /*11f0*/  @!P0 BRA `(.L_x_115) ;  /* 0x00000000008c8947 */ /* 0x000fec0003800000 */
[----:B------:R-:W0:Y:S01]  /*1200*/  LDC R0, c[0x0][0x390] ;  /* 0x0000e400ff007b82 */ /* 0x000e220000000800 */
[----:B------:R-:W-:-:S07]  /*1210*/  UMOV UR4, 0x2000 ;  /* 0x0000200000047882 */ /* 0x000fce0000000000 */
[----:B------:R-:W1:Y:S02]  /*1220*/  LDC.64 R2, c[0x0][0x380] ;  /* 0x0000e000ff027b82 */ /* 0x000e640000000a00 */
.L_x_117:
[----:B------:R-:W-:-:S05]  /*1230*/  IADD3 R25, PT, PT, R5, UR4, RZ ;  /* 0x0000000405197c10 */ /* 0x000fca000fffe0ff */
        /* <DEDUP_REMOVED lines=9> */
[----:B--2---:R-:W-:Y:S01]  /*12d0*/  FADD R6, R6, R23 ;  /* 0x0000001706067221 */ /* 0x004fe20000000000 */
[----:B---3--:R-:W-:-:S04]  /*12e0*/  FADD R7, R7, R8 ;  /* 0x0000000807077221 */ /* 0x008fc80000000000 */
[----:B------:R-:W-:Y:S01]  /*12f0*/  FADD R6, R6, R7 ;  /* 0x0000000706067221 */ /* 0x000fe20000000000 */
[----:B0-----:R-:W-:Y:S01]  /*1300*/  IADD3 R7, PT, PT, R0, -UR4, RZ ;  /* 0x8000000400077c10 */ /* 0x001fe2000fffe0ff */
[----:B----4-:R-:W-:Y:S01]  /*1310*/  FADD R8, R9, R10 ;  /* 0x0000000a09087221 */ /* 0x010fe20000000000 */
[----:B-----5:R-:W-:Y:S02]  /*1320*/  FADD R11, R11, R12 ;  /* 0x0000000c0b0b7221 */ /* 0x020fe40000000000 */
[----:B------:R-:W-:Y:S01]  /*1330*/  ISETP.GE.U32.AND P0, PT, R7, 0x2000, PT ;  /* 0x000020000700780c */ /* 0x000fe20003f06070 */
        /* <DEDUP_REMOVED lines=12> */
[----:B------:R-:W-:-:S06]  /*1400*/  UIADD3 UR4, UPT, UPT, UR4, 0x2000, URZ ;  /* 0x0000200004047890 */ /* 0x000fcc000fffe0ff */
[----:B------:R-:W-:-:S13]  /*1410*/  ISETP.LT.U32.AND P0, PT, R22, UR4, PT ;  /* 0x0000000416007c0c */ /* 0x000fda000bf01070 */
[----:B------:R-:W-:Y:S05]  /*1420*/  @!P0 BRA `(.L_x_117) ;  /* 0xfffffffc00808947 */ /* 0x000fea000383ffff */
.L_x_115:
[----:B------:R-:W-:-:S13]  /*1430*/  ISETP.LE.U32.AND P0, PT, R0, UR4, PT ;  /* 0x0000000400007c0c */ /* 0x000fda000bf03070 */
[----:B------:R-:W-:Y:S05]  /*1440*/  @P0 BRA `(.L_x_116) ;  /* 0x0000000000c80947 */ /* 0x000fea0003800000 */
[----:B------:R-:W-:Y:S01]  /*1450*/  IADD3 R5, PT, PT, R0, -UR4, RZ ;  /* 0x8000000400057c10 */ /* 0x000fe2000fffe0ff */
[----:B------:R-:W-:Y:S03]  /*1460*/  BSSY.RECONVERGENT B1, `(.L_x_116) ;  /* 0x0000030000017945 */ /* 0x000fe60003800200 */
[----:B------:R-:W-:-:S13]  /*1470*/  ISETP.GE.AND P0, PT, R4, R5, PT ;  /* 0x000000050400720c */ /* 0x000fda0003f06270 */
[----:B------:R-:W-:Y:S05]  /*1480*/  @P0 BRA `(.L_x_118) ;  /* 0x0000000000b40947 */ /* 0x000fea0003800000 */
[----:B------:R-:W-:Y:S01]  /*1490*/  LOP3.LUT R7, RZ, R4, RZ, 0x33, !PT ;  /* 0x00000004ff077212 */ /* 0x000fe200078e33ff */
[----:B------:R-:W-:Y:S03]  /*14a0*/  BSSY.RECONVERGENT B2, `(.L_x_119) ;  /* 0x0000014000027945 */ /* 0x000fe60003800200 */
[----:B------:R-:W-:-:S04]  /*14b0*/  IADD3 R7, PT, PT, R0, -UR4, R7 ;  /* 0x8000000400077c10 */ /* 0x000fc8000fffe007 */
[C---:B------:R-:W-:Y:S02]  /*14c0*/  LOP3.LUT R0, R7.reuse, 0x600, RZ, 0xc0, !PT ;  /* 0x0000060007007812 */ /* 0x040fe400078ec0ff */
[----:B------:R-:W-:Y:S02]  /*14d0*/  ISETP.GE.U32.AND P1, PT, R7, 0x600, PT ;  /* 0x000006000700780c */ /* 0x000fe40003f26070 */
[----:B------:R-:W-:Y:S02]  /*14e0*/  ISETP.NE.AND P0, PT, R0, 0x600, PT ;  /* 0x000006000000780c */ /* 0x000fe40003f05270 */
[----:B------:R-:W-:-:S11]  /*14f0*/  MOV R0, R4 ;  /* 0x0000000400007202 */ /* 0x000fd60000000f00 */
[----:B------:R-:W-:Y:S05]  /*1500*/  @!P0 BRA `(.L_x_120) ;  /* 0x0000000000348947 */ /* 0x000fea0003800000 */
[----:B------:R-:W-:Y:S02]  /*1510*/  LEA.HI R0, R7, 0x1, RZ, 0x17 ;  /* 0x0000000107007811 */ /* 0x000fe400078fb8ff */
[----:B------:R-:W-:Y:S02]  /*1520*/  IADD3 R9, PT, PT, R4, UR4, RZ ;  /* 0x0000000404097c10 */ /* 0x000fe4000fffe0ff */
[----:B------:R-:W-:Y:S02]  /*1530*/  LOP3.LUT R6, R0, 0x3, RZ, 0xc0, !PT ;  /* 0x0000000300067812 */ /* 0x000fe400078ec0ff */
[----:B------:R-:W-:Y:S02]  /*1540*/  MOV R0, R4 ;  /* 0x0000000400007202 */ /* 0x000fe40000000f00 */
[----:B------:R-:W-:-:S07]  /*1550*/  IADD3 R8, PT, PT, -R6, RZ, RZ ;  /* 0x000000ff06087210 */ /* 0x000fce0007ffe1ff */
.L_x_121:
        /* <DEDUP_REMOVED lines=8> */
.L_x_120:
[----:B------:R-:W-:Y:S05]  /*15e0*/  BSYNC.RECONVERGENT B2 ;  /* 0x0000000000027941 */ /* 0x000fea0003800200 */
.L_x_119:
[----:B------:R-:W-:Y:S05]  /*15f0*/  @!P1 BRA `(.L_x_118) ;  /* 0x0000000000589947 */ /* 0x000fea0003800000 */
[C---:B------:R-:W-:Y:S02]  /*1600*/  IADD3 R14, PT, PT, R0.reuse, 0x400, RZ ;  /* 0x00000400000e7810 */ /* 0x040fe40007ffe0ff */
[----:B------:R-:W-:-:S07]  /*1610*/  IADD3 R15, PT, PT, R0, UR4, RZ ;  /* 0x00000004000f7c10 */ /* 0x000fce000fffe0ff */
.L_x_122:
[C---:B------:R-:W-:Y:S01]  /*1620*/  IADD3 R9, PT, PT, R15.reuse, 0x200, RZ ;  /* 0x000002000f097810 */ /* 0x040fe20007ffe0ff */
        /* <DEDUP_REMOVED lines=10> */
[----:B------:R-:W-:-:S02]  /*16d0*/  IADD3 R0, PT, PT, R14, 0x400, RZ ;  /* 0x000004000e007810 */ /* 0x000fc40007ffe0ff */
[----:B------:R-:W-:Y:S02]  /*16e0*/  IADD3 R14, PT, PT, R14, 0x800, RZ ;  /* 0x000008000e0e7810 */ /* 0x000fe40007ffe0ff */
[----:B------:R-:W-:Y:S02]  /*16f0*/  ISETP.GE.AND P0, PT, R0, R5, PT ;  /* 0x000000050000720c */ /* 0x000fe40003f06270 */
[----:B------:R-:W-:Y:S01]  /*1700*/  IADD3 R15, PT, PT, R15, 0x800, RZ ;  /* 0x000008000f0f7810 */ /* 0x000fe20007ffe0ff */
[----:B--2---:R-:W-:-:S04]  /*1710*/  FADD R23, R6, R23 ;  /* 0x0000001706177221 */ /* 0x004fc80000000000 */
[----:B---3--:R-:W-:-:S04]  /*1720*/  FADD R23, R23, R8 ;  /* 0x0000000817177221 */ /* 0x008fc80000000000 */
[----:B----4-:R-:W-:-:S04]  /*1730*/  FADD R23, R23, R10 ;  /* 0x0000000a17177221 */ /* 0x010fc80000000000 */
[----:B-----5:R-:W-:Y:S01]  /*1740*/  FADD R23, R23, R12 ;  /* 0x0000000c17177221 */ /* 0x020fe20000000000 */
[----:B------:R-:W-:Y:S06]  /*1750*/  @!P0 BRA `(.L_x_122) ;  /* 0xfffffffc00b08947 */ /* 0x000fec000383ffff */
.L_x_118:
[----:B------:R-:W-:Y:S05]  /*1760*/  BSYNC.RECONVERGENT B1 ;  /* 0x0000000000017941 */ /* 0x000fea0003800200 */
.L_x_116:
        /* <DEDUP_REMOVED lines=25> */
[----:B0-----:R-:W0:Y:S04]  /*1900*/  LDS.128 R4, [UR4+0x10] ;  /* 0x00001004ff047984 */ /* 0x001e280008000c00 */
        /* <DEDUP_REMOVED lines=19> */
.L_x_99:
        /* <DEDUP_REMOVED lines=12> */
.L_x_125:
[----:B------:R-:W-:Y:S05]  /*1b00*/  BSYNC.RECONVERGENT B1 ;  /* 0x0000000000017941 */ /* 0x000fea0003800200 */
.L_x_124:
        /* <DEDUP_REMOVED lines=16> */
.L_x_130:
        /* <DEDUP_REMOVED lines=9> */
.L_x_129:
[----:B------:R-:W-:Y:S05]  /*1ca0*/  BSYNC.RECONVERGENT B2 ;  /* 0x0000000000027941 */ /* 0x000fea0003800200 */
.L_x_128:
        /* <DEDUP_REMOVED lines=10> */
.L_x_133:
        /* <DEDUP_REMOVED lines=37> */
.L_x_132:
[----:B------:R-:W-:Y:S05]  /*1fa0*/  BSYNC.RECONVERGENT B2 ;  /* 0x0000000000027941 */ /* 0x000fea0003800200 */
.L_x_131:
        /* <DEDUP_REMOVED lines=26> */
.L_x_135:
[----:B------:R-:W-:Y:S05]  /*2150*/  BSYNC.RECONVERGENT B2 ;  /* 0x0000000000027941 */ /* 0x000fea0003800200 */
.L_x_134:
        /* <DEDUP_REMOVED lines=10> */
.L_x_127:
[----:B------:R-:W-:Y:S05]  /*2200*/  BSYNC.RECONVERGENT B1 ;  /* 0x0000000000017941 */ /* 0x000fea0003800200 */
.L_x_126:
        /* <DEDUP_REMOVED lines=47> */
.L_x_136:
        /* <DEDUP_REMOVED lines=35> */
[----:B------:R-:W0:Y:S04]  /*2730*/  LDS.128 R16, [UR4+0x10] ;  /* 0x00001004ff107984 */ /* 0x000e280008000c00 */
[----:B------:R-:W1:Y:S04]  /*2740*/  LDS.128 R4, [UR4+0x20] ;  /* 0x00002004ff047984 */ /* 0x000e680008000c00 */
[----:B------:R-:W2:Y:S04]  /*2750*/  LDS.128 R8, [UR4+0x30] ;  /* 0x00003004ff087984 */ /* 0x000ea80008000c00 */
[----:B------:R-:W3:Y:S01]  /*2760*/  LDS.128 R12, [UR4+0x40] ;  /* 0x00004004ff0c7984 */ /* 0x000ee20008000c00 */
[----:B0-----:R-:W-:Y:S01]  /*2770*/  @P2 FADD R2, R2, R17 ;  /* 0x0000001102022221 */ /* 0x001fe20000000000 */
[----:B------:R-:W-:-:S03]  /*2780*/  ISETP.GT.U32.AND P2, PT, R0, 0x80, PT ;  /* 0x000000800000780c */ /* 0x000fc60003f44070 */
[----:B------:R-:W-:Y:S01]  /*2790*/  @P3 FADD R2, R2, R18 ;  /* 0x0000001202023221 */ /* 0x000fe20000000000 */
[----:B------:R-:W-:-:S03]  /*27a0*/  ISETP.GT.U32.AND P3, PT, R0, 0xa0, PT ;  /* 0x000000a00000780c */ /* 0x000fc60003f64070 */
[----:B------:R-:W-:Y:S01]  /*27b0*/  @P1 FADD R2, R2, R19 ;  /* 0x0000001302021221 */ /* 0x000fe20000000000 */
[----:B------:R-:W-:-:S05]  /*27c0*/  ISETP.GT.U32.AND P1, PT, R0, 0xe0, PT ;  /* 0x000000e00000780c */ /* 0x000fca0003f24070 */
[----:B-1----:R-:W-:Y:S01]  /*27d0*/  @P2 FADD R2, R2, R4 ;  /* 0x0000000402022221 */ /* 0x002fe20000000000 */
        /* <DEDUP_REMOVED lines=20> */
.L_x_123:
[----:B------:R-:W0:Y:S01]  /*2920*/  S2R R9, SR_TID.X ;  /* 0x0000000000097919 */ /* 0x000e220000002100 */
[----:B------:R-:W1:Y:S02]  /*2930*/  LDCU.64 UR4, c[0x0][0x380] ;  /* 0x00007000ff0477ac */ /* 0x000e640008000a00 */
[----:B-1----:R-:W-:Y:S02]  /*2940*/  MOV R4, UR4 ;  /* 0x0000000400047c02 */ /* 0x002fe40008000f00 */
[----:B------:R-:W-:-:S03]  /*2950*/  MOV R5, UR5 ;  /* 0x0000000500057c02 */ /* 0x000fc60008000f00 */
        /* <DEDUP_REMOVED lines=17> */
[----:B--2---:R-:W-:Y:S01]  /*2a70*/  FADD R8, R23, R8 ;  /* 0x0000000817087221 */ /* 0x004fe20000000000 */
[----:B---3--:R-:W-:-:S04]  /*2a80*/  FADD R11, R10, R11 ;  /* 0x0000000b0a0b7221 */ /* 0x008fc80000000000 */
[----:B------:R-:W-:Y:S01]  /*2a90*/  FADD R11, R8, R11 ;  /* 0x0000000b080b7221 */ /* 0x000fe20000000000 */
[----:B------:R-:W-:Y:S01]  /*2aa0*/  IADD3 R8, PT, PT, R0, -0x2000, RZ ;  /* 0xffffe00000087810 */ /* 0x000fe20007ffe0ff */
[----:B----4-:R-:W-:-:S03]  /*2ab0*/  FADD R12, R12, R13 ;  /* 0x0000000d0c0c7221 */ /* 0x010fc60000000000 */
[----:B------:R-:W-:Y:S01]  /*2ac0*/  ISETP.GE.U32.AND P0, PT, R8, 0x2000, PT ;  /* 0x000020000800780c */ /* 0x000fe20003f06070 */
        /* <DEDUP_REMOVED lines=14> */
[----:B------:R-:W-:-:S07]  /*2bb0*/  MOV R11, 0x2000 ;  /* 0x00002000000b7802 */ /* 0x000fce0000000f00 */
[----:B------:R-:W1:Y:S02]  /*2bc0*/  LDC.64 R4, c[0x0][0x380] ;  /* 0x0000e000ff047b82 */ /* 0x000e640000000a00 */
.L_x_139:
[----:B------:R-:W-:Y:S01]  /*2bd0*/  IMAD.WIDE.U32 R6, R11, 0x4, R2 ;  /* 0x000000040b067825 */ /* 0x000fe200078e0002 */
[----:B------:R-:W-:-:S04]  /*2be0*/  IADD3 R29, PT, PT, R9, R11, RZ ;  /* 0x0000000b091d7210 */ /* 0x000fc80007ffe0ff */
[----:B------:R-:W2:Y:S01]  /*2bf0*/  LDG.E.CONSTANT R19, desc[UR6][R6.64+0x5800] ;  /* 0x0058000606137981 */ /* 0x000ea2000c1e9900 */
[----:B-1----:R-:W-:-:S03]  /*2c00*/  IMAD.WIDE.U32 R28, R29, 0x4, R4 ;  /* 0x000000041d1c7825 */ /* 0x002fc600078e0004 */
[----:B------:R-:W2:Y:S04]  /*2c10*/  LDG.E.CONSTANT R0, desc[UR6][R6.64+0x6000] ;  /* 0x0060000606007981 */ /* 0x000ea8000c1e9900 */
[----:B------:R-:W3:Y:S04]  /*2c20*/  LDG.E.CONSTANT R22, desc[UR6][R6.64+0x1800] ;  /* 0x0018000606167981 */ /* 0x000ee8000c1e9900 */
[----:B------:R-:W3:Y:S04]  /*2c30*/  LDG.E.CONSTANT R25, desc[UR6][R6.64+0x2000] ;  /* 0x0020000606197981 */ /* 0x000ee8000c1e9900 */
        /* <DEDUP_REMOVED lines=11> */
[----:B------:R1:W5:Y:S01]  /*2cf0*/  LDG.E.CONSTANT R24, desc[UR6][R6.64+0x7800] ;  /* 0x0078000606187981 */ /* 0x000362000c1e9900 */
[----:B--2---:R-:W-:Y:S01]  /*2d00*/  FADD R19, R19, R0 ;  /* 0x0000000013137221 */ /* 0x004fe20000000000 */
[----:B0-----:R-:W-:-:S04]  /*2d10*/  MOV R0, R12 ;  /* 0x0000000c00007202 */ /* 0x001fc80000000f00 */
[----:B-1----:R-:W-:Y:S01]  /*2d20*/  IADD3 R6, PT, PT, -R11, R0, RZ ;  /* 0x000000000b067210 */ /* 0x002fe20007ffe1ff */
[----:B---3--:R-:W-:-:S03]  /*2d30*/  FADD R22, R22, R25 ;  /* 0x0000001916167221 */ /* 0x008fc60000000000 */
[----:B------:R-:W-:Y:S01]  /*2d40*/  ISETP.GE.U32.AND P0, PT, R6, 0x2000, PT ;  /* 0x000020000600780c */ /* 0x000fe20003f06070 */
[----:B----4-:R-:W-:Y:S01]  /*2d50*/  FADD R21, R21, R10 ;  /* 0x0000000a15157221 */ /* 0x010fe20000000000 */
[----:B-----5:R-:W-:-:S04]  /*2d60*/  FADD R27, R26, R27 ;  /* 0x0000001b1a1b7221 */ /* 0x020fc80000000000 */
[----:B------:R-:W-:Y:S01]  /*2d70*/  FADD R22, R22, R27 ;  /* 0x0000001b16167221 */ /* 0x000fe20000000000 */
[----:B------:R-:W-:Y:S01]  /*2d80*/  FADD R20, R20, R23 ;  /* 0x0000001714147221 */ /* 0x000fe20000000000 */
[----:B------:R-:W-:-:S04]  /*2d90*/  FADD R15, R18, R15 ;  /* 0x0000000f120f7221 */ /* 0x000fc80000000000 */
[----:B------:R-:W-:Y:S01]  /*2da0*/  FADD R15, R20, R15 ;  /* 0x0000000f140f7221 */ /* 0x000fe20000000000 */
[----:B------:R-:W-:-:S04]  /*2db0*/  FADD R16, R16, R13 ;  /* 0x0000000d10107221 */ /* 0x000fc80000000000 */
[----:B------:R-:W-:Y:S01]  /*2dc0*/  FADD R21, R21, R16 ;  /* 0x0000001015157221 */ /* 0x000fe20000000000 */
[----:B------:R-:W-:-:S04]  /*2dd0*/  FADD R14, R17, R14 ;  /* 0x0000000e110e7221 */ /* 0x000fc80000000000 */
[----:B------:R-:W-:Y:S01]  /*2de0*/  FADD R14, R19, R14 ;  /* 0x0000000e130e7221 */ /* 0x000fe20000000000 */
[----:B------:R-:W-:-:S03]  /*2df0*/  FADD R21, R21, R22 ;  /* 0x0000001615157221 */ /* 0x000fc60000000000 */
[----:B------:R-:W-:-:S04]  /*2e00*/  FADD R14, R15, R14 ;  /* 0x0000000e0f0e7221 */ /* 0x000fc80000000000 */
[----:B------:R-:W-:-:S04]  /*2e10*/  FADD R21, R21, R14 ;  /* 0x0000000e15157221 */ /* 0x000fc80000000000 */
[----:B------:R-:W-:Y:S01]  /*2e20*/  FADD R10, R24, R21 ;  /* 0x00000015180a7221 */ /* 0x000fe20000000000 */
[----:B------:R-:W-:Y:S06]  /*2e30*/  @!P0 BRA `(.L_x_138) ;  /* 0x0000000000dc8947 */ /* 0x000fec0003800000 */
[----:B------:R-:W-:-:S04]  /*2e40*/  IADD3 R11, PT, PT, R11, 0x2000, RZ ;  /* 0x000020000b0b7810 */ /* 0x000fc80007ffe0ff */
[----:B------:R-:W-:-:S13]  /*2e50*/  ISETP.GT.U32.AND P0, PT, R11, R8, PT ;  /* 0x000000080b00720c */ /* 0x000fda0003f04070 */
[----:B------:R-:W-:Y:S05]  /*2e60*/  @!P0 BRA `(.L_x_139) ;  /* 0xfffffffc00588947 */ /* 0x000fea000383ffff */
.L_x_137:
[----:B------:R-:W-:-:S13]  /*2e70*/  ISETP.GE.U32.AND P0, PT, R11, R0, PT ;  /* 0x000000000b00720c */ /* 0x000fda0003f06070 */
[----:B------:R-:W-:Y:S05]  /*2e80*/  @P0 BRA `(.L_x_138) ;  /* 0x0000000000c80947 */ /* 0x000fea0003800000 */
[----:B------:R-:W-:Y:S01]  /*2e90*/  IADD3 R2, PT, PT, -R11, R0, RZ ;  /* 0x000000000b027210 */ /* 0x000fe20007ffe1ff */
[----:B------:R-:W-:Y:S03]  /*2ea0*/  BSSY.RECONVERGENT B1, `(.L_x_138) ;  /* 0x0000030000017945 */ /* 0x000fe60003800200 */
[----:B------:R-:W-:-:S13]  /*2eb0*/  ISETP.GE.AND P0, PT, R9, R2, PT ;  /* 0x000000020900720c */ /* 0x000fda0003f06270 */
[----:B------:R-:W-:Y:S05]  /*2ec0*/  @P0 BRA `(.L_x_140) ;  /* 0x0000000000b40947 */ /* 0x000fea0003800000 */
[----:B------:R-:W-:Y:S01]  /*2ed0*/  LOP3.LUT R3, RZ, R9, RZ, 0x33, !PT ;  /* 0x00000009ff037212 */ /* 0x000fe200078e33ff */
[----:B------:R-:W-:Y:S03]  /*2ee0*/  BSSY.RECONVERGENT B2, `(.L_x_141) ;  /* 0x0000014000027945 */ /* 0x000fe60003800200 */
[----:B------:R-:W-:-:S04]  /*2ef0*/  IADD3 R3, PT, PT, -R11, R0, R3 ;  /* 0x000000000b037210 */ /* 0x000fc80007ffe103 */
[C---:B------:R-:W-:Y:S02]  /*2f00*/  LOP3.LUT R0, R3.reuse, 0x600, RZ, 0xc0, !PT ;  /* 0x0000060003007812 */ /* 0x040fe400078ec0ff */
[----:B------:R-:W-:Y:S02]  /*2f10*/  ISETP.GE.U32.AND P1, PT, R3, 0x600, PT ;  /* 0x000006000300780c */ /* 0x000fe40003f26070 */
[----:B------:R-:W-:Y:S02]  /*2f20*/  ISETP.NE.AND P0, PT, R0, 0x600, PT ;  /* 0x000006000000780c */ /* 0x000fe40003f05270 */
[----:B------:R-:W-:-:S11]  /*2f30*/  MOV R0, R9 ;  /* 0x0000000900007202 */ /* 0x000fd60000000f00 */
[----:B------:R-:W-:Y:S05]  /*2f40*/  @!P0 BRA `(.L_x_142) ;  /* 0x0000000000348947 */ /* 0x000fea0003800000 */
[----:B------:R-:W-:Y:S02]  /*2f50*/  LEA.HI R0, R3, 0x1, RZ, 0x17 ;  /* 0x0000000103007811 */ /* 0x000fe400078fb8ff */
[----:B------:R-:W-:Y:S02]  /*2f60*/  IADD3 R13, PT, PT, R9, R11, RZ ;  /* 0x0000000b090d7210 */ /* 0x000fe40007ffe0ff */
[----:B------:R-:W-:Y:S02]  /*2f70*/  LOP3.LUT R3, R0, 0x3, RZ, 0xc0, !PT ;  /* 0x0000000300037812 */ /* 0x000fe400078ec0ff */
[----:B------:R-:W-:Y:S02]  /*2f80*/  MOV R0, R9 ;  /* 0x0000000900007202 */ /* 0x000fe40000000f00 */
[----:B------:R-:W-:-:S07]  /*2f90*/  IADD3 R3, PT, PT, -R3, RZ, RZ ;  /* 0x000000ff03037210 */ /* 0x000fce0007ffe1ff */
.L_x_143:
        /* <DEDUP_REMOVED lines=8> */
.L_x_142:
[----:B------:R-:W-:Y:S05]  /*3020*/  BSYNC.RECONVERGENT B2 ;  /* 0x0000000000027941 */ /* 0x000fea0003800200 */
.L_x_141:
[----:B------:R-:W-:Y:S05]  /*3030*/  @!P1 BRA `(.L_x_140) ;  /* 0x0000000000589947 */ /* 0x000fea0003800000 */
[C---:B------:R-:W-:Y:S02]  /*3040*/  IADD3 R11, PT, PT, R0.reuse, R11, RZ ;  /* 0x0000000b000b7210 */ /* 0x040fe40007ffe0ff */
[----:B------:R-:W-:-:S07]  /*3050*/  IADD3 R0, PT, PT, R0, 0x400, RZ ;  /* 0x0000040000007810 */ /* 0x000fce0007ffe0ff */
.L_x_144:
        /* <DEDUP_REMOVED lines=20> */
.L_x_140:
[----:B------:R-:W-:Y:S05]  /*31a0*/  BSYNC.RECONVERGENT B1 ;  /* 0x0000000000017941 */ /* 0x000fea0003800200 */
.L_x_138:
        /* <DEDUP_REMOVED lines=44> */
.L_x_114:
[----:B------:R-:W-:Y:S05]  /*3470*/  BSYNC.RECONVERGENT B0 ;  /* 0x0000000000007941 */ /* 0x000fea0003800200 */
.L_x_98:
[----:B------:R-:W-:Y:S05]  /*3480*/  @P0 EXIT ;  /* 0x000000000000094d */ /* 0x000fea0003800000 */
[----:B------:R-:W5:Y:S01]  /*3490*/  LDC.64 R4, c[0x0][0x388] ;  /* 0x0000e200ff047b82 */ /* 0x000f620000000a00 */
[----:B------:R-:W0:Y:S02]  /*34a0*/  LDCU UR4, c[0x0][0x398] ;  /* 0x00007300ff0477ac */ /* 0x000e240008000800 */
[----:B01234-:R-:W-:-:S05]  /*34b0*/  FADD R3, R2, UR4 ;  /* 0x0000000402037e21 */ /* 0x01ffca0008000000 */
[----:B-----5:R-:W-:Y:S01]  /*34c0*/  STG.E desc[UR6][R4.64], R3 ;  /* 0x0000000304007986 */ /* 0x020fe2000c101906 */
[----:B------:R-:W-:Y:S05]  /*34d0*/  EXIT ;  /* 0x000000000000794d */ /* 0x000fea0003800000 */
.L_x_145:
        /* <DEDUP_REMOVED lines=10> */
.L_x_387:


//--------------------- .text._ZN3cub18CUB_300001_SM_10006detail6reduce28DeviceReduceSingleTileKernelINS2_10policy_hubIfyN4cuda3std3__44plusIfEEE10Policy1000EPfSC_iS9_ffNS7_10__identityEEEvT0_T1_T2_T3_T4_T6_ --------------------------
	.section	.text._ZN3cub18CUB_300001_SM_10006detail6reduce28DeviceReduceSingleTileKernelINS2_10policy_hubIfyN4cuda3std3__44plusIfEEE10Policy1000EPfSC_iS9_ffNS7_10__identityEEEvT0_T1_T2_T3_T4_T6_,"ax",@progbits
	.align	128
        .global         _ZN3cub18CUB_300001_SM_10006detail6reduce28DeviceReduceSingleTileKernelINS2_10policy_hubIfyN4cuda3std3__44plusIfEEE10Policy1000EPfSC_iS9_ffNS7_10__identityEEEvT0_T1_T2_T3_T4_T6_
        .type           _ZN3cub18CUB_300001_SM_10006detail6reduce28DeviceReduceSingleTileKernelINS2_10policy_hubIfyN4cuda3std3__44plusIfEEE10Policy1000EPfSC_iS9_ffNS7_10__identityEEEvT0_T1_T2_T3_T4_T6_,@function
        .size           _ZN3cub18CUB_300001_SM_10006detail6reduce28DeviceReduceSingleTileKernelINS2_10policy_hubIfyN4cuda3std3__44plusIfEEE10Policy1000EPfSC_iS9_ffNS7_10__identityEEEvT0_T1_T2_T3_T4_T6_,(.L_x_388 - _ZN3cub18CUB_300001_SM_10006detail6reduce28DeviceReduceSingleTileKernelINS2_10policy_hubIfyN4cuda3std3__44plusIfEEE10Policy1000EPfSC_iS9_ffNS7_10__identityEEEvT0_T1_T2_T3_T4_T6_)
        .other          _ZN3cub18CUB_300001_SM_10006detail6reduce28DeviceReduceSingleTileKernelINS2_10policy_hubIfyN4cuda3std3__44plusIfEEE10Policy1000EPfSC_iS9_ffNS7_10__identityEEEvT0_T1_T2_T3_T4_T6_,@"STO_CUDA_ENTRY STV_DEFAULT"
_ZN3cub18CUB_300001_SM_10006detail6reduce28DeviceReduceSingleTileKernelINS2_10policy_hubIfyN4cuda3std3__44plusIfEEE10Policy1000EPfSC_iS9_ffNS7_10__identityEEEvT0_T1_T2_T3_T4_T6_:
.text._ZN3cub18CUB_300001_SM_10006detail6reduce28DeviceReduceSingleTileKernelINS2_10policy_hubIfyN4cuda3std3__44plusIfEEE10Policy1000EPfSC_iS9_ffNS7_10__identityEEEvT0_T1_T2_T3_T4_T6_:
        /* <DEDUP_REMOVED lines=13> */
.L_x_146:
        /* <DEDUP_REMOVED lines=16> */
.L_x_151:
[----:B------:R-:W-:Y:S05]  /*01d0*/  BSYNC.RECONVERGENT B1 ;  /* 0x0000000000017941 */ /* 0x000fea0003800200 */
.L_x_150:
        /* <DEDUP_REMOVED lines=16> */
.L_x_156:
[----:B------:R-:W-:-:S06]  /*02e0*/  MOV R3, R5 ;  /* 0x0000000500037202 */ /* 0x000fcc0000000f00 */
[----:B------:R0:W2:Y:S01]  /*02f0*/  LDG.E.CONSTANT R3, desc[UR6][R2.64] ;  /* 0x0000000602037981 */ /* 0x0000a2000c1e9900 */
[----:B------:R-:W-:Y:S01]  /*0300*/  IADD3 R4, PT, PT, R4, 0x1, RZ ;  /* 0x0000000104047810 */ /* 0x000fe20007ffe0ff */
[----:B------:R-:W-:-:S03]  /*0310*/  VIADD R11, R11, 0x100 ;  /* 0x000001000b0b7836 */ /* 0x000fc60000000000 */
[----:B------:R-:W-:Y:S02]  /*0320*/  ISETP.NE.AND P0, PT, R4, RZ, PT ;  /* 0x000000ff0400720c */ /* 0x000fe40003f05270 */
[----:B0-----:R-:W-:-:S04]  /*0330*/  IADD3 R2, P2, PT, R2, 0x400, RZ ;  /* 0x0000040002027810 */ /* 0x001fc80007f5e0ff */
[----:B------:R-:W-:Y:S01]  /*0340*/  IADD3.X R5, PT, PT, RZ, R5, RZ, P2, !PT ;  /* 0x00000005ff057210 */ /* 0x000fe200017fe4ff */
[----:B--2--5:R-:W-:-:S06]  /*0350*/  FADD R0, R3, R0 ;  /* 0x0000000003007221 */ /* 0x024fcc0000000000 */
[----:B------:R-:W-:Y:S05]  /*0360*/  @P0 BRA `(.L_x_156) ;  /* 0xfffffffc00dc0947 */ /* 0x000fea000383ffff */
.L_x_155:
[----:B------:R-:W-:Y:S05]  /*0370*/  BSYNC.RECONVERGENT B2 ;  /* 0x0000000000027941 */ /* 0x000fea0003800200 */
.L_x_154:
        /* <DEDUP_REMOVED lines=8> */
.L_x_159:
        /* <DEDUP_REMOVED lines=43> */
.L_x_158:
[----:B------:R-:W-:Y:S05]  /*06b0*/  BSYNC.RECONVERGENT B2 ;  /* 0x0000000000027941 */ /* 0x000fea0003800200 */
.L_x_157:
[----:B------:R-:W-:Y:S01]  /*06c0*/  IADD3 R2, PT, PT, -R11, R20, RZ ;  /* 0x000000140b027210 */ /* 0x000fe20007ffe1ff */
[----:B------:R-:W-:Y:S03]  /*06d0*/  BSSY.RECONVERGENT B2, `(.L_x_160) ;  /* 0x0000019000027945 */ /* 0x000fe60003800200 */
[----:B------:R-:W-:-:S13]  /*06e0*/  ISETP.GT.AND P1, PT, R2, 0x400, PT ;  /* 0x000004000200780c */ /* 0x000fda0003f24270 */
[----:B------:R-:W-:Y:S05]  /*06f0*/  @!P1 BRA `(.L_x_161) ;  /* 0x0000000000589947 */ /* 0x000fea0003800000 */
[----:B------:R-:W0:Y:S01]  /*0700*/  LDC.64 R4, c[0x0][0x380] ;  /* 0x0000e000ff047b82 */ /* 0x000e220000000a00 */
[C---:B------:R-:W-:Y:S02]  /*0710*/  VIADD R15, R11.reuse, 0x400 ;  /* 0x000004000b0f7836 */ /* 0x040fe40000000000 */
        /* <DEDUP_REMOVED lines=20> */
.L_x_161:
[----:B------:R-:W-:Y:S05]  /*0860*/  BSYNC.RECONVERGENT B2 ;  /* 0x0000000000027941 */ /* 0x000fea0003800200 */
.L_x_160:
        /* <DEDUP_REMOVED lines=12> */
.L_x_153:
[----:B------:R-:W-:Y:S05]  /*0930*/  BSYNC.RECONVERGENT B1 ;  /* 0x0000000000017941 */ /* 0x000fea0003800200 */
.L_x_152:
[----:B------:R-:W-:Y:S02]  /*0940*/  ISETP.GE.AND P0, PT, R20, 0x100, PT ;  /* 0x000001001400780c */ /* 0x000fe40003f06270 */
[----:B-----5:R-:W-:-:S11]  /*0950*/  MOV R7, R0 ;  /* 0x0000000000077202 */ /* 0x020fd60000000f00 */
[----:B------:R-:W-:Y:S05]  /*0960*/  @!P0 BRA `(.L_x_162) ;  /* 0x0000000000ac8947 */ /* 0x000fea0003800000 */
[----:B------:R-:W1:Y:S01]  /*0970*/  S2R R6, SR_LANEID ;  /* 0x0000000000067919 */ /* 0x000e620000000000 */
[----:B------:R-:W2:Y:S02]  /*0980*/  SHFL.DOWN PT, R0, R7, 0x1, 0x1f ;  /* 0x08201f0007007f89 */ /* 0x000ea400000e0000 */
[----:B--2---:R-:W-:Y:S01]  /*0990*/  FADD R0, R0, R7 ;  /* 0x0000000700007221 */ /* 0x004fe20000000000 */
[C---:B-1----:R-:W-:Y:S02]  /*09a0*/  ISETP.GT.AND P0, PT, R6.reuse, 0x1e, PT ;  /* 0x0000001e0600780c */ /* 0x042fe40003f04270 */
[C---:B------:R-:W-:Y:S02]  /*09b0*/  ISETP.NE.AND P1, PT, R6.reuse, RZ, PT ;  /* 0x000000ff0600720c */ /* 0x040fe40003f25270 */
[----:B------:R-:W-:Y:S02]  /*09c0*/  FSEL R0, R7, R0, P0 ;  /* 0x0000000007007208 */ /* 0x000fe40000000000 */
[----:B------:R-:W-:-:S03]  /*09d0*/  ISETP.GT.AND P0, PT, R6, 0x1d, PT ;  /* 0x0000001d0600780c */ /* 0x000fc60003f04270 */
[----:B0-----:R-:W0:Y:S06]  /*09e0*/  SHFL.DOWN PT, R3, R0, 0x2, 0x1f ;  /* 0x08401f0000037f89 */ /* 0x001e2c00000e0000 */
[----:B------:R-:W1:Y:S01]  /*09f0*/  @!P1 S2R R5, SR_CgaCtaId ;  /* 0x0000000000059919 */ /* 0x000e620000008800 */
[----:B------:R-:W-:Y:S02]  /*0a00*/  @!P1 MOV R4, 0x400 ;  /* 0x0000040000049802 */ /* 0x000fe40000000f00 */
[----:B------:R-:W-:-:S04]  /*0a10*/  @!P1 SHF.R.U32.HI R2, RZ, 0x3, R9 ;  /* 0x00000003ff029819 */ /* 0x000fc80000011609 */
[----:B------:R-:W-:Y:S01]  /*0a20*/  @!P1 LOP3.LUT R2, R2, 0x7c, RZ, 0xc0, !PT ;  /* 0x0000007c02029812 */ /* 0x000fe200078ec0ff */
[----:B0-----:R-:W-:Y:S01]  /*0a30*/  @!P0 FADD R0, R0, R3 ;  /* 0x0000000300008221 */ /* 0x001fe20000000000 */
[----:B------:R-:W-:-:S04]  /*0a40*/  ISETP.GT.AND P0, PT, R6, 0x1b, PT ;  /* 0x0000001b0600780c */ /* 0x000fc80003f04270 */
[----:B------:R-:W0:Y:S01]  /*0a50*/  SHFL.DOWN PT, R3, R0, 0x4, 0x1f ;  /* 0x08801f0000037f89 */ /* 0x000e2200000e0000 */
[----:B-1----:R-:W-:-:S04]  /*0a60*/  @!P1 LEA R5, R5, R4, 0x18 ;  /* 0x0000000405059211 */ /* 0x002fc800078ec0ff */
[----:B------:R-:W-:-:S04]  /*0a70*/  @!P1 IADD3 R2, PT, PT, R2, R5, RZ ;  /* 0x0000000502029210 */ /* 0x000fc80007ffe0ff */
[----:B0-----:R-:W-:Y:S01]  /*0a80*/  @!P0 FADD R0, R0, R3 ;  /* 0x0000000300008221 */ /* 0x001fe20000000000 */
[----:B------:R-:W-:-:S04]  /*0a90*/  ISETP.GT.AND P0, PT, R6, 0x17, PT ;  /* 0x000000170600780c */ /* 0x000fc80003f04270 */
[----:B------:R-:W0:Y:S09]  /*0aa0*/  SHFL.DOWN PT, R3, R0, 0x8, 0x1f ;  /* 0x09001f0000037f89 */ /* 0x000e3200000e0000 */
[----:B0-----:R-:W-:Y:S01]  /*0ab0*/  @!P0 FADD R0, R0, R3 ;  /* 0x0000000300008221 */ /* 0x001fe20000000000 */
[----:B------:R-:W-:-:S04]  /*0ac0*/  ISETP.NE.AND P0, PT, R9, RZ, PT ;  /* 0x000000ff0900720c */ /* 0x000fc80003f05270 */
[----:B------:R-:W0:Y:S02]  /*0ad0*/  SHFL.DOWN PT, R3, R0, 0x10, 0x1f ;  /* 0x0a001f0000037f89 */ /* 0x000e2400000e0000 */
[----:B0-----:R-:W-:-:S05]  /*0ae0*/  FADD R3, R0, R3 ;  /* 0x0000000300037221 */ /* 0x001fca0000000000 */
[----:B------:R0:W-:Y:S01]  /*0af0*/  @!P1 STS [R2+0x8], R3 ;  /* 0x0000080302009388 */ /* 0x0001e20000000800 */
[----:B------:R-:W-:Y:S01]  /*0b00*/  BAR.SYNC.DEFER_BLOCKING 0x0 ;  /* 0x0000000000007b1d */ /* 0x000fe20000010000 */
[----:B------:R-:W-:-:S04]  /*0b10*/  ISETP.GT.AND P1, PT, R6, 0xf, PT ;  /* 0x0000000f0600780c */ /* 0x000fc80003f24270 */
[----:B------:R-:W-:Y:S01]  /*0b20*/  FSEL R0, R0, R3, P1 ;  /* 0x0000000300007208 */ /* 0x000fe20000800000 */
[----:B------:R-:W-:Y:S08]  /*0b30*/  @P0 BRA `(.L_x_163) ;  /* 0x0000003000900947 */ /* 0x000ff00003800000 */
[----:B------:R-:W1:Y:S01]  /*0b40*/  S2UR UR5, SR_CgaCtaId ;  /* 0x00000000000579c3 */ /* 0x000e620000008800 */
[----:B------:R-:W-:Y:S02]  /*0b50*/  UMOV UR4, 0x400 ;  /* 0x0000040000047882 */ /* 0x000fe40000000000 */
[----:B-1----:R-:W-:-:S09]  /*0b60*/  ULEA UR4, UR5, UR4, 0x18 ;  /* 0x0000000405047291 */ /* 0x002fd2000f8ec0ff */
[----:B0-----:R-:W0:Y:S04]  /*0b70*/  LDS R3, [UR4+0xc] ;  /* 0x00000c04ff037984 */ /* 0x001e280008000800 */
[----:B------:R-:W1:Y:S04]  /*0b80*/  LDS.128 R4, [UR4+0x10] ;  /* 0x00001004ff047984 */ /* 0x000e680008000c00 */
[----:B------:R-:W2:Y:S01]  /*0b90*/  LDS.64 R8, [UR4+0x20] ;  /* 0x00002004ff087984 */ /* 0x000ea20008000a00 */
[----:B0-----:R-:W-:-:S04]  /*0ba0*/  FADD R3, R0, R3 ;  /* 0x0000000300037221 */ /* 0x001fc80000000000 */
[----:B-1----:R-:W-:-:S04]  /*0bb0*/  FADD R4, R3, R4 ;  /* 0x0000000403047221 */ /* 0x002fc80000000000 */
[----:B------:R-:W-:-:S04]  /*0bc0*/  FADD R5, R4, R5 ;  /* 0x0000000504057221 */ /* 0x000fc80000000000 */
[----:B------:R-:W-:-:S04]  /*0bd0*/  FADD R6, R5, R6 ;  /* 0x0000000605067221 */ /* 0x000fc80000000000 */
[----:B------:R-:W-:-:S04]  /*0be0*/  FADD R7, R6, R7 ;  /* 0x0000000706077221 */ /* 0x000fc80000000000 */
[----:B--2---:R-:W-:-:S04]  /*0bf0*/  FADD R8, R7, R8 ;  /* 0x0000000807087221 */ /* 0x004fc80000000000 */
[----:B------:R-:W-:Y:S01]  /*0c00*/  FADD R0, R8, R9 ;  /* 0x0000000908007221 */ /* 0x000fe20000000000 */
[----:B------:R-:W-:Y:S06]  /*0c10*/  BRA `(.L_x_163) ;  /* 0x0000003000587947 */ /* 0x000fec0003800000 */
.L_x_162:
[----:B------:R-:W1:Y:S01]  /*0c20*/  S2R R4, SR_LANEID ;  /* 0x0000000000047919 */ /* 0x000e620000000000 */
[----:B------:R-:W-:-:S04]  /*0c30*/  LOP3.LUT R0, R9, 0x3e0, RZ, 0xc0, !PT ;  /* 0x000003e009007812 */ /* 0x000fc800078ec0ff */
[----:B0-----:R-:W-:Y:S02]  /*0c40*/  IADD3 R3, PT, PT, R0, 0x20, RZ ;  /* 0x0000002000037810 */ /* 0x001fe40007ffe0ff */
[----:B------:R-:W-:Y:S02]  /*0c50*/  LOP3.LUT R5, RZ, R0, RZ, 0x33, !PT ;  /* 0x00000000ff057212 */ /* 0x000fe400078e33ff */
[-C--:B------:R-:W-:Y:S02]  /*0c60*/  ISETP.GT.AND P0, PT, R3, R20.reuse, PT ;  /* 0x000000140300720c */ /* 0x080fe40003f04270 */
[----:B------:R-:W-:-:S04]  /*0c70*/  IADD3 R5, PT, PT, R5, R20, RZ ;  /* 0x0000001405057210 */ /* 0x000fc80007ffe0ff */
[----:B------:R-:W-:-:S05]  /*0c80*/  SEL R5, R5, 0x1f, P0 ;  /* 0x0000001f05057807 */ /* 0x000fca0000000000 */
[----:B------:R-:W0:Y:S01]  /*0c90*/  SHFL.DOWN PT, R0, R7, 0x1, R5 ;  /* 0x0820000007007989 */ /* 0x000e2200000e0005 */
[C---:B-1----:R-:W-:Y:S02]  /*0ca0*/  ISETP.GE.AND P0, PT, R4.reuse, R5, PT ;  /* 0x000000050400720c */ /* 0x042fe40003f06270 */
[C---:B------:R-:W-:Y:S02]  /*0cb0*/  IADD3 R2, PT, PT, R4.reuse, 0x2, RZ ;  /* 0x0000000204027810 */ /* 0x040fe40007ffe0ff */
[----:B------:R-:W-:-:S09]  /*0cc0*/  ISETP.NE.AND P1, PT, R4, RZ, PT ;  /* 0x000000ff0400720c */ /* 0x000fd20003f25270 */
[----:B0-----:R-:W-:Y:S01]  /*0cd0*/  @!P0 FADD R7, R0, R7 ;  /* 0x0000000700078221 */ /* 0x001fe20000000000 */
[-C--:B------:R-:W-:Y:S02]  /*0ce0*/  ISETP.GT.AND P0, PT, R2, R5.reuse, PT ;  /* 0x000000050200720c */ /* 0x080fe40003f04270 */
[----:B------:R-:W-:Y:S01]  /*0cf0*/  IADD3 R2, PT, PT, R4, 0x4, RZ ;  /* 0x0000000404027810 */ /* 0x000fe20007ffe0ff */
[----:B------:R-:W0:Y:S01]  /*0d00*/  @!P1 S2R R6, SR_CgaCtaId ;  /* 0x0000000000069919 */ /* 0x000e220000008800 */
[----:B------:R-:W-:Y:S01]  /*0d10*/  @!P1 MOV R3, 0x400 ;  /* 0x0000040000039802 */ /* 0x000fe20000000f00 */
[----:B------:R-:W1:Y:S08]  /*0d20*/  SHFL.DOWN PT, R0, R7, 0x2, R5 ;  /* 0x0840000007007989 */ /* 0x000e7000000e0005 */
[----:B-1----:R-:W-:Y:S01]  /*0d30*/  @!P0 FADD R7, R7, R0 ;  /* 0x0000000007078221 */ /* 0x002fe20000000000 */
[----:B------:R-:W-:-:S02]  /*0d40*/  ISETP.GT.AND P0, PT, R2, R5, PT ;  /* 0x000000050200720c */ /* 0x000fc40003f04270 */
[----:B------:R-:W-:Y:S02]  /*0d50*/  IADD3 R2, PT, PT, R4, 0x8, RZ ;  /* 0x0000000804027810 */ /* 0x000fe40007ffe0ff */
[----:B------:R-:W1:Y:S01]  /*0d60*/  SHFL.DOWN PT, R0, R7, 0x4, R5 ;  /* 0x0880000007007989 */ /* 0x000e6200000e0005 */
[----:B0-----:R-:W-:-:S08]  /*0d70*/  @!P1 LEA R3, R6, R3, 0x18 ;  /* 0x0000000306039211 */ /* 0x001fd000078ec0ff */
[----:B-1----:R-:W-:Y:S01]  /*0d80*/  @!P0 FADD R7, R7, R0 ;  /* 0x0000000007078221 */ /* 0x002fe20000000000 */
[----:B------:R-:W-:Y:S01]  /*0d90*/  ISETP.GT.AND P0, PT, R2, R5, PT ;  /* 0x000000050200720c */ /* 0x000fe20003f04270 */
[----:B------:R-:W-:-:S03]  /*0da0*/  VIADD R2, R4, 0x10 ;  /* 0x0000001004027836 */ /* 0x000fc60000000000 */
[----:B------:R-:W0:Y:S09]  /*0db0*/  SHFL.DOWN PT, R0, R7, 0x8, R5 ;  /* 0x0900000007007989 */ /* 0x000e3200000e0005 */
[----:B0-----:R-:W-:Y:S01]  /*0dc0*/  @!P0 FADD R7, R7, R0 ;  /* 0x0000000007078221 */ /* 0x001fe20000000000 */
[----:B------:R-:W-:-:S02]  /*0dd0*/  ISETP.GT.AND P0, PT, R2, R5, PT ;  /* 0x000000050200720c */ /* 0x000fc40003f04270 */
[----:B------:R-:W-:Y:S02]  /*0de0*/  @!P1 SHF.R.U32.HI R2, RZ, 0x3, R9 ;  /* 0x00000003ff029819 */ /* 0x000fe40000011609 */
[----:B------:R-:W0:Y:S02]  /*0df0*/  SHFL.DOWN PT, R0, R7, 0x10, R5 ;  /* 0x0a00000007007989 */ /* 0x000e2400000e0005 */
[----:B------:R-:W-:-:S04]  /*0e00*/  @!P1 LOP3.LUT R2, R2, 0x7c, RZ, 0xc0, !PT ;  /* 0x0000007c02029812 */ /* 0x000fc800078ec0ff */
[----:B------:R-:W-:-:S03]  /*0e10*/  @!P1 IADD3 R3, PT, PT, R2, R3, RZ ;  /* 0x0000000302039210 */ /* 0x000fc60007ffe0ff */
[----:B0-----:R-:W-:Y:S01]  /*0e20*/  @!P0 FADD R7, R7, R0 ;  /* 0x0000000007078221 */ /* 0x001fe20000000000 */
[----:B------:R-:W-:-:S04]  /*0e30*/  ISETP.NE.AND P0, PT, R9, RZ, PT ;  /* 0x000000ff0900720c */ /* 0x000fc80003f05270 */
[----:B------:R-:W-:-:S05]  /*0e40*/  MOV R0, R7 ;  /* 0x0000000700007202 */ /* 0x000fca0000000f00 */
[----:B------:R4:W-:Y:S01]  /*0e50*/  @!P1 STS [R3+0x8], R0 ;  /* 0x0000080003009388 */ /* 0x0009e20000000800 */
[----:B------:R-:W-:Y:S06]  /*0e60*/  BAR.SYNC.DEFER_BLOCKING 0x0 ;  /* 0x0000000000007b1d */ /* 0x000fec0000010000 */
        /* <DEDUP_REMOVED lines=8> */
[----:B----4-:R-:W0:Y:S04]  /*0ef0*/  LDS R3, [UR4+0xc] ;  /* 0x00000c04ff037984 */ /* 0x010e280008000800 */
[----:B------:R-:W1:Y:S04]  /*0f00*/  LDS.128 R4, [UR4+0x10] ;  /* 0x00001004ff047984 */ /* 0x000e680008000c00 */
[----:B------:R-:W2:Y:S01]  /*0f10*/  LDS.64 R8, [UR4+0x20] ;  /* 0x00002004ff087984 */ /* 0x000ea20008000a00 */
[----:B0-----:R-:W-:Y:S01]  /*0f20*/  @P2 FADD R0, R0, R3 ;  /* 0x0000000300002221 */ /* 0x001fe20000000000 */
[----:B------:R-:W-:-:S03]  /*0f30*/  ISETP.GT.AND P2, PT, R20, 0xa0, PT ;  /* 0x000000a01400780c */ /* 0x000fc60003f44270 */
[----:B-1----:R-:W-:Y:S01]  /*0f40*/  @P4 FADD R0, R0, R4 ;  /* 0x0000000400004221 */ /* 0x002fe20000000000 */
[----:B------:R-:W-:-:S03]  /*0f50*/  ISETP.GT.AND P4, PT, R20, 0xc0, PT ;  /* 0x000000c01400780c */ /* 0x000fc60003f84270 */
[----:B------:R-:W-:Y:S01]  /*0f60*/  @P3 FADD R0, R0, R5 ;  /* 0x0000000500003221 */ /* 0x000fe20000000000 */
[----:B------:R-:W-:-:S03]  /*0f70*/  ISETP.GT.AND P3, PT, R20, 0xe0, PT ;  /* 0x000000e01400780c */ /* 0x000fc60003f64270 */
[----:B------:R-:W-:-:S04]  /*0f80*/  @P1 FADD R0, R0, R6 ;  /* 0x0000000600001221 */ /* 0x000fc80000000000 */
[----:B------:R-:W-:-:S04]  /*0f90*/  @P2 FADD R0, R0, R7 ;  /* 0x0000000700002221 */ /* 0x000fc80000000000 */
[----:B--2---:R-:W-:-:S04]  /*0fa0*/  @P4 FADD R0, R0, R8 ;  /* 0x0000000800004221 */ /* 0x004fc80000000000 */
[----:B------:R-:W-:Y:S01]  /*0fb0*/  @P3 FADD R0, R0, R9 ;  /* 0x0000000900003221 */ /* 0x000fe20000000000 */
[----:B------:R-:W-:Y:S06]  /*0fc0*/  BRA `(.L_x_163) ;  /* 0x0000002c006c7947 */ /* 0x000fec0003800000 */
.L_x_149:
[----:B------:R-:W0:Y:S01]  /*0fd0*/  S2R R0, SR_TID.X ;  /* 0x0000000000007919 */ /* 0x000e220000002100 */
[----:B------:R-:W1:Y:S01]  /*0fe0*/  LDC.64 R2, c[0x0][0x380] ;  /* 0x0000e000ff027b82 */ /* 0x000e620000000a00 */
[----:B0-----:R-:W-:-:S05]  /*0ff0*/  SHF.L.U32 R5, R0, 0x2, RZ ;  /* 0x0000000200057819 */ /* 0x001fca00000006ff */
[----:B-1----:R-:W-:-:S05]  /*1000*/  IMAD.WIDE.U32 R2, R5, 0x4, R2 ;  /* 0x0000000405027825 */ /* 0x002fca00078e0002 */
[----:B------:R-:W2:Y:S04]  /*1010*/  LDG.E.128.CONSTANT R4, desc[UR6][R2.64] ;  /* 0x0000000602047981 */ /* 0x000ea8000c1e9d00 */
[----:B------:R-:W3:Y:S04]  /*1020*/  LDG.E.128.CONSTANT R8, desc[UR6][R2.64+0x1000] ;  /* 0x0010000602087981 */ /* 0x000ee8000c1e9d00 */
[----:B------:R-:W4:Y:S04]  /*1030*/  LDG.E.128.CONSTANT R12, desc[UR6][R2.64+0x2000] ;  /* 0x00200006020c7981 */ /* 0x000f28000c1e9d00 */
[----:B------:R-:W5:Y:S01]  /*1040*/  LDG.E.128.CONSTANT R16, desc[UR6][R2.64+0x3000] ;  /* 0x0030000602107981 */ /* 0x000f62000c1e9d00 */
[----:B------:R-:W-:Y:S01]  /*1050*/  ISETP.GE.U32.AND P0, PT, R20, 0x2000, PT ;  /* 0x000020001400780c */ /* 0x000fe20003f06070 */
[----:B------:R-:W-:-:S02]  /*1060*/  HFMA2 R23, -RZ, RZ, 0, 0.00048828125 ;  /* 0x00001000ff177431 */ /* 0x000fc400000001ff */
[----:B--2---:R-:W-:Y:S01]  /*1070*/  FADD R4, R4, R5 ;  /* 0x0000000504047221 */ /* 0x004fe20000000000 */
[----:B------:R-:W-:Y:S01]  /*1080*/  FADD R7, R6, R7 ;  /* 0x0000000706077221 */ /* 0x000fe20000000000 */
[----:B---3--:R-:W-:Y:S01]  /*1090*/  FADD R8, R8, R9 ;  /* 0x0000000908087221 */ /* 0x008fe20000000000 */
[----:B------:R-:W-:Y:S02]  /*10a0*/  FADD R11, R10, R11 ;  /* 0x0000000b0a0b7221 */ /* 0x000fe40000000000 */
[----:B------:R-:W-:Y:S01]  /*10b0*/  FADD R4, R4, R7 ;  /* 0x0000000704047221 */ /* 0x000fe20000000000 */
[----:B----4-:R-:W-:Y:S01]  /*10c0*/  FADD R12, R12, R13 ;  /* 0x0000000d0c0c7221 */ /* 0x010fe20000000000 */
[----:B------:R-:W-:Y:S01]  /*10d0*/  FADD R15, R14, R15 ;  /* 0x0000000f0e0f7221 */ /* 0x000fe20000000000 */
[----:B------:R-:W-:Y:S01]  /*10e0*/  FADD R11, R8, R11 ;  /* 0x0000000b080b7221 */ /* 0x000fe20000000000 */
[----:B-----5:R-:W-:Y:S01]  /*10f0*/  FADD R16, R16, R17 ;  /* 0x0000001110107221 */ /* 0x020fe20000000000 */
[----:B------:R-:W-:Y:S01]  /*1100*/  FADD R19, R18, R19 ;  /* 0x0000001312137221 */ /* 0x000fe20000000000 */
[----:B------:R-:W-:Y:S01]  /*1110*/  FADD R12, R12, R15 ;  /* 0x0000000f0c0c7221 */ /* 0x000fe20000000000 */
[----:B------:R-:W-:-:S02]  /*1120*/  FADD R4, R4, R11 ;  /* 0x0000000b04047221 */ /* 0x000fc40000000000 */
[----:B------:R-:W-:-:S04]  /*1130*/  FADD R19, R16, R19 ;  /* 0x0000001310137221 */ /* 0x000fc80000000000 */
[----:B------:R-:W-:-:S04]  /*1140*/  FADD R19, R12, R19 ;  /* 0x000000130c137221 */ /* 0x000fc80000000000 */
[----:B------:R-:W-:Y:S01]  /*1150*/  FADD R21, R4, R19 ;  /* 0x0000001304157221 */ /* 0x000fe20000000000 */
[----:B------:R-:W-:Y:S06]  /*1160*/  @!P0 BRA `(.L_x_164) ;  /* 0x00000000007c8947 */ /* 0x000fec0003800000 */
[----:B------:R-:W0:Y:S01]  /*1170*/  LDC R24, c[0x0][0x390] ;  /* 0x0000e400ff187b82 */ /* 0x000e220000000800 */
[----:B------:R-:W-:Y:S02]  /*1180*/  IADD3 R22, PT, PT, R20, -0x1000, RZ ;  /* 0xfffff00014167810 */ /* 0x000fe40007ffe0ff */
[----:B------:R-:W-:-:S07]  /*1190*/  MOV R23, 0x1000 ;  /* 0x0000100000177802 */ /* 0x000fce0000000f00 */
.L_x_166:
[----:B------:R-:W-:-:S05]  /*11a0*/  IMAD.WIDE R26, R23, 0x4, R2 ;  /* 0x00000004171a7825 */ /* 0x000fca00078e0202 */
[----:B------:R-:W2:Y:S04]  /*11b0*/  LDG.E.128.CONSTANT R16, desc[UR6][R26.64+0x2000] ;  /* 0x002000061a107981 */ /* 0x000ea8000c1e9d00 */
[----:B------:R-:W3:Y:S04]  /*11c0*/  LDG.E.128.CONSTANT R4, desc[UR6][R26.64+0x3000] ;  /* 0x003000061a047981 */ /* 0x000ee8000c1e9d00 */
[----:B------:R-:W4:Y:S04]  /*11d0*/  LDG.E.128.CONSTANT R8, desc[UR6][R26.64] ;  /* 0x000000061a087981 */ /* 0x000f28000c1e9d00 */
[----:B------:R-:W5:Y:S01]  /*11e0*/  LDG.E.128.CONSTANT R12, desc[UR6][R26.64+0x1000] ;  /* 0x001000061a0c7981 */ /* 0x000f62000c1e9d00 */
[----:B0-----:R-:W-:Y:S01]  /*11f0*/  MOV R20, R24 ;  /* 0x0000001800147202 */ /* 0x001fe20000000f00 */
[----:B--2---:R-:W-:Y:S01]  /*1200*/  FADD R17, R17, R18 ;  /* 0x0000001211117221 */ /* 0x004fe20000000000 */
[----:B---3--:R-:W-:-:S02]  /*1210*/  FADD R18, R19, R4 ;  /* 0x0000000413127221 */ /* 0x008fc40000000000 */
[----:B------:R-:W-:Y:S01]  /*1220*/  IADD3 R4, PT, PT, -R23, R20, RZ ;  /* 0x0000001417047210 */ /* 0x000fe20007ffe1ff */
[----:B------:R-:W-:Y:S01]  /*1230*/  FADD R5, R5, R6 ;  /* 0x0000000605057221 */ /* 0x000fe20000000000 */
[----:B----4-:R-:W-:Y:S01]  /*1240*/  FADD R9, R9, R10 ;  /* 0x0000000a09097221 */ /* 0x010fe20000000000 */
[----:B------:R-:W-:Y:S01]  /*1250*/  FADD R8, R8, R21 ;  /* 0x0000001508087221 */ /* 0x000fe20000000000 */
[----:B------:R-:W-:Y:S01]  /*1260*/  ISETP.GE.AND P0, PT, R4, 0x1000, PT ;  /* 0x000010000400780c */ /* 0x000fe20003f06270 */
[----:B-----5:R-:W-:Y:S01]  /*1270*/  FADD R13, R13, R14 ;  /* 0x0000000e0d0d7221 */ /* 0x020fe20000000000 */
[----:B------:R-:W-:Y:S01]  /*1280*/  FADD R10, R11, R12 ;  /* 0x0000000c0b0a7221 */ /* 0x000fe20000000000 */
[----:B------:R-:W-:Y:S01]  /*1290*/  FADD R14, R15, R16 ;  /* 0x000000100f0e7221 */ /* 0x000fe20000000000 */
[----:B------:R-:W-:Y:S01]  /*12a0*/  FADD R8, R8, R9 ;  /* 0x0000000908087221 */ /* 0x000fe20000000000 */
[----:B------:R-:W-:Y:S01]  /*12b0*/  FADD R5, R18, R5 ;  /* 0x0000000512057221 */ /* 0x000fe20000000000 */
[----:B------:R-:W-:Y:S01]  /*12c0*/  FADD R13, R10, R13 ;  /* 0x0000000d0a0d7221 */ /* 0x000fe20000000000 */
[----:B------:R-:W-:-:S03]  /*12d0*/  FADD R14, R14, R17 ;  /* 0x000000110e0e7221 */ /* 0x000fc60000000000 */
[----:B------:R-:W-:Y:S01]  /*12e0*/  FADD R8, R8, R13 ;  /* 0x0000000d08087221 */ /* 0x000fe20000000000 */
[----:B------:R-:W-:-:S04]  /*12f0*/  FADD R5, R14, R5 ;  /* 0x000000050e057221 */ /* 0x000fc80000000000 */
[----:B------:R-:W-:-:S04]  /*1300*/  FADD R5, R8, R5 ;  /* 0x0000000508057221 */ /* 0x000fc80000000000 */
[----:B------:R-:W-:Y:S01]  /*1310*/  FADD R21, R7, R5 ;  /* 0x0000000507157221 */ /* 0x000fe20000000000 */
[----:B------:R-:W-:Y:S06]  /*1320*/  @!P0 BRA `(.L_x_165) ;  /* 0x0000000800308947 */ /* 0x000fec0003800000 */
[----:B------:R-:W-:-:S04]  /*1330*/  IADD3 R23, PT, PT, R23, 0x1000, RZ ;  /* 0x0000100017177810 */ /* 0x000fc80007ffe0ff */
[----:B------:R-:W-:-:S13]  /*1340*/  ISETP.GT.AND P0, PT, R23, R22, PT ;  /* 0x000000161700720c */ /* 0x000fda0003f04270 */
[----:B------:R-:W-:Y:S05]  /*1350*/  @!P0 BRA `(.L_x_166) ;  /* 0xfffffffc00908947 */ /* 0x000fea000383ffff */
.L_x_164:
[----:B------:R-:W-:-:S13]  /*1360*/  ISETP.GE.AND P0, PT, R23, R20, PT ;  /* 0x000000141700720c */ /* 0x000fda0003f06270 */
[----:B------:R-:W-:Y:S05]  /*1370*/  @P0 BRA `(.L_x_165) ;  /* 0x00000008001c0947 */ /* 0x000fea0003800000 */
[----:B------:R-:W-:Y:S01]  /*1380*/  IMAD.IADD R9, R20, 0x1, -R23 ;  /* 0x0000000114097824 */ /* 0x000fe200078e0a17 */
[----:B------:R-:W-:Y:S04]  /*1390*/  BSSY.RECONVERGENT B1, `(.L_x_165) ;  /* 0x0000085000017945 */ /* 0x000fe80003800200 */
        /* <DEDUP_REMOVED lines=16> */
.L_x_170:
        /* <DEDUP_REMOVED lines=8> */
.L_x_169:
[----:B------:R-:W-:Y:S05]  /*1520*/  BSYNC.RECONVERGENT B2 ;  /* 0x0000000000027941 */ /* 0x000fea0003800200 */
.L_x_168:
        /* <DEDUP_REMOVED lines=10> */
[----:B------:R-:W-:-:S05]  /*15d0*/  IADD3 R2, P0, PT, R2, 0x800, RZ ;  /* 0x0000080002027810 */ /* 0x000fca0007f1e0ff */
[----:B------:R-:W-:Y:S01]  /*15e0*/  IMAD.X R3, RZ, RZ, R3, P0 ;  /* 0x000000ffff037224 */ /* 0x000fe200000e0603 */
[----:B------:R-:W-:Y:S01]  /*15f0*/  PLOP3.LUT P0, PT, PT, PT, PT, 0x80, 0x8 ;  /* 0x000000000008781c */ /* 0x000fe20003f0f070 */
[----:B------:R-:W-:-:S12]  /*1600*/  @!P1 BRA `(.L_x_172) ;  /* 0x0000000000c09947 */ /* 0x000fd80003800000 */
[----:B------:R-:W-:Y:S02]  /*1610*/  PLOP3.LUT P0, PT, PT, PT, PT, 0x8, 0x80 ;  /* 0x000000000080781c */ /* 0x000fe40003f0e170 */
[----:B------:R-:W-:-:S11]  /*1620*/  IADD3 R13, PT, PT, R9, -0xc00, RZ ;  /* 0xfffff400090d7810 */ /* 0x000fd60007ffe0ff */
.L_x_173:
[----:B------:R-:W0:Y:S01]  /*1630*/  LDC.64 R4, c[0x0][0x380] ;  /* 0x0000e000ff047b82 */ /* 0x000e220000000a00 */
[----:B------:R-:W2:Y:S01]  /*1640*/  LDG.E.CONSTANT R10, desc[UR6][R2.64+-0x400] ;  /* 0xfffc0006020a7981 */ /* 0x000ea2000c1e9900 */
[----:B------:R-:W-:-:S03]  /*1650*/  IADD3 R25, PT, PT, R11, 0x400, RZ ;  /* 0x000004000b197810 */ /* 0x000fc60007ffe0ff */
[----:B------:R-:W3:Y:S04]  /*1660*/  LDG.E.CONSTANT R19, desc[UR6][R2.64] ;  /* 0x0000000602137981 */ /* 0x000ee8000c1e9900 */
[----:B------:R-:W4:Y:S01]  /*1670*/  LDG.E.CONSTANT R18, desc[UR6][R2.64+0x400] ;  /* 0x0004000602127981 */ /* 0x000f22000c1e9900 */
[----:B------:R-:W-:-:S03]  /*1680*/  IADD3 R7, PT, PT, R11, 0x800, RZ ;  /* 0x000008000b077810 */ /* 0x000fc60007ffe0ff */
[----:B------:R-:W5:Y:S04]  /*1690*/  LDG.E.CONSTANT R16, desc[UR6][R2.64+0xc00] ;  /* 0x000c000602107981 */ /* 0x000f68000c1e9900 */
[----:B------:R-:W5:Y:S04]  /*16a0*/  LDG.E.CONSTANT R15, desc[UR6][R2.64+0x1000] ;  /* 0x00100006020f7981 */ /* 0x000f68000c1e9900 */
[----:B------:R-:W5:Y:S01]  /*16b0*/  LDG.E.CONSTANT R14, desc[UR6][R2.64+0x1400] ;  /* 0x00140006020e7981 */ /* 0x000f62000c1e9900 */
[----:B0-----:R-:W-:-:S03]  /*16c0*/  IMAD.WIDE.U32 R22, R11, 0x4, R4 ;  /* 0x000000040b167825 */ /* 0x001fc600078e0004 */
[----:B------:R-:W5:Y:S04]  /*16d0*/  LDG.E.CONSTANT R20, desc[UR6][R2.64+0x2000] ;  /* 0x0020000602147981 */ /* 0x000f68000c1e9900 */
[----:B------:R0:W2:Y:S01]  /*16e0*/  LDG.E.CONSTANT R12, desc[UR6][R22.64] ;  /* 0x00000006160c7981 */ /* 0x0000a2000c1e9900 */
[----:B------:R-:W-:-:S03]  /*16f0*/  IMAD.WIDE.U32 R24, R25, 0x4, R4 ;  /* 0x0000000419187825 */ /* 0x000fc600078e0004 */
[----:B------:R-:W5:Y:S04]  /*1700*/  LDG.E.CONSTANT R26, desc[UR6][R2.64+0x3000] ;  /* 0x00300006021a7981 */ /* 0x000f68000c1e9900 */
[----:B------:R-:W5:Y:S01]  /*1710*/  LDG.E.CONSTANT R17, desc[UR6][R24.64] ;  /* 0x0000000618117981 */ /* 0x000f62000c1e9900 */
[--C-:B------:R-:W-:Y:S01]  /*1720*/  IMAD.WIDE.U32 R6, R7, 0x4, R4.reuse ;  /* 0x0000000407067825 */ /* 0x100fe200078e0004 */
[----:B0-----:R-:W-:Y:S02]  /*1730*/  IADD3 R23, PT, PT, R11, 0xc00, RZ ;  /* 0x00000c000b177810 */ /* 0x001fe40007ffe0ff */
        /* <DEDUP_REMOVED lines=29> */
.L_x_172:
[----:B------:R-:W-:Y:S05]  /*1910*/  BSYNC.RECONVERGENT B2 ;  /* 0x0000000000027941 */ /* 0x000fea0003800200 */
.L_x_171:
[----:B------:R-:W-:Y:S01]  /*1920*/  IADD3 R4, PT, PT, R9, -R8, RZ ;  /* 0x8000000809047210 */ /* 0x000fe20007ffe0ff */
[----:B------:R-:W-:Y:S03]  /*1930*/  BSSY.RECONVERGENT B2, `(.L_x_174) ;  /* 0x000001e000027945 */ /* 0x000fe60003800200 */
[----:B------:R-:W-:-:S13]  /*1940*/  ISETP.GT.AND P1, PT, R4, 0x400, PT ;  /* 0x000004000400780c */ /* 0x000fda0003f24270 */
[----:B------:R-:W-:Y:S05]  /*1950*/  @!P1 BRA `(.L_x_175) ;  /* 0x00000000006c9947 */ /* 0x000fea0003800000 */
[----:B------:R-:W0:Y:S01]  /*1960*/  LDC.64 R6, c[0x0][0x380] ;  /* 0x0000e000ff067b82 */ /* 0x000e220000000a00 */
[----:B------:R-:W2:Y:S01]  /*1970*/  LDG.E.CONSTANT R10, desc[UR6][R2.64+-0x400] ;  /* 0xfffc0006020a7981 */ /* 0x000ea2000c1e9900 */
[----:B------:R-:W-:-:S03]  /*1980*/  VIADD R15, R11, 0x400 ;  /* 0x000004000b0f7836 */ /* 0x000fc60000000000 */
[----:B------:R-:W3:Y:S04]  /*1990*/  LDG.E.CONSTANT R13, desc[UR6][R2.64] ;  /* 0x00000006020d7981 */ /* 0x000ee8000c1e9900 */
[----:B------:R-:W4:Y:S04]  /*19a0*/  LDG.E.CONSTANT R17, desc[UR6][R2.64+0xc00] ;  /* 0x000c000602117981 */ /* 0x000f28000c1e9900 */
[----:B------:R-:W5:Y:S04]  /*19b0*/  LDG.E.CONSTANT R19, desc[UR6][R2.64+0x1000] ;  /* 0x0010000602137981 */ /* 0x000f68000c1e9900 */
[----:B------:R1:W5:Y:S01]  /*19c0*/  LDG.E.CONSTANT R23, desc[UR6][R2.64+0x1400] ;  /* 0x0014000602177981 */ /* 0x000362000c1e9900 */
[----:B0-----:R-:W-:-:S06]  /*19d0*/  IMAD.WIDE.U32 R4, R11, 0x4, R6 ;  /* 0x000000040b047825 */ /* 0x001fcc00078e0006 */
[----:B------:R-:W2:Y:S01]  /*19e0*/  LDG.E.CONSTANT R4, desc[UR6][R4.64] ;  /* 0x0000000604047981 */ /* 0x000ea2000c1e9900 */
[----:B------:R-:W-:-:S03]  /*19f0*/  IMAD.WIDE.U32 R6, R15, 0x4, R6 ;  /* 0x000000040f067825 */ /* 0x000fc600078e0006 */
[----:B------:R-:W4:Y:S04]  /*1a00*/  LDG.E.CONSTANT R15, desc[UR6][R2.64+0x400] ;  /* 0x00040006020f7981 */ /* 0x000f28000c1e9900 */
[----:B------:R-:W5:Y:S01]  /*1a10*/  LDG.E.CONSTANT R7, desc[UR6][R6.64] ;  /* 0x0000000606077981 */ /* 0x000f62000c1e9900 */
[----:B------:R-:W-:Y:S02]  /*1a20*/  PLOP3.LUT P0, PT, PT, PT, PT, 0x8, 0x80 ;  /* 0x000000000080781c */ /* 0x000fe40003f0e170 */
[----:B------:R-:W-:Y:S02]  /*1a30*/  IADD3 R8, PT, PT, R8, 0x800, RZ ;  /* 0x0000080008087810 */ /* 0x000fe40007ffe0ff */
[----:B------:R-:W-:Y:S01]  /*1a40*/  IADD3 R11, PT, PT, R11, 0x800, RZ ;  /* 0x000008000b0b7810 */ /* 0x000fe20007ffe0ff */
[----:B--2---:R-:W-:-:S04]  /*1a50*/  FADD R21, R21, R4 ;  /* 0x0000000415157221 */ /* 0x004fc80000000000 */
[----:B------:R-:W-:-:S04]  /*1a60*/  FADD R10, R21, R10 ;  /* 0x0000000a150a7221 */ /* 0x000fc80000000000 */
[----:B---3--:R-:W-:-:S04]  /*1a70*/  FADD R10, R10, R13 ;  /* 0x0000000d0a0a7221 */ /* 0x008fc80000000000 */
[----:B----4-:R-:W-:-:S04]  /*1a80*/  FADD R10, R10, R15 ;  /* 0x0000000f0a0a7221 */ /* 0x010fc80000000000 */
[----:B-----5:R-:W-:Y:S01]  /*1a90*/  FADD R10, R10, R7 ;  /* 0x000000070a0a7221 */ /* 0x020fe20000000000 */
[----:B------:R-:W-:-:S03]  /*1aa0*/  IADD3 R4, P1, PT, R2, 0x2000, RZ ;  /* 0x0000200002047810 */ /* 0x000fc60007f3e0ff */
[----:B------:R-:W-:Y:S01]  /*1ab0*/  FADD R10, R10, R17 ;  /* 0x000000110a0a7221 */ /* 0x000fe20000000000 */
[----:B------:R-:W-:-:S03]  /*1ac0*/  IADD3.X R5, PT, PT, RZ, R3, RZ, P1, !PT ;  /* 0x00000003ff057210 */ /* 0x000fc60000ffe4ff */
[----:B------:R-:W-:Y:S01]  /*1ad0*/  FADD R10, R10, R19 ;  /* 0x000000130a0a7221 */ /* 0x000fe20000000000 */
[----:B-1----:R-:W-:Y:S02]  /*1ae0*/  MOV R2, R4 ;  /* 0x0000000400027202 */ /* 0x002fe40000000f00 */
[----:B------:R-:W-:Y:S01]  /*1af0*/  MOV R3, R5 ;  /* 0x0000000500037202 */ /* 0x000fe20000000f00 */
[----:B------:R-:W-:-:S07]  /*1b00*/  FADD R21, R10, R23 ;  /* 0x000000170a157221 */ /* 0x000fce0000000000 */
.L_x_175:
[----:B------:R-:W-:Y:S05]  /*1b10*/  BSYNC.RECONVERGENT B2 ;  /* 0x0000000000027941 */ /* 0x000fea0003800200 */
.L_x_174:
        /* <DEDUP_REMOVED lines=12> */
.L_x_167:
[----:B------:R-:W-:Y:S05]  /*1be0*/  BSYNC.RECONVERGENT B1 ;  /* 0x0000000000017941 */ /* 0x000fea0003800200 */
.L_x_165:
[----:B------:R-:W0:Y:S01]  /*1bf0*/  S2R R6, SR_LANEID ;  /* 0x0000000000067919 */ /* 0x000e220000000000 */
[----:B------:R-:W1:Y:S01]  /*1c00*/  SHFL.DOWN PT, R2, R21, 0x1, 0x1f ;  /* 0x08201f0015027f89 */ /* 0x000e6200000e0000 */
[C---:B0-----:R-:W-:Y:S02]  /*1c10*/  ISETP.GT.AND P0, PT, R6.reuse, 0x1e, PT ;  /* 0x0000001e0600780c */ /* 0x041fe40003f04270 */
[----:B------:R-:W-:-:S11]  /*1c20*/  ISETP.NE.AND P1, PT, R6, RZ, PT ;  /* 0x000000ff0600720c */ /* 0x000fd60003f25270 */
[----:B-1----:R-:W-:Y:S01]  /*1c30*/  @!P0 FADD R21, R2, R21 ;  /* 0x0000001502158221 */ /* 0x002fe20000000000 */
[----:B------:R-:W-:Y:S01]  /*1c40*/  ISETP.GT.AND P0, PT, R6, 0x1d, PT ;  /* 0x0000001d0600780c */ /* 0x000fe20003f04270 */
[----:B------:R-:W0:Y:S01]  /*1c50*/  @!P1 S2R R5, SR_CgaCtaId ;  /* 0x0000000000059919 */ /* 0x000e220000008800 */
[----:B------:R-:W-:Y:S02]  /*1c60*/  @!P1 MOV R4, 0x400 ;  /* 0x0000040000049802 */ /* 0x000fe40000000f00 */
[----:B------:R-:W-:Y:S01]  /*1c70*/  @!P1 SHF.R.U32.HI R3, RZ, 0x3, R0 ;  /* 0x00000003ff039819 */ /* 0x000fe20000011600 */
[----:B------:R-:W1:Y:S03]  /*1c80*/  SHFL.DOWN PT, R2, R21, 0x2, 0x1f ;  /* 0x08401f0015027f89 */ /* 0x000e6600000e0000 */
[----:B------:R-:W-:-:S05]  /*1c90*/  @!P1 LOP3.LUT R3, R3, 0x7c, RZ, 0xc0, !PT ;  /* 0x0000007c03039812 */ /* 0x000fca00078ec0ff */
[----:B-1----:R-:W-:Y:S01]  /*1ca0*/  @!P0 FADD R21, R21, R2 ;  /* 0x0000000215158221 */ /* 0x002fe20000000000 */
[----:B------:R-:W-:Y:S02]  /*1cb0*/  ISETP.GT.AND P0, PT, R6, 0x1b, PT ;  /* 0x0000001b0600780c */ /* 0x000fe40003f04270 */
[----:B0-----:R-:W-:Y:S02]  /*1cc0*/  @!P1 LEA R4, R5, R4, 0x18 ;  /* 0x0000000405049211 */ /* 0x001fe400078ec0ff */
[----:B------:R-:W0:Y:S02]  /*1cd0*/  SHFL.DOWN PT, R2, R21, 0x4, 0x1f ;  /* 0x08801f0015027f89 */ /* 0x000e2400000e0000 */
[----:B------:R-:W-:-:S07]  /*1ce0*/  @!P1 IADD3 R3, PT, PT, R3, R4, RZ ;  /* 0x0000000403039210 */ /* 0x000fce0007ffe0ff */
        /* <DEDUP_REMOVED lines=12> */
[----:B------:R-:W0:Y:S01]  /*1db0*/  S2UR UR5, SR_CgaCtaId ;  /* 0x00000000000579c3 */ /* 0x000e220000008800 */
[----:B------:R-:W-:Y:S02]  /*1dc0*/  UMOV UR4, 0x400 ;  /* 0x0000040000047882 */ /* 0x000fe40000000000 */
[----:B0-----:R-:W-:-:S09]  /*1dd0*/  ULEA UR4, UR5, UR4, 0x18 ;  /* 0x0000000405047291 */ /* 0x001fd2000f8ec0ff */
[----:B---3--:R-:W0:Y:S04]  /*1de0*/  LDS R3, [UR4+0xc] ;  /* 0x00000c04ff037984 */ /* 0x008e280008000800 */
        /* <DEDUP_REMOVED lines=10> */
.L_x_148:
        /* <DEDUP_REMOVED lines=12> */
.L_x_178:
[----:B------:R-:W-:Y:S05]  /*1f50*/  BSYNC.RECONVERGENT B1 ;  /* 0x0000000000017941 */ /* 0x000fea0003800200 */
.L_x_177:
[----:B------:R-:W-:Y:S01]  /*1f60*/  ISETP.GE.AND P0, PT, R11, R20, PT ;  /* 0x000000140b00720c */ /* 0x000fe20003f06270 */
[----:B------:R-:W-:-:S12]  /*1f70*/  BSSY.RECONVERGENT B1, `(.L_x_179) ;  /* 0x0000074000017945 */ /* 0x000fd80003800200 */
[----:B------:R-:W-:Y:S05]  /*1f80*/  @P0 BRA `(.L_x_180) ;  /* 0x0000000400c80947 */ /* 0x000fea0003800000 */
[----:B0-----:R-:W-:Y:S01]  /*1f90*/  LOP3.LUT R3, RZ, R11, RZ, 0x33, !PT ;  /* 0x0000000bff037212 */ /* 0x001fe200078e33ff */
[----:B------:R-:W-:Y:S04]  /*1fa0*/  BSSY.RECONVERGENT B2, `(.L_x_181) ;  /* 0x0000015000027945 */ /* 0x000fe80003800200 */
[----:B------:R-:W-:-:S05]  /*1fb0*/  IMAD.IADD R4, R3, 0x1, R20 ;  /* 0x0000000103047824 */ /* 0x000fca00078e0214 */
        /* <DEDUP_REMOVED lines=10> */
.L_x_183:
        /* <DEDUP_REMOVED lines=9> */
.L_x_182:
[----:B------:R-:W-:Y:S05]  /*20f0*/  BSYNC.RECONVERGENT B2 ;  /* 0x0000000000027941 */ /* 0x000fea0003800200 */
.L_x_181:
        /* <DEDUP_REMOVED lines=8> */
.L_x_186:
        /* <DEDUP_REMOVED lines=9> */
[----:B------:R-:W-:-:S03]  /*2210*/  VIADD R3, R11, 0x800 ;  /* 0x000008000b037836 */ /* 0x000fc60000000000 */
[----:B------:R-:W4:Y:S01]  /*2220*/  LDG.E.CONSTANT R15, desc[UR6][R4.64+0x400] ;  /* 0x00040006040f7981 */ /* 0x000f22000c1e9900 */
        /* <DEDUP_REMOVED lines=32> */
.L_x_185:
[----:B------:R-:W-:Y:S05]  /*2430*/  BSYNC.RECONVERGENT B2 ;  /* 0x0000000000027941 */ /* 0x000fea0003800200 */
.L_x_184:
        /* <DEDUP_REMOVED lines=26> */
.L_x_188:
[----:B------:R-:W-:Y:S05]  /*25e0*/  BSYNC.RECONVERGENT B2 ;  /* 0x0000000000027941 */ /* 0x000fea0003800200 */
.L_x_187:
        /* <DEDUP_REMOVED lines=12> */
.L_x_180:
[----:B------:R-:W-:Y:S05]  /*26b0*/  BSYNC.RECONVERGENT B1 ;  /* 0x0000000000017941 */ /* 0x000fea0003800200 */
.L_x_179:
        /* <DEDUP_REMOVED lines=35> */
[----:B--2---:R-:W0:Y:S04]  /*28f0*/  LDS R3, [UR4+0xc] ;  /* 0x00000c04ff037984 */ /* 0x004e280008000800 */
        /* <DEDUP_REMOVED lines=10> */
.L_x_189:
[----:B0-----:R-:W0:Y:S01]  /*29a0*/  S2R R2, SR_LANEID ;  /* 0x0000000000027919 */ /* 0x001e220000000000 */
[----:B------:R-:W-:-:S04]  /*29b0*/  LOP3.LUT R0, R9, 0x3e0, RZ, 0xc0, !PT ;  /* 0x000003e009007812 */ /* 0x000fc800078ec0ff */
[----:B------:R-:W-:Y:S02]  /*29c0*/  IADD3 R3, PT, PT, R0, 0x20, RZ ;  /* 0x0000002000037810 */ /* 0x000fe40007ffe0ff */
[----:B------:R-:W-:Y:S02]  /*29d0*/  LOP3.LUT R7, RZ, R0, RZ, 0x33, !PT ;  /* 0x00000000ff077212 */ /* 0x000fe400078e33ff */
[-C--:B------:R-:W-:Y:S02]  /*29e0*/  ISETP.GT.AND P0, PT, R3, R20.reuse, PT ;  /* 0x000000140300720c */ /* 0x080fe40003f04270 */
[----:B------:R-:W-:-:S04]  /*29f0*/  IADD3 R7, PT, PT, R7, R20, RZ ;  /* 0x0000001407077210 */ /* 0x000fc80007ffe0ff */
[----:B------:R-:W-:-:S05]  /*2a00*/  SEL R4, R7, 0x1f, P0 ;  /* 0x0000001f07047807 */ /* 0x000fca0000000000 */
[----:B------:R-:W1:Y:S01]  /*2a10*/  SHFL.DOWN PT, R0, R5, 0x1, R4 ;  /* 0x0820000005007989 */ /* 0x000e6200000e0004 */
[C---:B0-----:R-:W-:Y:S01]  /*2a20*/  ISETP.GE.AND P0, PT, R2.reuse, R4, PT ;  /* 0x000000040200720c */ /* 0x041fe20003f06270 */
[C---:B------:R-:W-:Y:S01]  /*2a30*/  VIADD R3, R2.reuse, 0x2 ;  /* 0x0000000202037836 */ /* 0x040fe20000000000 */
[----:B------:R-:W-:-:S11]  /*2a40*/  ISETP.NE.AND P1, PT, R2, RZ, PT ;  /* 0x000000ff0200720c */ /* 0x000fd60003f25270 */
[----:B-1----:R-:W-:Y:S01]  /*2a50*/  @!P0 FADD R5, R0, R5 ;  /* 0x0000000500058221 */ /* 0x002fe20000000000 */
[-C--:B------:R-:W-:Y:S01]  /*2a60*/  ISETP.GT.AND P0, PT, R3, R4.reuse, PT ;  /* 0x000000040300720c */ /* 0x080fe20003f04270 */
[----:B------:R-:W0:Y:S01]  /*2a70*/  @!P1 S2R R6, SR_CgaCtaId ;  /* 0x0000000000069919 */ /* 0x000e220000008800 */
[----:B------:R-:W-:Y:S02]  /*2a80*/  IADD3 R3, PT, PT, R2, 0x4, RZ ;  /* 0x0000000402037810 */ /* 0x000fe40007ffe0ff */
[----:B------:R-:W1:Y:S09]  /*2a90*/  SHFL.DOWN PT, R0, R5, 0x2, R4 ;  /* 0x0840000005007989 */ /* 0x000e7200000e0004 */
[----:B-1----:R-:W-:Y:S01]  /*2aa0*/  @!P0 FADD R5, R5, R0 ;  /* 0x0000000005058221 */ /* 0x002fe20000000000 */
[----:B------:R-:W-:-:S02]  /*2ab0*/  ISETP.GT.AND P0, PT, R3, R4, PT ;  /* 0x000000040300720c */ /* 0x000fc40003f04270 */
[----:B------:R-:W-:Y:S02]  /*2ac0*/  IADD3 R3, PT, PT, R2, 0x8, RZ ;  /* 0x0000000802037810 */ /* 0x000fe40007ffe0ff */
[----:B------:R-:W1:Y:S09]  /*2ad0*/  SHFL.DOWN PT, R0, R5, 0x4, R4 ;  /* 0x0880000005007989 */ /* 0x000e7200000e0004 */
[----:B-1----:R-:W-:Y:S01]  /*2ae0*/  @!P0 FADD R5, R5, R0 ;  /* 0x0000000005058221 */ /* 0x002fe20000000000 */
[----:B------:R-:W-:-:S02]  /*2af0*/  ISETP.GT.AND P0, PT, R3, R4, PT ;  /* 0x000000040300720c */ /* 0x000fc40003f04270 */
[----:B------:R-:W-:Y:S02]  /*2b00*/  IADD3 R3, PT, PT, R2, 0x10, RZ ;  /* 0x0000001002037810 */ /* 0x000fe40007ffe0ff */
[----:B------:R-:W1:Y:S01]  /*2b10*/  SHFL.DOWN PT, R0, R5, 0x8, R4 ;  /* 0x0900000005007989 */ /* 0x000e6200000e0004 */
[----:B------:R-:W-:-:S04]  /*2b20*/  @!P1 SHF.R.U32.HI R2, RZ, 0x3, R9 ;  /* 0x00000003ff029819 */ /* 0x000fc80000011609 */
[----:B------:R-:W-:-:S04]  /*2b30*/  @!P1 LOP3.LUT R2, R2, 0x7c, RZ, 0xc0, !PT ;  /* 0x0000007c02029812 */ /* 0x000fc800078ec0ff */
[----:B-1----:R-:W-:Y:S01]  /*2b40*/  @!P0 FADD R5, R5, R0 ;  /* 0x0000000005058221 */ /* 0x002fe20000000000 */
[----:B------:R-:W-:Y:S02]  /*2b50*/  ISETP.GT.AND P0, PT, R3, R4, PT ;  /* 0x000000040300720c */ /* 0x000fe40003f04270 */
[----:B------:R-:W-:Y:S02]  /*2b60*/  @!P1 MOV R3, 0x400 ;  /* 0x0000040000039802 */ /* 0x000fe40000000f00 */
[----:B------:R-:W1:Y:S02]  /*2b70*/  SHFL.DOWN PT, R0, R5, 0x10, R4 ;  /* 0x0a00000005007989 */ /* 0x000e6400000e0004 */
[----:B0-----:R-:W-:-:S04]  /*2b80*/  @!P1 LEA R3, R6, R3, 0x18 ;  /* 0x0000000306039211 */ /* 0x001fc800078ec0ff */
[----:B------:R-:W-:-:S03]  /*2b90*/  @!P1 IADD3 R3, PT, PT, R2, R3, RZ ;  /* 0x0000000302039210 */ /* 0x000fc60007ffe0ff */
[----:B-1----:R-:W-:Y:S01]  /*2ba0*/  @!P0 FADD R5, R5, R0 ;  /* 0x0000000005058221 */ /* 0x002fe20000000000 */
        /* <DEDUP_REMOVED lines=12> */
[----:B-1----:R-:W0:Y:S04]  /*2c70*/  LDS R3, [UR4+0xc] ;  /* 0x00000c04ff037984 */ /* 0x002e280008000800 */
        /* <DEDUP_REMOVED lines=13> */
.L_x_176:
        /* <DEDUP_REMOVED lines=33> */
[----:B------:R-:W-:Y:S01]  /*2f60*/  FADD R5, R11, R18 ;  /* 0x000000120b057221 */ /* 0x000fe20000000000 */
[----:B------:R-:W-:-:S03]  /*2f70*/  HFMA2 R11, -RZ, RZ, 0, 0.00048828125 ;  /* 0x00001000ff0b7431 */ /* 0x000fc600000001ff */
[----:B------:R-:W-:Y:S01]  /*2f80*/  FADD R0, R0, R5 ;  /* 0x0000000500007221 */ /* 0x000fe20000000000 */
[----:B------:R-:W-:Y:S06]  /*2f90*/  @!P0 BRA `(.L_x_190) ;  /* 0x0000000000ac8947 */ /* 0x000fec0003800000 */
[----:B------:R-:W0:Y:S01]  /*2fa0*/  LDC R7, c[0x0][0x390] ;  /* 0x0000e400ff077b82 */ /* 0x000e220000000800 */
[----:B------:R-:W-:Y:S02]  /*2fb0*/  IADD3 R6, PT, PT, R20, -0x1000, RZ ;  /* 0xfffff00014067810 */ /* 0x000fe40007ffe0ff */
[----:B------:R-:W-:-:S07]  /*2fc0*/  MOV R11, 0x1000 ;  /* 0x00001000000b7802 */ /* 0x000fce0000000f00 */
.L_x_192:
[----:B------:R-:W-:-:S05]  /*2fd0*/  IMAD.WIDE R4, R11, 0x4, R2 ;  /* 0x000000040b047825 */ /* 0x000fca00078e0202 */
[----:B------:R-:W2:Y:S04]  /*2fe0*/  LDG.E.CONSTANT R20, desc[UR6][R4.64+0x400] ;  /* 0x0004000604147981 */ /* 0x000ea8000c1e9900 */
[----:B------:R-:W2:Y:S04]  /*2ff0*/  LDG.E.CONSTANT R21, desc[UR6][R4.64+0x800] ;  /* 0x0008000604157981 */ /* 0x000ea8000c1e9900 */
        /* <DEDUP_REMOVED lines=15> */
[----:B0-----:R-:W-:-:S05]  /*30f0*/  MOV R20, R7 ;  /* 0x0000000700147202 */ /* 0x001fca0000000f00 */
[----:B-1----:R-:W-:Y:S02]  /*3100*/  IMAD.IADD R4, R20, 0x1, -R11 ;  /* 0x0000000114047824 */ /* 0x002fe400078e0a0b */
[----:B---3--:R-:W-:-:S03]  /*3110*/  FADD R0, R19, R0 ;  /* 0x0000000013007221 */ /* 0x008fc60000000000 */
[----:B------:R-:W-:Y:S01]  /*3120*/  ISETP.GE.AND P0, PT, R4, 0x1000, PT ;  /* 0x000010000400780c */ /* 0x000fe20003f06270 */
[----:B----4-:R-:W-:Y:S01]  /*3130*/  FADD R22, R22, R23 ;  /* 0x0000001716167221 */ /* 0x010fe20000000000 */
[----:B------:R-:W-:Y:S01]  /*3140*/  FADD R0, R0, R21 ;  /* 0x0000001500007221 */ /* 0x000fe20000000000 */
[----:B-----5:R-:W-:-:S04]  /*3150*/  FADD R25, R24, R25 ;  /* 0x0000001918197221 */ /* 0x020fc80000000000 */
[----:B------:R-:W-:Y:S01]  /*3160*/  FADD R25, R22, R25 ;  /* 0x0000001916197221 */ /* 0x000fe20000000000 */
[----:B------:R-:W-:Y:S01]  /*3170*/  FADD R16, R16, R17 ;  /* 0x0000001110107221 */ /* 0x000fe20000000000 */
[----:B------:R-:W-:-:S04]  /*3180*/  FADD R15, R15, R10 ;  /* 0x0000000a0f0f7221 */ /* 0x000fc80000000000 */
[----:B------:R-:W-:Y:S01]  /*3190*/  FADD R15, R16, R15 ;  /* 0x0000000f100f7221 */ /* 0x000fe20000000000 */
        /* <DEDUP_REMOVED lines=9> */
[----:B------:R-:W-:-:S13]  /*3230*/  ISETP.GT.AND P0, PT, R11, R6, PT ;  /* 0x000000060b00720c */ /* 0x000fda0003f04270 */
[----:B------:R-:W-:Y:S05]  /*3240*/  @!P0 BRA `(.L_x_192) ;  /* 0xfffffffc00608947 */ /* 0x000fea000383ffff */
.L_x_190:
        /* <DEDUP_REMOVED lines=20> */
.L_x_196:
        /* <DEDUP_REMOVED lines=8> */
.L_x_195:
[----:B------:R-:W-:Y:S05]  /*3410*/  BSYNC.RECONVERGENT B2 ;  /* 0x0000000000027941 */ /* 0x000fea0003800200 */
.L_x_194:
[----:B------:R-:W-:Y:S05]  /*3420*/  @!P1 BRA `(.L_x_193) ;  /* 0x0000000400a89947 */ /* 0x000fea0003800000 */
[----:B------:R-:W0:Y:S01]  /*3430*/  LDCU.64 UR4, c[0x0][0x380] ;  /* 0x00007000ff0477ac */ /* 0x000e220008000a00 */
[----:B------:R-:W-:Y:S01]  /*3440*/  IADD3 R5, PT, PT, R9, -R10, RZ ;  /* 0x8000000a09057210 */ /* 0x000fe20007ffe0ff */
[----:B------:R-:W-:Y:S01]  /*3450*/  BSSY.RECONVERGENT B2, `(.L_x_197) ;  /* 0x000003b000027945 */ /* 0x000fe20003800200 */
[CC--:B------:R-:W-:Y:S02]  /*3460*/  IADD3 R3, P0, PT, R10.reuse, R11.reuse, RZ ;  /* 0x0000000b0a037210 */ /* 0x0c0fe40007f1e0ff */
[----:B------:R-:W-:Y:S02]  /*3470*/  ISETP.GT.AND P1, PT, R5, 0xc00, PT ;  /* 0x00000c000500780c */ /* 0x000fe40003f24270 */
[----:B------:R-:W-:Y:S01]  /*3480*/  IADD3 R11, PT, PT, R10, R11, RZ ;  /* 0x0000000b0a0b7210 */ /* 0x000fe20007ffe0ff */
[----:B------:R-:W-:Y:S01]  /*3490*/  IMAD.X R4, RZ, RZ, RZ, P0 ;  /* 0x000000ffff047224 */ /* 0x000fe200000e06ff */
        /* <DEDUP_REMOVED lines=8> */
.L_x_199:
        /* <DEDUP_REMOVED lines=25> */
[----:B------:R-:W-:Y:S01]  /*36b0*/  ISETP.GE.AND P1, PT, R10, R13, PT ;  /* 0x0000000d0a00720c */ /* 0x000fe20003f26270 */
[----:B------:R-:W-:Y:S01]  /*36c0*/  VIADD R11, R11, 0x1000 ;  /* 0x000010000b0b7836 */ /* 0x000fe20000000000 */
[----:B0-----:R-:W-:-:S04]  /*36d0*/  IADD3 R2, P2, PT, R2, 0x4000, RZ ;  /* 0x0000400002027810 */ /* 0x001fc80007f5e0ff */
        /* <DEDUP_REMOVED lines=18> */
.L_x_198:
[----:B------:R-:W-:Y:S05]  /*3800*/  BSYNC.RECONVERGENT B2 ;  /* 0x0000000000027941 */ /* 0x000fea0003800200 */
.L_x_197:
        /* <DEDUP_REMOVED lines=31> */
.L_x_201:
[----:B------:R-:W-:Y:S05]  /*3a00*/  BSYNC.RECONVERGENT B2 ;  /* 0x0000000000027941 */ /* 0x000fea0003800200 */
.L_x_200:
        /* <DEDUP_REMOVED lines=9> */
[----:B--2---:R-:W-:-:S04]  /*3aa0*/  FADD R0, R0, R7 ;  /* 0x0000000700007221 */ /* 0x004fc80000000000 */
[----:B---3--:R-:W-:-:S04]  /*3ab0*/  FADD R0, R0, R9 ;  /* 0x0000000900007221 */ /* 0x008fc80000000000 */
[----:B----4-:R-:W-:-:S07]  /*3ac0*/  FADD R0, R0, R11 ;  /* 0x0000000b00007221 */ /* 0x010fce0000000000 */
.L_x_193:
[----:B------:R-:W-:Y:S05]  /*3ad0*/  BSYNC.RECONVERGENT B1 ;  /* 0x0000000000017941 */ /* 0x000fea0003800200 */
.L_x_191:
[----:B------:R-:W0:Y:S01]  /*3ae0*/  S2R R6, SR_LANEID ;  /* 0x0000000000067919 */ /* 0x000e220000000000 */
[----:B------:R-:W-:-:S05]  /*3af0*/  MOV R3, R0 ;  /* 0x0000000000037202 */ /* 0x000fca0000000f00 */
        /* <DEDUP_REMOVED lines=30> */
[----:B------:R-:W1:Y:S04]  /*3ce0*/  LDS R3, [UR4+0xc] ;  /* 0x00000c04ff037984 */ /* 0x000e680008000800 */
[----:B0-----:R-:W0:Y:S04]  /*3cf0*/  LDS.128 R4, [UR4+0x10] ;  /* 0x00001004ff047984 */ /* 0x001e280008000c00 */
[----:B------:R-:W2:Y:S01]  /*3d00*/  LDS.64 R8, [UR4+0x20] ;  /* 0x00002004ff087984 */ /* 0x000ea20008000a00 */
[----:B-1----:R-:W-:-:S04]  /*3d10*/  FADD R3, R0, R3 ;  /* 0x0000000300037221 */ /* 0x002fc80000000000 */
[----:B0-----:R-:W-:-:S04]  /*3d20*/  FADD R4, R3, R4 ;  /* 0x0000000403047221 */ /* 0x001fc80000000000 */
[----:B------:R-:W-:-:S04]  /*3d30*/  FADD R5, R4, R5 ;  /* 0x0000000504057221 */ /* 0x000fc80000000000 */
[----:B------:R-:W-:-:S04]  /*3d40*/  FADD R6, R5, R6 ;  /* 0x0000000605067221 */ /* 0x000fc80000000000 */
[----:B------:R-:W-:-:S04]  /*3d50*/  FADD R7, R6, R7 ;  /* 0x0000000706077221 */ /* 0x000fc80000000000 */
[----:B--2---:R-:W-:-:S04]  /*3d60*/  FADD R8, R7, R8 ;  /* 0x0000000807087221 */ /* 0x004fc80000000000 */
[----:B------:R-:W-:-:S07]  /*3d70*/  FADD R0, R8, R9 ;  /* 0x0000000908007221 */ /* 0x000fce0000000000 */
.L_x_163:
[----:B------:R-:W-:Y:S05]  /*3d80*/  BSYNC.RECONVERGENT B0 ;  /* 0x0000000000007941 */ /* 0x000fea0003800200 */
.L_x_147:
[----:B------:R-:W-:Y:S05]  /*3d90*/  @P0 EXIT ;  /* 0x000000000000094d */ /* 0x000fea0003800000 */
[----:B01234-:R-:W0:Y:S01]  /*3da0*/  LDC.64 R2, c[0x0][0x388] ;  /* 0x0000e200ff027b82 */ /* 0x01fe220000000a00 */
[----:B------:R-:W1:Y:S02]  /*3db0*/  LDCU UR4, c[0x0][0x398] ;  /* 0x00007300ff0477ac */ /* 0x000e640008000800 */
[----:B-1----:R-:W-:-:S05]  /*3dc0*/  FADD R5, R0, UR4 ;  /* 0x0000000400057e21 */ /* 0x002fca0008000000 */
[----:B0-----:R-:W-:Y:S01]  /*3dd0*/  STG.E desc[UR6][R2.64], R5 ;  /* 0x0000000502007986 */ /* 0x001fe2000c101906 */
[----:B------:R-:W-:Y:S05]  /*3de0*/  EXIT ;  /* 0x000000000000794d */ /* 0x000fea0003800000 */
.L_x_202:
        /* <DEDUP_REMOVED lines=9> */
.L_x_388:


//--------------------- .text._ZN3cub18CUB_300001_SM_10006detail6reduce18DeviceReduceKernelINS2_10policy_hubIfyN4cuda3std3__44plusIfEEE10Policy1000EN6thrust24THRUST_300001_SM_1000_NS10device_ptrIKfEEyS9_fNS7_10__identityEEEvT0_PT3_T1_NS0_13GridEvenShareISL_EET2_T4_ --------------------------
	.section	.text._ZN3cub18CUB_300001_SM_10006detail6reduce18DeviceReduceKernelINS2_10policy_hubIfyN4cuda3std3__44plusIfEEE10Policy1000EN6thrust24THRUST_300001_SM_1000_NS10device_ptrIKfEEyS9_fNS7_10__identityEEEvT0_PT3_T1_NS0_13GridEvenShareISL_EET2_T4_,"ax",@progbits
	.align	128
        .global         _ZN3cub18CUB_300001_SM_10006detail6reduce18DeviceReduceKernelINS2_10policy_hubIfyN4cuda3std3__44plusIfEEE10Policy1000EN6thrust24THRUST_300001_SM_1000_NS10device_ptrIKfEEyS9_fNS7_10__identityEEEvT0_PT3_T1_NS0_13GridEvenShareISL_EET2_T4_
        .type           _ZN3cub18CUB_300001_SM_10006detail6reduce18DeviceReduceKernelINS2_10policy_hubIfyN4cuda3std3__44plusIfEEE10Policy1000EN6thrust24THRUST_300001_SM_1000_NS10device_ptrIKfEEyS9_fNS7_10__identityEEEvT0_PT3_T1_NS0_13GridEvenShareISL_EET2_T4_,@function
        .size           _ZN3cub18CUB_300001_SM_10006detail6reduce18DeviceReduceKernelINS2_10policy_hubIfyN4cuda3std3__44plusIfEEE10Policy1000EN6thrust24THRUST_300001_SM_1000_NS10device_ptrIKfEEyS9_fNS7_10__identityEEEvT0_PT3_T1_NS0_13GridEvenShareISL_EET2_T4_,(.L_x_389 - _ZN3cub18CUB_300001_SM_10006detail6reduce18DeviceReduceKernelINS2_10policy_hubIfyN4cuda3std3__44plusIfEEE10Policy1000EN6thrust24THRUST_300001_SM_1000_NS10device_ptrIKfEEyS9_fNS7_10__identityEEEvT0_PT3_T1_NS0_13GridEvenShareISL_EET2_T4_)
        .other          _ZN3cub18CUB_300001_SM_10006detail6reduce18DeviceReduceKernelINS2_10policy_hubIfyN4cuda3std3__44plusIfEEE10Policy1000EN6thrust24THRUST_300001_SM_1000_NS10device_ptrIKfEEyS9_fNS7_10__identityEEEvT0_PT3_T1_NS0_13GridEvenShareISL_EET2_T4_,@"STO_CUDA_ENTRY STV_DEFAULT"
_ZN3cub18CUB_300001_SM_10006detail6reduce18DeviceReduceKernelINS2_10policy_hubIfyN4cuda3std3__44plusIfEEE10Policy1000EN6thrust24THRUST_300001_SM_1000_NS10device_ptrIKfEEyS9_fNS7_10__identityEEEvT0_PT3_T1_NS0_13GridEvenShareISL_EET2_T4_:
.text._ZN3cub18CUB_300001_SM_10006detail6reduce18DeviceReduceKernelINS2_10policy_hubIfyN4cuda3std3__44plusIfEEE10Policy1000EN6thrust24THRUST_300001_SM_1000_NS10device_ptrIKfEEyS9_fNS7_10__identityEEEvT0_PT3_T1_NS0_13GridEvenShareISL_EET2_T4_:
[----:B------:R-:W-:Y:S08]  /*0000*/  LDC R1, c[0x0][0x37c] ;  /* 0x0000df00ff017b82 */ /* 0x000ff00000000800 */
[----:B------:R-:W0:Y:S01]  /*0010*/  S2UR UR16, SR_CTAID.X ;  /* 0x00000000001079c3 */ /* 0x000e220000002500 */
[----:B------:R-:W1:Y:S01]  /*0020*/  LDCU.64 UR8, c[0x0][0x3b8] ;  /* 0x00007700ff0877ac */ /* 0x000e620008000a00 */
[----:B------:R-:W-:Y:S01]  /*0030*/  BSSY.RECONVERGENT B0, `(.L_x_203) ;  /* 0x0000229000007945 */ /* 0x000fe20003800200 */
[----:B------:R-:W2:Y:S01]  /*0040*/  LDCU UR5, c[0x0][0x3c0] ;  /* 0x00007800ff0577ac */ /* 0x000ea20008000800 */
[----:B------:R-:W3:Y:S01]  /*0050*/  LDCU.64 UR14, c[0x0][0x358] ;  /* 0x00006b00ff0e77ac */ /* 0x000ee20008000a00 */
[----:B-1----:R-:W-:-:S02]  /*0060*/  IMAD.U32 R2, RZ, RZ, UR8 ;  /* 0x00000008ff027e24 */ /* 0x002fc4000f8e00ff */
[----:B------:R-:W-:Y:S01]  /*0070*/  IMAD.U32 R3, RZ, RZ, UR9 ;  /* 0x00000009ff037e24 */ /* 0x000fe2000f8e00ff */
[----:B--2---:R-:W-:Y:S02]  /*0080*/  USHF.L.U32 UR5, UR5, 0xc, URZ ;  /* 0x0000000c05057899 */ /* 0x004fe400080006ff */
[----:B0-----:R-:W-:Y:S02]  /*0090*/  USHF.L.U32 UR7, UR16, 0xc, URZ ;  /* 0x0000000c10077899 */ /* 0x001fe400080006ff */
[----:B------:R-:W-:-:S04]  /*00a0*/  USHF.R.S32.HI UR4, URZ, 0x1f, UR5 ;  /* 0x0000001fff047899 */ /* 0x000fc80008011405 */
[----:B------:R-:W-:-:S04]  /*00b0*/  IADD3 R23, P1, PT, R2, -UR7, RZ ;  /* 0x8000000702177c10 */ /* 0x000fc8000ff3e0ff */
[----:B------:R-:W-:Y:S02]  /*00c0*/  ISETP.GT.U32.AND P0, PT, R23, 0xfff, PT ;  /* 0x00000fff1700780c */ /* 0x000fe40003f04070 */
[----:B------:R-:W-:-:S04]  /*00d0*/  IADD3.X R22, PT, PT, R3, -0x1, RZ, P1, !PT ;  /* 0xffffffff03167810 */ /* 0x000fc80000ffe4ff */
[----:B------:R-:W-:-:S13]  /*00e0*/  ISETP.GT.U32.AND.EX P0, PT, R22, RZ, PT, P0 ;  /* 0x000000ff1600720c */ /* 0x000fda0003f04100 */
[----:B---3--:R-:W-:Y:S05]  /*00f0*/  @P0 BRA `(.L_x_204) ;  /* 0x0000000c00c40947 */ /* 0x008fea0003800000 */
[----:B------:R-:W0:Y:S01]  /*0100*/  S2R R0, SR_TID.X ;  /* 0x0000000000007919 */ /* 0x000e220000002100 */
[----:B------:R-:W-:Y:S01]  /*0110*/  IADD3 R5, PT, PT, R2, -UR7, RZ ;  /* 0x8000000702057c10 */ /* 0x000fe2000fffe0ff */
[----:B------:R-:W-:Y:S01]  /*0120*/  BSSY.RECONVERGENT B1, `(.L_x_205) ;  /* 0x000000a000017945 */ /* 0x000fe20003800200 */
[----:B------:R-:W-:Y:S02]  /*0130*/  IMAD.MOV.U32 R4, RZ, RZ, RZ ;  /* 0x000000ffff047224 */ /* 0x000fe400078e00ff */
[----:B0-----:R-:W-:Y:S02]  /*0140*/  ISETP.GE.AND P0, PT, R0, R5, PT ;  /* 0x000000050000720c */ /* 0x001fe40003f06270 */
[----:B------:R-:W-:-:S11]  /*0150*/  MOV R6, R0 ;  /* 0x0000000000067202 */ /* 0x000fd60000000f00 */
[----:B------:R-:W-:Y:S05]  /*0160*/  @P0 BRA `(.L_x_206) ;  /* 0x0000000000140947 */ /* 0x000fea0003800000 */
[----:B------:R-:W0:Y:S01]  /*0170*/  LDC.64 R8, c[0x0][0x380] ;  /* 0x0000e000ff087b82 */ /* 0x000e220000000a00 */
[----:B------:R-:W-:-:S04]  /*0180*/  VIADD R3, R0, UR7 ;  /* 0x0000000700037c36 */ /* 0x000fc80008000000 */
[----:B0-----:R-:W-:-:S05]  /*0190*/  IMAD.WIDE.U32 R8, R3, 0x4, R8 ;  /* 0x0000000403087825 */ /* 0x001fca00078e0008 */
[----:B------:R0:W5:Y:S01]  /*01a0*/  LDG.E R4, desc[UR14][R8.64] ;  /* 0x0000000e08047981 */ /* 0x000162000c1e1900 */
[----:B------:R-:W-:-:S07]  /*01b0*/  IADD3 R6, PT, PT, R0, 0x100, RZ ;  /* 0x0000010000067810 */ /* 0x000fce0007ffe0ff */
.L_x_206:
[----:B------:R-:W-:Y:S05]  /*01c0*/  BSYNC.RECONVERGENT B1 ;  /* 0x0000000000017941 */ /* 0x000fea0003800200 */
.L_x_205:
[----:B------:R-:W-:Y:S01]  /*01d0*/  ISETP.GE.AND P0, PT, R6, R5, PT ;  /* 0x000000050600720c */ /* 0x000fe20003f06270 */
[----:B------:R-:W-:-:S12]  /*01e0*/  BSSY.RECONVERGENT B1, `(.L_x_207) ;  /* 0x0000079000017945 */ /* 0x000fd80003800200 */
[----:B------:R-:W-:Y:S05]  /*01f0*/  @P0 BRA `(.L_x_208) ;  /* 0x0000000400dc0947 */ /* 0x000fea0003800000 */
[----:B------:R-:W-:Y:S01]  /*0200*/  LOP3.LUT R3, RZ, R6, RZ, 0x33, !PT ;  /* 0x00000006ff037212 */ /* 0x000fe200078e33ff */
[----:B------:R-:W-:Y:S03]  /*0210*/  BSSY.RECONVERGENT B2, `(.L_x_209) ;  /* 0x0000037000027945 */ /* 0x000fe60003800200 */
[----:B------:R-:W-:-:S04]  /*0220*/  IADD3 R3, PT, PT, R2, -UR7, R3 ;  /* 0x8000000702037c10 */ /* 0x000fc8000fffe003 */
[C---:B------:R-:W-:Y:S02]  /*0230*/  ISETP.GE.U32.AND P1, PT, R3.reuse, 0xf00, PT ;  /* 0x00000f000300780c */ /* 0x040fe40003f26070 */
[----:B------:R-:W-:-:S04]  /*0240*/  LEA.HI R7, R3, 0x1, RZ, 0x18 ;  /* 0x0000000103077811 */ /* 0x000fc800078fc0ff */
[----:B------:R-:W-:-:S04]  /*0250*/  LOP3.LUT R22, R7, 0xf, RZ, 0xc0, !PT ;  /* 0x0000000f07167812 */ /* 0x000fc800078ec0ff */
[----:B------:R-:W-:-:S03]  /*0260*/  ISETP.NE.AND P0, PT, R22, RZ, PT ;  /* 0x000000ff1600720c */ /* 0x000fc60003f05270 */
[----:B------:R-:W-:Y:S10]  /*0270*/  @!P1 BRA `(.L_x_210) ;  /* 0x0000000000c09947 */ /* 0x000ff40003800000 */
[----:B------:R-:W1:Y:S01]  /*0280*/  LDCU.64 UR8, c[0x0][0x380] ;  /* 0x00007000ff0877ac */ /* 0x000e620008000a00 */
[----:B------:R-:W-:Y:S01]  /*0290*/  IMAD.WIDE.U32 R2, R6, 0x4, RZ ;  /* 0x0000000406027825 */ /* 0x000fe200078e00ff */
[----:B------:R-:W-:Y:S01]  /*02a0*/  LOP3.LUT R11, R7, 0x1fffff0, RZ, 0xc0, !PT ;  /* 0x01fffff0070b7812 */ /* 0x000fe200078ec0ff */
[----:B------:R-:W-:-:S04]  /*02b0*/  UIMAD.WIDE.U32 UR4, UR16, 0x4000, URZ ;  /* 0x00004000100478a5 */ /* 0x000fc8000f8e00ff */
[----:B------:R-:W-:Y:S02]  /*02c0*/  IMAD.MOV R11, RZ, RZ, -R11 ;  /* 0x000000ffff0b7224 */ /* 0x000fe400078e0a0b */
[----:B------:R-:W-:Y:S02]  /*02d0*/  LOP3.LUT R2, R2, UR4, RZ, 0xfc, !PT ;  /* 0x0000000402027c12 */ /* 0x000fe4000f8efcff */
[----:B------:R-:W-:Y:S02]  /*02e0*/  LOP3.LUT R3, R3, UR5, RZ, 0xfc, !PT ;  /* 0x0000000503037c12 */ /* 0x000fe4000f8efcff */
[----:B-1----:R-:W-:-:S04]  /*02f0*/  IADD3 R2, P1, PT, R2, UR8, RZ ;  /* 0x0000000802027c10 */ /* 0x002fc8000ff3e0ff */
[----:B------:R-:W-:-:S04]  /*0300*/  IADD3 R2, P2, PT, R2, 0x2000, RZ ;  /* 0x0000200002027810 */ /* 0x000fc80007f5e0ff */
[----:B------:R-:W-:-:S09]  /*0310*/  IADD3.X R3, PT, PT, RZ, UR9, R3, P2, P1 ;  /* 0x00000009ff037c10 */ /* 0x000fd200097e2403 */
.L_x_211:
[----:B------:R-:W2:Y:S04]  /*0320*/  LDG.E R21, desc[UR14][R2.64+-0x2000] ;  /* 0xffe0000e02157981 */ /* 0x000ea8000c1e1900 */
[----:B------:R-:W3:Y:S04]  /*0330*/  LDG.E R20, desc[UR14][R2.64+-0x1c00] ;  /* 0xffe4000e02147981 */ /* 0x000ee8000c1e1900 */
[----:B------:R-:W4:Y:S04]  /*0340*/  LDG.E R23, desc[UR14][R2.64+-0x1800] ;  /* 0xffe8000e02177981 */ /* 0x000f28000c1e1900 */
        /* <DEDUP_REMOVED lines=11> */
[----:B0-----:R-:W4:Y:S04]  /*0400*/  LDG.E R9, desc[UR14][R2.64+0x1800] ;  /* 0x0018000e02097981 */ /* 0x001f28000c1e1900 */
[----:B------:R0:W4:Y:S01]  /*0410*/  LDG.E R8, desc[UR14][R2.64+0x1c00] ;  /* 0x001c000e02087981 */ /* 0x000122000c1e1900 */
[----:B------:R-:W-:-:S02]  /*0420*/  IADD3 R11, PT, PT, R11, 0x10, RZ ;  /* 0x000000100b0b7810 */ /* 0x000fc40007ffe0ff */
[----:B------:R-:W-:Y:S02]  /*0430*/  IADD3 R6, PT, PT, R6, 0x1000, RZ ;  /* 0x0000100006067810 */ /* 0x000fe40007ffe0ff */
[----:B------:R-:W-:Y:S02]  /*0440*/  ISETP.NE.AND P1, PT, R11, RZ, PT ;  /* 0x000000ff0b00720c */ /* 0x000fe40003f25270 */
[----:B0-----:R-:W-:-:S05]  /*0450*/  IADD3 R2, P2, PT, R2, 0x4000, RZ ;  /* 0x0000400002027810 */ /* 0x001fca0007f5e0ff */
[----:B------:R-:W-:Y:S02]  /*0460*/  IMAD.X R3, RZ, RZ, R3, P2 ;  /* 0x000000ffff037224 */ /* 0x000fe400010e0603 */
        /* <DEDUP_REMOVED lines=16> */
[----:B------:R-:W-:Y:S06]  /*0570*/  @P1 BRA `(.L_x_211) ;  /* 0xfffffffc00681947 */ /* 0x000fec000383ffff */
.L_x_210:
[----:B------:R-:W-:Y:S05]  /*0580*/  BSYNC.RECONVERGENT B2 ;  /* 0x0000000000027941 */ /* 0x000fea0003800200 */
.L_x_209:
[----:B------:R-:W-:Y:S05]  /*0590*/  @!P0 BRA `(.L_x_208) ;  /* 0x0000000000f48947 */ /* 0x000fea0003800000 */
[----:B------:R-:W-:Y:S01]  /*05a0*/  ISETP.GE.U32.AND P0, PT, R22, 0x8, PT ;  /* 0x000000081600780c */ /* 0x000fe20003f06070 */
[----:B------:R-:W-:Y:S01]  /*05b0*/  BSSY.RECONVERGENT B2, `(.L_x_212) ;  /* 0x000001a000027945 */ /* 0x000fe20003800200 */
[----:B------:R-:W-:-:S04]  /*05c0*/  LOP3.LUT R10, R7, 0x7, RZ, 0xc0, !PT ;  /* 0x00000007070a7812 */ /* 0x000fc800078ec0ff */
[----:B------:R-:W-:-:S07]  /*05d0*/  ISETP.NE.AND P1, PT, R10, RZ, PT ;  /* 0x000000ff0a00720c */ /* 0x000fce0003f25270 */
[----:B------:R-:W-:Y:S06]  /*05e0*/  @!P0 BRA `(.L_x_213) ;  /* 0x0000000000588947 */ /* 0x000fec0003800000 */
[----:B------:R-:W1:Y:S01]  /*05f0*/  LDCU.64 UR4, c[0x0][0x380] ;  /* 0x00007000ff0477ac */ /* 0x000e620008000a00 */
[----:B------:R-:W-:-:S04]  /*0600*/  IADD3 R3, P0, PT, R6, UR7, RZ ;  /* 0x0000000706037c10 */ /* 0x000fc8000ff1e0ff */
[----:B0-----:R-:W-:Y:S02]  /*0610*/  LEA.HI.X.SX32 R8, R6, RZ, 0x1, P0 ;  /* 0x000000ff06087211 */ /* 0x001fe400000f0eff */
[----:B-1----:R-:W-:-:S04]  /*0620*/  LEA R2, P0, R3, UR4, 0x2 ;  /* 0x0000000403027c11 */ /* 0x002fc8000f8010ff */
[----:B------:R-:W-:-:S05]  /*0630*/  LEA.HI.X R3, R3, UR5, R8, 0x2, P0 ;  /* 0x0000000503037c11 */ /* 0x000fca00080f1408 */
[----:B------:R-:W2:Y:S04]  /*0640*/  LDG.E R9, desc[UR14][R2.64] ;  /* 0x0000000e02097981 */ /* 0x000ea8000c1e1900 */
[----:B------:R-:W3:Y:S04]  /*0650*/  LDG.E R8, desc[UR14][R2.64+0x400] ;  /* 0x0004000e02087981 */ /* 0x000ee8000c1e1900 */
[----:B------:R-:W4:Y:S04]  /*0660*/  LDG.E R11, desc[UR14][R2.64+0x800] ;  /* 0x0008000e020b7981 */ /* 0x000f28000c1e1900 */
[----:B------:R-:W4:Y:S04]  /*0670*/  LDG.E R13, desc[UR14][R2.64+0xc00] ;  /* 0x000c000e020d7981 */ /* 0x000f28000c1e1900 */
[----:B------:R-:W4:Y:S04]  /*0680*/  LDG.E R15, desc[UR14][R2.64+0x1000] ;  /* 0x0010000e020f7981 */ /* 0x000f28000c1e1900 */
[----:B------:R-:W4:Y:S04]  /*0690*/  LDG.E R17, desc[UR14][R2.64+0x1400] ;  /* 0x0014000e02117981 */ /* 0x000f28000c1e1900 */
[----:B------:R-:W4:Y:S04]  /*06a0*/  LDG.E R19, desc[UR14][R2.64+0x1800] ;  /* 0x0018000e02137981 */ /* 0x000f28000c1e1900 */
[----:B------:R-:W4:Y:S01]  /*06b0*/  LDG.E R21, desc[UR14][R2.64+0x1c00] ;  /* 0x001c000e02157981 */ /* 0x000f22000c1e1900 */
[----:B------:R-:W-:-:S02]  /*06c0*/  VIADD R6, R6, 0x800 ;  /* 0x0000080006067836 */ /* 0x000fc40000000000 */
        /* <DEDUP_REMOVED lines=8> */
.L_x_213:
[----:B------:R-:W-:Y:S05]  /*0750*/  BSYNC.RECONVERGENT B2 ;  /* 0x0000000000027941 */ /* 0x000fea0003800200 */
.L_x_212:
        /* <DEDUP_REMOVED lines=14> */
[----:B------:R-:W4:Y:S01]  /*0840*/  LDG.E R13, desc[UR14][R2.64+0xc00] ;  /* 0x000c000e020d7981 */ /* 0x000f22000c1e1900 */
[----:B------:R-:W-:Y:S01]  /*0850*/  IADD3 R6, PT, PT, R6, 0x400, RZ ;  /* 0x0000040006067810 */ /* 0x000fe20007ffe0ff */
[----:B--2--5:R-:W-:-:S04]  /*0860*/  FADD R9, R4, R9 ;  /* 0x0000000904097221 */ /* 0x024fc80000000000 */
[----:B---3--:R-:W-:-:S04]  /*0870*/  FADD R8, R9, R8 ;  /* 0x0000000809087221 */ /* 0x008fc80000000000 */
[----:B----4-:R-:W-:-:S04]  /*0880*/  FADD R8, R8, R11 ;  /* 0x0000000b08087221 */ /* 0x010fc80000000000 */
[----:B------:R-:W-:-:S07]  /*0890*/  FADD R4, R8, R13 ;  /* 0x0000000d08047221 */ /* 0x000fce0000000000 */
.L_x_215:
[----:B------:R-:W-:Y:S05]  /*08a0*/  BSYNC.RECONVERGENT B2 ;  /* 0x0000000000027941 */ /* 0x000fea0003800200 */
.L_x_214:
[----:B------:R-:W-:Y:S05]  /*08b0*/  @!P1 BRA `(.L_x_208) ;  /* 0x00000000002c9947 */ /* 0x000fea0003800000 */
[----:B------:R-:W1:Y:S01]  /*08c0*/  LDC.64 R2, c[0x0][0x380] ;  /* 0x0000e000ff027b82 */ /* 0x000e620000000a00 */
[----:B0-----:R-:W-:Y:S01]  /*08d0*/  IMAD.U32 R9, RZ, RZ, UR16 ;  /* 0x00000010ff097e24 */ /* 0x001fe2000f8e00ff */
[----:B------:R-:W-:-:S03]  /*08e0*/  IADD3 R7, PT, PT, -R7, RZ, RZ ;  /* 0x000000ff07077210 */ /* 0x000fc60007ffe1ff */
[----:B-1----:R-:W-:-:S07]  /*08f0*/  IMAD.WIDE.U32 R2, R9, 0x4000, R2 ;  /* 0x0000400009027825 */ /* 0x002fce00078e0002 */
.L_x_216:
[----:B------:R-:W-:-:S06]  /*0900*/  IMAD.WIDE R8, R6, 0x4, R2 ;  /* 0x0000000406087825 */ /* 0x000fcc00078e0202 */
[----:B------:R-:W2:Y:S01]  /*0910*/  LDG.E R9, desc[UR14][R8.64] ;  /* 0x0000000e08097981 */ /* 0x000ea2000c1e1900 */
[----:B------:R-:W-:Y:S01]  /*0920*/  VIADD R7, R7, 0x1 ;  /* 0x0000000107077836 */ /* 0x000fe20000000000 */
[----:B------:R-:W-:-:S04]  /*0930*/  IADD3 R6, PT, PT, R6, 0x100, RZ ;  /* 0x0000010006067810 */ /* 0x000fc80007ffe0ff */
[----:B------:R-:W-:Y:S01]  /*0940*/  ISETP.NE.AND P0, PT, R7, RZ, PT ;  /* 0x000000ff0700720c */ /* 0x000fe20003f05270 */
[----:B--2--5:R-:W-:-:S12]  /*0950*/  FADD R4, R9, R4 ;  /* 0x0000000409047221 */ /* 0x024fd80000000000 */
[----:B------:R-:W-:Y:S05]  /*0960*/  @P0 BRA `(.L_x_216) ;  /* 0xfffffffc00e40947 */ /* 0x000fea000383ffff */
.L_x_208:
[----:B------:R-:W-:Y:S05]  /*0970*/  BSYNC.RECONVERGENT B1 ;  /* 0x0000000000017941 */ /* 0x000fea0003800200 */
.L_x_207:
[----:B------:R-:W-:Y:S01]  /*0980*/  ISETP.GE.AND P0, PT, R5, 0x100, PT ;  /* 0x000001000500780c */ /* 0x000fe20003f06270 */
[----:B-----5:R-:W-:-:S12]  /*0990*/  IMAD.MOV.U32 R11, RZ, RZ, R4 ;  /* 0x000000ffff0b7224 */ /* 0x020fd800078e0004 */
[----:B------:R-:W-:Y:S05]  /*09a0*/  @!P0 BRA `(.L_x_217) ;  /* 0x0000000000ac8947 */ /* 0x000fea0003800000 */
[----:B------:R-:W1:Y:S01]  /*09b0*/  S2R R7, SR_LANEID ;  /* 0x0000000000077919 */ /* 0x000e620000000000 */
[----:B------:R-:W2:Y:S02]  /*09c0*/  SHFL.DOWN PT, R2, R11, 0x1, 0x1f ;  /* 0x08201f000b027f89 */ /* 0x000ea400000e0000 */
[----:B--2---:R-:W-:Y:S01]  /*09d0*/  FADD R2, R2, R11 ;  /* 0x0000000b02027221 */ /* 0x004fe20000000000 */
[C---:B-1----:R-:W-:Y:S02]  /*09e0*/  ISETP.GT.AND P0, PT, R7.reuse, 0x1e, PT ;  /* 0x0000001e0700780c */ /* 0x042fe40003f04270 */
[----:B------:R-:W-:Y:S02]  /*09f0*/  ISETP.NE.AND P1, PT, R7, RZ, PT ;  /* 0x000000ff0700720c */ /* 0x000fe40003f25270 */
[----:B------:R-:W-:Y:S02]  /*0a00*/  FSEL R2, R11, R2, P0 ;  /* 0x000000020b027208 */ /* 0x000fe40000000000 */
[----:B------:R-:W-:-:S03]  /*0a10*/  ISETP.GT.AND P0, PT, R7, 0x1d, PT ;  /* 0x0000001d0700780c */ /* 0x000fc60003f04270 */
[----:B------:R-:W1:Y:S06]  /*0a20*/  SHFL.DOWN PT, R3, R2, 0x2, 0x1f ;  /* 0x08401f0002037f89 */ /* 0x000e6c00000e0000 */
[----:B------:R-:W2:Y:S01]  /*0a30*/  @!P1 S2R R6, SR_CgaCtaId ;  /* 0x0000000000069919 */ /* 0x000ea20000008800 */
[----:B------:R-:W-:Y:S02]  /*0a40*/  @!P1 MOV R5, 0x400 ;  /* 0x0000040000059802 */ /* 0x000fe40000000f00 */
[----:B------:R-:W-:-:S04]  /*0a50*/  @!P1 SHF.R.U32.HI R4, RZ, 0x3, R0 ;  /* 0x00000003ff049819 */ /* 0x000fc80000011600 */
[----:B------:R-:W-:Y:S01]  /*0a60*/  @!P1 LOP3.LUT R4, R4, 0x7c, RZ, 0xc0, !PT ;  /* 0x0000007c04049812 */ /* 0x000fe200078ec0ff */
[----:B-1----:R-:W-:Y:S01]  /*0a70*/  @!P0 FADD R2, R2, R3 ;  /* 0x0000000302028221 */ /* 0x002fe20000000000 */
[----:B------:R-:W-:-:S04]  /*0a80*/  ISETP.GT.AND P0, PT, R7, 0x1b, PT ;  /* 0x0000001b0700780c */ /* 0x000fc80003f04270 */
[----:B------:R-:W1:Y:S01]  /*0a90*/  SHFL.DOWN PT, R3, R2, 0x4, 0x1f ;  /* 0x08801f0002037f89 */ /* 0x000e6200000e0000 */
[----:B--2---:R-:W-:-:S04]  /*0aa0*/  @!P1 LEA R5, R6, R5, 0x18 ;  /* 0x0000000506059211 */ /* 0x004fc800078ec0ff */
[----:B------:R-:W-:-:S04]  /*0ab0*/  @!P1 IADD3 R4, PT, PT, R4, R5, RZ ;  /* 0x0000000504049210 */ /* 0x000fc80007ffe0ff */
[----:B-1----:R-:W-:Y:S01]  /*0ac0*/  @!P0 FADD R2, R2, R3 ;  /* 0x0000000302028221 */ /* 0x002fe20000000000 */
[----:B------:R-:W-:-:S04]  /*0ad0*/  ISETP.GT.AND P0, PT, R7, 0x17, PT ;  /* 0x000000170700780c */ /* 0x000fc80003f04270 */
[----:B------:R-:W1:Y:S09]  /*0ae0*/  SHFL.DOWN PT, R3, R2, 0x8, 0x1f ;  /* 0x09001f0002037f89 */ /* 0x000e7200000e0000 */
[----:B-1----:R-:W-:Y:S01]  /*0af0*/  @!P0 FADD R2, R2, R3 ;  /* 0x0000000302028221 */ /* 0x002fe20000000000 */
[----:B------:R-:W-:-:S04]  /*0b00*/  ISETP.NE.AND P0, PT, R0, RZ, PT ;  /* 0x000000ff0000720c */ /* 0x000fc80003f05270 */
[----:B------:R-:W1:Y:S02]  /*0b10*/  SHFL.DOWN PT, R3, R2, 0x10, 0x1f ;  /* 0x0a001f0002037f89 */ /* 0x000e6400000e0000 */
[----:B-1----:R-:W-:-:S05]  /*0b20*/  FADD R3, R2, R3 ;  /* 0x0000000302037221 */ /* 0x002fca0000000000 */
[----:B------:R2:W-:Y:S01]  /*0b30*/  @!P1 STS [R4+0x8], R3 ;  /* 0x0000080304009388 */ /* 0x0005e20000000800 */
[----:B------:R-:W-:Y:S01]  /*0b40*/  BAR.SYNC.DEFER_BLOCKING 0x0 ;  /* 0x0000000000007b1d */ /* 0x000fe20000010000 */
[----:B------:R-:W-:-:S04]  /*0b50*/  ISETP.GT.AND P1, PT, R7, 0xf, PT ;  /* 0x0000000f0700780c */ /* 0x000fc80003f24270 */
[----:B0-----:R-:W-:Y:S01]  /*0b60*/  FSEL R9, R2, R3, P1 ;  /* 0x0000000302097208 */ /* 0x001fe20000800000 */
[----:B------:R-:W-:Y:S08]  /*0b70*/  @P0 BRA `(.L_x_218) ;  /* 0x0000001400d00947 */ /* 0x000ff00003800000 */
[----:B------:R-:W0:Y:S01]  /*0b80*/  S2UR UR5, SR_CgaCtaId ;  /* 0x00000000000579c3 */ /* 0x000e220000008800 */
[----:B------:R-:W-:Y:S02]  /*0b90*/  UMOV UR4, 0x400 ;  /* 0x0000040000047882 */ /* 0x000fe40000000000 */
[----:B0-----:R-:W-:-:S09]  /*0ba0*/  ULEA UR4, UR5, UR4, 0x18 ;  /* 0x0000000405047291 */ /* 0x001fd2000f8ec0ff */
[----:B------:R-:W0:Y:S04]  /*0bb0*/  LDS R0, [UR4+0xc] ;  /* 0x00000c04ff007984 */ /* 0x000e280008000800 */
[----:B--2---:R-:W1:Y:S04]  /*0bc0*/  LDS.128 R4, [UR4+0x10] ;  /* 0x00001004ff047984 */ /* 0x004e680008000c00 */
        /* <DEDUP_REMOVED lines=9> */
.L_x_217:
[----:B0-----:R-:W0:Y:S01]  /*0c60*/  S2R R9, SR_LANEID ;  /* 0x0000000000097919 */ /* 0x001e220000000000 */
[----:B------:R-:W-:-:S05]  /*0c70*/  LOP3.LUT R2, R0, 0x3e0, RZ, 0xc0, !PT ;  /* 0x000003e000027812 */ /* 0x000fca00078ec0ff */
[----:B------:R-:W-:Y:S01]  /*0c80*/  VIADD R4, R2, 0x20 ;  /* 0x0000002002047836 */ /* 0x000fe20000000000 */
[----:B------:R-:W-:-:S04]  /*0c90*/  LOP3.LUT R2, RZ, R2, RZ, 0x33, !PT ;  /* 0x00000002ff027212 */ /* 0x000fc800078e33ff */
[----:B------:R-:W-:Y:S02]  /*0ca0*/  ISETP.GT.AND P0, PT, R4, R5, PT ;  /* 0x000000050400720c */ /* 0x000fe40003f04270 */
[----:B------:R-:W-:-:S04]  /*0cb0*/  IADD3 R2, PT, PT, R5, R2, RZ ;  /* 0x0000000205027210 */ /* 0x000fc80007ffe0ff */
[----:B------:R-:W-:-:S05]  /*0cc0*/  SEL R2, R2, 0x1f, P0 ;  /* 0x0000001f02027807 */ /* 0x000fca0000000000 */
[----:B------:R-:W1:Y:S01]  /*0cd0*/  SHFL.DOWN PT, R3, R11, 0x1, R2 ;  /* 0x082000000b037989 */ /* 0x000e6200000e0002 */
[C---:B0-----:R-:W-:Y:S01]  /*0ce0*/  ISETP.GE.AND P0, PT, R9.reuse, R2, PT ;  /* 0x000000020900720c */ /* 0x041fe20003f06270 */
[C---:B------:R-:W-:Y:S01]  /*0cf0*/  VIADD R7, R9.reuse, 0x2 ;  /* 0x0000000209077836 */ /* 0x040fe20000000000 */
[----:B------:R-:W-:-:S11]  /*0d00*/  ISETP.NE.AND P1, PT, R9, RZ, PT ;  /* 0x000000ff0900720c */ /* 0x000fd60003f25270 */
[----:B-1----:R-:W-:Y:S01]  /*0d10*/  @!P0 FADD R11, R3, R11 ;  /* 0x0000000b030b8221 */ /* 0x002fe20000000000 */
[----:B------:R-:W-:Y:S01]  /*0d20*/  ISETP.GT.AND P0, PT, R7, R2, PT ;  /* 0x000000020700720c */ /* 0x000fe20003f04270 */
[----:B------:R-:W0:Y:S01]  /*0d30*/  @!P1 S2R R13, SR_CgaCtaId ;  /* 0x00000000000d9919 */ /* 0x000e220000008800 */
[----:B------:R-:W-:Y:S02]  /*0d40*/  IADD3 R7, PT, PT, R9, 0x4, RZ ;  /* 0x0000000409077810 */ /* 0x000fe40007ffe0ff */
[----:B------:R-:W-:Y:S01]  /*0d50*/  @!P1 MOV R6, 0x400 ;  /* 0x0000040000069802 */ /* 0x000fe20000000f00 */
[----:B------:R-:W1:Y:S01]  /*0d60*/  SHFL.DOWN PT, R3, R11, 0x2, R2 ;  /* 0x084000000b037989 */ /* 0x000e6200000e0002 */
[----:B------:R-:W-:-:S04]  /*0d70*/  @!P1 SHF.R.U32.HI R4, RZ, 0x3, R0 ;  /* 0x00000003ff049819 */ /* 0x000fc80000011600 */
[----:B------:R-:W-:-:S03]  /*0d80*/  @!P1 LOP3.LUT R4, R4, 0x7c, RZ, 0xc0, !PT ;  /* 0x0000007c04049812 */ /* 0x000fc600078ec0ff */
[----:B-1----:R-:W-:Y:S01]  /*0d90*/  @!P0 FADD R11, R11, R3 ;  /* 0x000000030b0b8221 */ /* 0x002fe20000000000 */
[----:B------:R-:W-:Y:S01]  /*0da0*/  ISETP.GT.AND P0, PT, R7, R2, PT ;  /* 0x000000020700720c */ /* 0x000fe20003f04270 */
[----:B------:R-:W-:Y:S01]  /*0db0*/  VIADD R7, R9, 0x8 ;  /* 0x0000000809077836 */ /* 0x000fe20000000000 */
[----:B0-----:R-:W-:Y:S02]  /*0dc0*/  @!P1 LEA R13, R13, R6, 0x18 ;  /* 0x000000060d0d9211 */ /* 0x001fe400078ec0ff */
[----:B------:R-:W0:Y:S03]  /*0dd0*/  SHFL.DOWN PT, R3, R11, 0x4, R2 ;  /* 0x088000000b037989 */ /* 0x000e2600000e0002 */
[----:B------:R-:W-:-:S06]  /*0de0*/  @!P1 IMAD.IADD R4, R4, 0x1, R13 ;  /* 0x0000000104049824 */ /* 0x000fcc00078e020d */
[----:B0-----:R-:W-:Y:S01]  /*0df0*/  @!P0 FADD R11, R11, R3 ;  /* 0x000000030b0b8221 */ /* 0x001fe20000000000 */
[-C--:B------:R-:W-:Y:S02]  /*0e00*/  ISETP.GT.AND P0, PT, R7, R2.reuse, PT ;  /* 0x000000020700720c */ /* 0x080fe40003f04270 */
[----:B------:R-:W-:Y:S02]  /*0e10*/  IADD3 R7, PT, PT, R9, 0x10, RZ ;  /* 0x0000001009077810 */ /* 0x000fe40007ffe0ff */
[----:B------:R-:W0:Y:S09]  /*0e20*/  SHFL.DOWN PT, R3, R11, 0x8, R2 ;  /* 0x090000000b037989 */ /* 0x000e3200000e0002 */
[----:B0-----:R-:W-:Y:S01]  /*0e30*/  @!P0 FADD R11, R11, R3 ;  /* 0x000000030b0b8221 */ /* 0x001fe20000000000 */
[----:B------:R-:W-:-:S04]  /*0e40*/  ISETP.GT.AND P0, PT, R7, R2, PT ;  /* 0x000000020700720c */ /* 0x000fc80003f04270 */
[----:B------:R-:W0:Y:S09]  /*0e50*/  SHFL.DOWN PT, R3, R11, 0x10, R2 ;  /* 0x0a0000000b037989 */ /* 0x000e3200000e0002 */
        /* <DEDUP_REMOVED lines=13> */
[----:B------:R-:W1:Y:S04]  /*0f30*/  LDS R0, [UR4+0xc] ;  /* 0x00000c04ff007984 */ /* 0x000e680008000800 */
[----:B------:R-:W0:Y:S04]  /*0f40*/  LDS.128 R12, [UR4+0x10] ;  /* 0x00001004ff0c7984 */ /* 0x000e280008000c00 */
[----:B------:R-:W2:Y:S01]  /*0f50*/  LDS.64 R2, [UR4+0x20] ;  /* 0x00002004ff027984 */ /* 0x000ea20008000a00 */
[----:B-1----:R-:W-:Y:S01]  /*0f60*/  @P2 FADD R9, R9, R0 ;  /* 0x0000000009092221 */ /* 0x002fe20000000000 */
[----:B------:R-:W-:-:S03]  /*0f70*/  ISETP.GT.AND P2, PT, R5, 0xa0, PT ;  /* 0x000000a00500780c */ /* 0x000fc60003f44270 */
[----:B0-----:R-:W-:Y:S01]  /*0f80*/  @P4 FADD R9, R9, R12 ;  /* 0x0000000c09094221 */ /* 0x001fe20000000000 */
        /* <DEDUP_REMOVED lines=8> */
.L_x_204:
[----:B------:R-:W0:Y:S01]  /*1010*/  S2R R0, SR_TID.X ;  /* 0x0000000000007919 */ /* 0x000e220000002100 */
[----:B------:R-:W1:Y:S01]  /*1020*/  LDC.64 R4, c[0x0][0x380] ;  /* 0x0000e000ff047b82 */ /* 0x000e620000000a00 */
[----:B0-----:R-:W-:-:S04]  /*1030*/  VIADD R7, R0, UR7 ;  /* 0x0000000700077c36 */ /* 0x001fc80008000000 */
[----:B-1----:R-:W-:-:S05]  /*1040*/  IMAD.WIDE.U32 R4, R7, 0x4, R4 ;  /* 0x0000000407047825 */ /* 0x002fca00078e0004 */
[----:B------:R-:W2:Y:S04]  /*1050*/  LDG.E R7, desc[UR14][R4.64] ;  /* 0x0000000e04077981 */ /* 0x000ea8000c1e1900 */
[----:B------:R-:W2:Y:S04]  /*1060*/  LDG.E R8, desc[UR14][R4.64+0x400] ;  /* 0x0004000e04087981 */ /* 0x000ea8000c1e1900 */
[----:B------:R-:W3:Y:S04]  /*1070*/  LDG.E R9, desc[UR14][R4.64+0x800] ;  /* 0x0008000e04097981 */ /* 0x000ee8000c1e1900 */
[----:B------:R-:W3:Y:S04]  /*1080*/  LDG.E R10, desc[UR14][R4.64+0xc00] ;  /* 0x000c000e040a7981 */ /* 0x000ee8000c1e1900 */
[----:B------:R-:W4:Y:S04]  /*1090*/  LDG.E R11, desc[UR14][R4.64+0x1000] ;  /* 0x0010000e040b7981 */ /* 0x000f28000c1e1900 */
[----:B------:R-:W4:Y:S04]  /*10a0*/  LDG.E R12, desc[UR14][R4.64+0x1400] ;  /* 0x0014000e040c7981 */ /* 0x000f28000c1e1900 */
[----:B------:R-:W5:Y:S04]  /*10b0*/  LDG.E R13, desc[UR14][R4.64+0x1800] ;  /* 0x0018000e040d7981 */ /* 0x000f68000c1e1900 */
        /* <DEDUP_REMOVED lines=8> */
[----:B------:R-:W5:Y:S01]  /*1140*/  LDG.E R21, desc[UR14][R4.64+0x3c00] ;  /* 0x003c000e04157981 */ /* 0x000f62000c1e1900 */
[----:B------:R-:W-:-:S04]  /*1150*/  ISETP.GE.U32.AND P0, PT, R23, UR5, PT ;  /* 0x0000000517007c0c */ /* 0x000fc8000bf06070 */
[----:B------:R-:W-:Y:S01]  /*1160*/  ISETP.GE.U32.AND.EX P0, PT, R22, UR4, PT, P0 ;  /* 0x0000000416007c0c */ /* 0x000fe2000bf06100 */
        /* <DEDUP_REMOVED lines=16> */
[----:B------:R-:W-:Y:S01]  /*1270*/  UIADD3 UR8, UP0, UPT, UR5, UR7, URZ ;  /* 0x0000000705087290 */ /* 0x000fe2000ff1e0ff */
[----:B------:R-:W-:Y:S01]  /*1280*/  IADD3 R23, P2, PT, R2, -0x1000, RZ ;  /* 0xfffff00002177810 */ /* 0x000fe20007f5e0ff */
[----:B------:R-:W0:Y:S01]  /*1290*/  LDCU.64 UR12, c[0x0][0x380] ;  /* 0x00007000ff0c77ac */ /* 0x000e220008000a00 */
[----:B------:R-:W-:Y:S02]  /*12a0*/  LOP3.LUT R5, RZ, R0, RZ, 0x33, !PT ;  /* 0x00000000ff057212 */ /* 0x000fe400078e33ff */
[----:B------:R-:W-:Y:S01]  /*12b0*/  IADD3.X R8, PT, PT, R3, -0x1, RZ, P2, !PT ;  /* 0xffffffff03087810 */ /* 0x000fe200017fe4ff */
[----:B------:R-:W-:Y:S01]  /*12c0*/  UIADD3.X UR9, UPT, UPT, URZ, UR4, URZ, UP0, !UPT ;  /* 0x00000004ff097290 */ /* 0x000fe200087fe4ff */
[----:B------:R-:W-:Y:S01]  /*12d0*/  ISETP.LT.U32.AND P0, PT, R23, UR8, PT ;  /* 0x0000000817007c0c */ /* 0x000fe2000bf01070 */
[----:B------:R-:W-:Y:S01]  /*12e0*/  UMOV UR6, UR5 ;  /* 0x0000000500067c82 */ /* 0x000fe20008000000 */
[----:B------:R-:W-:Y:S01]  /*12f0*/  IADD3 R9, P1, PT, R0, UR8, RZ ;  /* 0x0000000800097c10 */ /* 0x000fe2000ff3e0ff */
[----:B------:R-:W-:Y:S01]  /*1300*/  UMOV UR4, URZ ;  /* 0x000000ff00047c82 */ /* 0x000fe20008000000 */
[----:B------:R-:W-:Y:S01]  /*1310*/  IADD3 R5, PT, PT, R2, -UR5, R5 ;  /* 0x8000000502057c10 */ /* 0x000fe2000fffe005 */
[----:B------:R-:W-:Y:S01]  /*1320*/  UMOV UR10, UR8 ;  /* 0x00000008000a7c82 */ /* 0x000fe20008000000 */
[----:B------:R-:W-:Y:S01]  /*1330*/  MOV R11, UR9 ;  /* 0x00000009000b7c02 */ /* 0x000fe20008000f00 */
[----:B------:R-:W-:-:S03]  /*1340*/  IMAD.X R0, RZ, RZ, UR9, P1 ;  /* 0x00000009ff007e24 */ /* 0x000fc600088e06ff */
[----:B------:R-:W-:Y:S02]  /*1350*/  ISETP.GT.U32.AND.EX P0, PT, R11, R8, PT, P0 ;  /* 0x000000080b00720c */ /* 0x000fe40003f04100 */
[----:B0-----:R-:W-:-:S04]  /*1360*/  LEA R6, P2, R9, UR12, 0x2 ;  /* 0x0000000c09067c11 */ /* 0x001fc8000f8410ff */
[----:B------:R-:W-:Y:S02]  /*1370*/  IADD3 R6, P1, PT, R6, 0x2000, RZ ;  /* 0x0000200006067810 */ /* 0x000fe40007f3e0ff */
[----:B------:R-:W-:Y:S02]  /*1380*/  LEA.HI.X R9, R9, UR13, R0, 0x2, P2 ;  /* 0x0000000d09097c11 */ /* 0x000fe400090f1400 */
[----:B------:R-:W-:Y:S01]  /*1390*/  IADD3 R0, PT, PT, R5, -UR7, RZ ;  /* 0x8000000705007c10 */ /* 0x000fe2000fffe0ff */
[----:B------:R-:W-:Y:S02]  /*13a0*/  UMOV UR7, UR9 ;  /* 0x0000000900077c82 */ /* 0x000fe40008000000 */
[----:B------:R-:W-:Y:S01]  /*13b0*/  IMAD.X R9, RZ, RZ, R9, P1 ;  /* 0x000000ffff097224 */ /* 0x000fe200008e0609 */
[----:B------:R-:W-:Y:S06]  /*13c0*/  @P0 BRA `(.L_x_220) ;  /* 0x0000000400000947 */ /* 0x000fec0003800000 */
[----:B------:R-:W0:Y:S01]  /*13d0*/  LDC.64 R2, c[0x0][0x3b8] ;  /* 0x0000ee00ff027b82 */ /* 0x000e220000000a00 */
[----:B------:R-:W1:Y:S01]  /*13e0*/  LDCU.64 UR12, c[0x0][0x380] ;  /* 0x00007000ff0c77ac */ /* 0x000e620008000a00 */
[----:B------:R-:W-:Y:S01]  /*13f0*/  NOP ;  /* 0x0000000000007918 */ /* 0x000fe20000000000 */
.L_x_221:
[----:B------:R-:W2:Y:S02]  /*1400*/  S2R R5, SR_TID.X ;  /* 0x0000000000057919 */ /* 0x000ea40000002100 */
[----:B--2---:R-:W-:-:S04]  /*1410*/  IADD3 R5, P0, PT, R5, UR8, RZ ;  /* 0x0000000805057c10 */ /* 0x004fc8000ff1e0ff */
[----:B------:R-:W-:Y:S02]  /*1420*/  IADD3.X R10, PT, PT, RZ, UR9, RZ, P0, !PT ;  /* 0x00000009ff0a7c10 */ /* 0x000fe400087fe4ff */
[----:B-1----:R-:W-:-:S04]  /*1430*/  LEA R4, P0, R5, UR12, 0x2 ;  /* 0x0000000c05047c11 */ /* 0x002fc8000f8010ff */
[----:B------:R-:W-:-:S05]  /*1440*/  LEA.HI.X R5, R5, UR13, R10, 0x2, P0 ;  /* 0x0000000d05057c11 */ /* 0x000fca00080f140a */
        /* <DEDUP_REMOVED lines=15> */
[----:B------:R1:W5:Y:S01]  /*1540*/  LDG.E R22, desc[UR14][R4.64+0x3c00] ;  /* 0x003c000e04167981 */ /* 0x000362000c1e1900 */
[----:B------:R-:W-:-:S02]  /*1550*/  USHF.R.S32.HI UR11, URZ, 0x1f, UR5 ;  /* 0x0000001fff0b7899 */ /* 0x000fc40008011405 */
[----:B------:R-:W-:-:S04]  /*1560*/  UIADD3 UR6, UP0, UPT, UR5, UR10, URZ ;  /* 0x0000000a05067290 */ /* 0x000fc8000ff1e0ff */
[----:B------:R-:W-:Y:S01]  /*1570*/  UIADD3.X UR7, UPT, UPT, UR11, UR7, URZ, UP0, !UPT ;  /* 0x000000070b077290 */ /* 0x000fe200087fe4ff */
[----:B--2---:R-:W-:Y:S01]  /*1580*/  FADD R7, R24, R7 ;  /* 0x0000000718077221 */ /* 0x004fe20000000000 */
[----:B0-----:R-:W-:-:S04]  /*1590*/  IADD3 R24, P1, PT, R2, -UR8, RZ ;  /* 0x8000000802187c10 */ /* 0x001fc8000ff3e0ff */
[----:B------:R-:W-:Y:S02]  /*15a0*/  ISETP.GE.U32.AND P0, PT, R24, UR5, PT ;  /* 0x0000000518007c0c */ /* 0x000fe4000bf06070 */
[----:B-1----:R-:W-:Y:S01]  /*15b0*/  IADD3.X R4, PT, PT, R3, ~UR9, RZ, P1, !PT ;  /* 0x8000000903047c10 */ /* 0x002fe20008ffe4ff */
[----:B---3--:R-:W-:-:S03]  /*15c0*/  FADD R26, R25, R26 ;  /* 0x0000001a191a7221 */ /* 0x008fc60000000000 */
[----:B------:R-:W-:Y:S01]  /*15d0*/  ISETP.GE.U32.AND.EX P0, PT, R4, UR11, PT, P0 ;  /* 0x0000000b04007c0c */ /* 0x000fe2000bf06100 */
        /* <DEDUP_REMOVED lines=15> */
[----:B------:R-:W-:Y:S01]  /*16d0*/  UIADD3 UR8, UP0, UPT, UR5, UR8, URZ ;  /* 0x0000000805087290 */ /* 0x000fe2000ff1e0ff */
[----:B------:R-:W-:Y:S01]  /*16e0*/  MOV R5, R9 ;  /* 0x0000000900057202 */ /* 0x000fe20000000f00 */
[----:B------:R-:W-:Y:S01]  /*16f0*/  IMAD.U32 R11, RZ, RZ, UR5 ;  /* 0x00000005ff0b7e24 */ /* 0x000fe2000f8e00ff */
[----:B------:R-:W-:Y:S01]  /*1700*/  UIADD3 UR4, UPT, UPT, UR4, 0x1, URZ ;  /* 0x0000000104047890 */ /* 0x000fe2000fffe0ff */
[----:B------:R-:W-:Y:S01]  /*1710*/  IMAD.MOV.U32 R4, RZ, RZ, R6 ;  /* 0x000000ffff047224 */ /* 0x000fe200078e0006 */
[----:B------:R-:W-:Y:S01]  /*1720*/  UIADD3.X UR9, UPT, UPT, UR11, UR9, URZ, UP0, !UPT ;  /* 0x000000090b097290 */ /* 0x000fe200087fe4ff */
[----:B------:R-:W-:Y:S01]  /*1730*/  ISETP.LT.U32.AND P0, PT, R23, UR8, PT ;  /* 0x0000000817007c0c */ /* 0x000fe2000bf01070 */
[----:B------:R-:W-:Y:S01]  /*1740*/  VIADD R0, R0, -UR5 ;  /* 0x8000000500007c36 */ /* 0x000fe20008000000 */
[----:B------:R-:W-:Y:S01]  /*1750*/  UMOV UR10, UR6 ;  /* 0x00000006000a7c82 */ /* 0x000fe20008000000 */
[----:B------:R-:W-:Y:S02]  /*1760*/  IMAD.WIDE R4, R11, 0x4, R4 ;  /* 0x000000040b047825 */ /* 0x000fe400078e0204 */
[----:B------:R-:W-:-:S02]  /*1770*/  MOV R13, UR9 ;  /* 0x00000009000d7c02 */ /* 0x000fc40008000f00 */
[----:B------:R-:W-:Y:S01]  /*1780*/  IMAD.MOV.U32 R6, RZ, RZ, R4 ;  /* 0x000000ffff067224 */ /* 0x000fe200078e0004 */
[----:B------:R-:W-:Y:S02]  /*1790*/  MOV R9, R5 ;  /* 0x0000000500097202 */ /* 0x000fe40000000f00 */
[----:B------:R-:W-:-:S13]  /*17a0*/  ISETP.GT.U32.AND.EX P0, PT, R13, R8, PT, P0 ;  /* 0x000000080d00720c */ /* 0x000fda0003f04100 */
[----:B------:R-:W-:Y:S05]  /*17b0*/  @!P0 BRA `(.L_x_221) ;  /* 0xfffffffc00108947 */ /* 0x000fea000383ffff */
[----:B------:R-:W-:-:S05]  /*17c0*/  UMOV UR6, UR5 ;  /* 0x0000000500067c82 */ /* 0x000fca0008000000 */
.L_x_220:
[----:B------:R-:W0:Y:S01]  /*17d0*/  S2R R5, SR_TID.X ;  /* 0x0000000000057919 */ /* 0x000e220000002100 */
[C---:B------:R-:W-:Y:S01]  /*17e0*/  IADD3 R4, PT, PT, R2.reuse, -UR8, RZ ;  /* 0x8000000802047c10 */ /* 0x040fe2000fffe0ff */
[----:B------:R-:W-:Y:S01]  /*17f0*/  IMAD.U32 R8, RZ, RZ, UR9 ;  /* 0x00000009ff087e24 */ /* 0x000fe2000f8e00ff */
[----:B------:R-:W-:Y:S01]  /*1800*/  ISETP.LE.U32.AND P1, PT, R2, UR8, PT ;  /* 0x0000000802007c0c */ /* 0x000fe2000bf23070 */
[----:B------:R-:W-:Y:S01]  /*1810*/  BSSY.RECONVERGENT B1, `(.L_x_219) ;  /* 0x0000080000017945 */ /* 0x000fe20003800200 */
[----:B0-----:R-:W-:-:S04]  /*1820*/  ISETP.GE.AND P0, PT, R5, R4, PT ;  /* 0x000000040500720c */ /* 0x001fc80003f06270 */
[----:B------:R-:W-:-:S13]  /*1830*/  ISETP.GE.U32.OR.EX P0, PT, R8, R3, P0, P1 ;  /* 0x000000030800720c */ /* 0x000fda0000706510 */
[----:B------:R-:W-:Y:S05]  /*1840*/  @P0 BRA `(.L_x_222) ;  /* 0x0000000400f00947 */ /* 0x000fea0003800000 */
[----:B------:R-:W0:Y:S01]  /*1850*/  LDC R4, c[0x0][0x3c0] ;  /* 0x0000f000ff047b82 */ /* 0x000e220000000800 */
[----:B------:R-:W-:Y:S01]  /*1860*/  USHF.L.U32 UR5, UR16, 0xc, URZ ;  /* 0x0000000c10057899 */ /* 0x000fe200080006ff */
[----:B------:R-:W-:Y:S01]  /*1870*/  LOP3.LUT R3, RZ, R5, RZ, 0x33, !PT ;  /* 0x00000005ff037212 */ /* 0x000fe200078e33ff */
[----:B------:R-:W-:Y:S02]  /*1880*/  BSSY.RECONVERGENT B2, `(.L_x_223) ;  /* 0x0000037000027945 */ /* 0x000fe40003800200 */
[----:B------:R-:W-:-:S06]  /*1890*/  UIADD3 UR5, UPT, UPT, UR5, UR6, URZ ;  /* 0x0000000605057290 */ /* 0x000fcc000fffe0ff */
[----:B------:R-:W-:Y:S01]  /*18a0*/  IADD3 R2, PT, PT, R2, -UR5, R3 ;  /* 0x8000000502027c10 */ /* 0x000fe2000fffe003 */
[----:B0-----:R-:W-:Y:S01]  /*18b0*/  IMAD R3, R4, UR4, RZ ;  /* 0x0000000404037c24 */ /* 0x001fe2000f8e02ff */
[----:B------:R-:W-:-:S03]  /*18c0*/  MOV R4, R5 ;  /* 0x0000000500047202 */ /* 0x000fc60000000f00 */
[----:B------:R-:W-:-:S05]  /*18d0*/  IMAD R2, R3, -0x1000, R2 ;  /* 0xfffff00003027824 */ /* 0x000fca00078e0202 */
[C---:B------:R-:W-:Y:S02]  /*18e0*/  ISETP.GE.U32.AND P0, PT, R2.reuse, 0xf00, PT ;  /* 0x00000f000200780c */ /* 0x040fe40003f06070 */
[----:B------:R-:W-:-:S04]  /*18f0*/  LEA.HI R19, R2, 0x1, RZ, 0x18 ;  /* 0x0000000102137811 */ /* 0x000fc800078fc0ff */
[----:B------:R-:W-:-:S04]  /*1900*/  LOP3.LUT R21, R19, 0xf, RZ, 0xc0, !PT ;  /* 0x0000000f13157812 */ /* 0x000fc800078ec0ff */
[----:B------:R-:W-:-:S03]  /*1910*/  ISETP.NE.AND P1, PT, R21, RZ, PT ;  /* 0x000000ff1500720c */ /* 0x000fc60003f25270 */
[----:B------:R-:W-:Y:S10]  /*1920*/  @!P0 BRA `(.L_x_224) ;  /* 0x0000000000b08947 */ /* 0x000ff40003800000 */
[----:B------:R-:W-:Y:S01]  /*1930*/  LEA.HI R2, R0, 0x1, RZ, 0x18 ;  /* 0x0000000100027811 */ /* 0x000fe200078fc0ff */
[----:B------:R-:W-:-:S03]  /*1940*/  IMAD.MOV.U32 R4, RZ, RZ, R5 ;  /* 0x000000ffff047224 */ /* 0x000fc600078e0005 */
[----:B------:R-:W-:-:S04]  /*1950*/  LOP3.LUT R2, R2, 0x1fffff0, RZ, 0xc0, !PT ;  /* 0x01fffff002027812 */ /* 0x000fc800078ec0ff */
[----:B------:R-:W-:-:S07]  /*1960*/  IADD3 R8, PT, PT, -R2, RZ, RZ ;  /* 0x000000ff02087210 */ /* 0x000fce0007ffe1ff */
.L_x_225:
[----:B------:R-:W-:Y:S01]  /*1970*/  IMAD.MOV.U32 R2, RZ, RZ, R6 ;  /* 0x000000ffff027224 */ /* 0x000fe200078e0006 */
[----:B------:R-:W-:-:S05]  /*1980*/  MOV R3, R9 ;  /* 0x0000000900037202 */ /* 0x000fca0000000f00 */
[----:B------:R-:W2:Y:S04]  /*1990*/  LDG.E R18, desc[UR14][R2.64+-0x2000] ;  /* 0xffe0000e02127981 */ /* 0x000ea8000c1e1900 */
[----:B------:R-:W3:Y:S04]  /*19a0*/  LDG.E R17, desc[UR14][R2.64+-0x1c00] ;  /* 0xffe4000e02117981 */ /* 0x000ee8000c1e1900 */
        /* <DEDUP_REMOVED lines=14> */
[----:B------:R-:W-:-:S02]  /*1a90*/  VIADD R8, R8, 0x10 ;  /* 0x0000001008087836 */ /* 0x000fc40000000000 */
[----:B------:R-:W-:-:S03]  /*1aa0*/  VIADD R4, R4, 0x1000 ;  /* 0x0000100004047836 */ /* 0x000fc60000000000 */
[----:B------:R-:W-:Y:S01]  /*1ab0*/  ISETP.NE.AND P0, PT, R8, RZ, PT ;  /* 0x000000ff0800720c */ /* 0x000fe20003f05270 */
[----:B--2---:R-:W-:-:S04]  /*1ac0*/  FADD R18, R18, R7 ;  /* 0x0000000712127221 */ /* 0x004fc80000000000 */
        /* <DEDUP_REMOVED lines=13> */
[----:B------:R-:W-:-:S03]  /*1ba0*/  IADD3 R6, P2, PT, R2, 0x4000, RZ ;  /* 0x0000400002067810 */ /* 0x000fc60007f5e0ff */
[----:B------:R-:W-:Y:S01]  /*1bb0*/  FADD R10, R10, R9 ;  /* 0x000000090a0a7221 */ /* 0x000fe20000000000 */
[----:B------:R-:W-:-:S03]  /*1bc0*/  IADD3.X R9, PT, PT, RZ, R3, RZ, P2, !PT ;  /* 0x00000003ff097210 */ /* 0x000fc600017fe4ff */
[----:B------:R-:W-:Y:S01]  /*1bd0*/  FADD R7, R10, R5 ;  /* 0x000000050a077221 */ /* 0x000fe20000000000 */
[----:B------:R-:W-:Y:S06]  /*1be0*/  @P0 BRA `(.L_x_225) ;  /* 0xfffffffc00600947 */ /* 0x000fec000383ffff */
.L_x_224:
[----:B------:R-:W-:Y:S05]  /*1bf0*/  BSYNC.RECONVERGENT B2 ;  /* 0x0000000000027941 */ /* 0x000fea0003800200 */
.L_x_223:
[----:B------:R-:W-:Y:S05]  /*1c00*/  @!P1 BRA `(.L_x_222) ;  /* 0x0000000400009947 */ /* 0x000fea0003800000 */
[----:B------:R-:W-:Y:S01]  /*1c10*/  ISETP.GE.U32.AND P0, PT, R21, 0x8, PT ;  /* 0x000000081500780c */ /* 0x000fe20003f06070 */
[----:B------:R-:W-:Y:S01]  /*1c20*/  BSSY.RECONVERGENT B2, `(.L_x_226) ;  /* 0x0000019000027945 */ /* 0x000fe20003800200 */
[----:B------:R-:W-:-:S04]  /*1c30*/  LOP3.LUT R9, R19, 0x7, RZ, 0xc0, !PT ;  /* 0x0000000713097812 */ /* 0x000fc800078ec0ff */
[----:B------:R-:W-:-:S07]  /*1c40*/  ISETP.NE.AND P1, PT, R9, RZ, PT ;  /* 0x000000ff0900720c */ /* 0x000fce0003f25270 */
[----:B------:R-:W-:Y:S06]  /*1c50*/  @!P0 BRA `(.L_x_227) ;  /* 0x0000000000548947 */ /* 0x000fec0003800000 */
[----:B------:R-:W-:-:S04]  /*1c60*/  IADD3 R3, P0, PT, R4, UR8, RZ ;  /* 0x0000000804037c10 */ /* 0x000fc8000ff1e0ff */
[----:B------:R-:W-:Y:S02]  /*1c70*/  IADD3.X R6, PT, PT, RZ, UR9, RZ, P0, !PT ;  /* 0x00000009ff067c10 */ /* 0x000fe400087fe4ff */
[----:B------:R-:W-:-:S04]  /*1c80*/  LEA R2, P0, R3, UR12, 0x2 ;  /* 0x0000000c03027c11 */ /* 0x000fc8000f8010ff */
[----:B------:R-:W-:-:S05]  /*1c90*/  LEA.HI.X R3, R3, UR13, R6, 0x2, P0 ;  /* 0x0000000d03037c11 */ /* 0x000fca00080f1406 */
[----:B------:R-:W2:Y:S04]  /*1ca0*/  LDG.E R6, desc[UR14][R2.64] ;  /* 0x0000000e02067981 */ /* 0x000ea8000c1e1900 */
[----:B------:R-:W3:Y:S04]  /*1cb0*/  LDG.E R5, desc[UR14][R2.64+0x400] ;  /* 0x0004000e02057981 */ /* 0x000ee8000c1e1900 */
[----:B------:R-:W4:Y:S04]  /*1cc0*/  LDG.E R8, desc[UR14][R2.64+0x800] ;  /* 0x0008000e02087981 */ /* 0x000f28000c1e1900 */
[----:B------:R-:W5:Y:S04]  /*1cd0*/  LDG.E R10, desc[UR14][R2.64+0xc00] ;  /* 0x000c000e020a7981 */ /* 0x000f68000c1e1900 */
[----:B------:R-:W5:Y:S04]  /*1ce0*/  LDG.E R12, desc[UR14][R2.64+0x1000] ;  /* 0x0010000e020c7981 */ /* 0x000f68000c1e1900 */
[----:B------:R-:W5:Y:S04]  /*1cf0*/  LDG.E R14, desc[UR14][R2.64+0x1400] ;  /* 0x0014000e020e7981 */ /* 0x000f68000c1e1900 */
[----:B------:R-:W5:Y:S04]  /*1d00*/  LDG.E R16, desc[UR14][R2.64+0x1800] ;  /* 0x0018000e02107981 */ /* 0x000f68000c1e1900 */
[----:B------:R-:W5:Y:S01]  /*1d10*/  LDG.E R18, desc[UR14][R2.64+0x1c00] ;  /* 0x001c000e02127981 */ /* 0x000f62000c1e1900 */
[----:B------:R-:W-:-:S02]  /*1d20*/  VIADD R4, R4, 0x800 ;  /* 0x0000080004047836 */ /* 0x000fc40000000000 */
[----:B--2---:R-:W-:-:S04]  /*1d30*/  FADD R6, R7, R6 ;  /* 0x0000000607067221 */ /* 0x004fc80000000000 */
[----:B---3--:R-:W-:-:S04]  /*1d40*/  FADD R5, R6, R5 ;  /* 0x0000000506057221 */ /* 0x008fc80000000000 */
[----:B----4-:R-:W-:-:S04]  /*1d50*/  FADD R5, R5, R8 ;  /* 0x0000000805057221 */ /* 0x010fc80000000000 */
[----:B-----5:R-:W-:-:S04]  /*1d60*/  FADD R5, R5, R10 ;  /* 0x0000000a05057221 */ /* 0x020fc80000000000 */
[----:B------:R-:W-:-:S04]  /*1d70*/  FADD R5, R5, R12 ;  /* 0x0000000c05057221 */ /* 0x000fc80000000000 */
[----:B------:R-:W-:-:S04]  /*1d80*/  FADD R5, R5, R14 ;  /* 0x0000000e05057221 */ /* 0x000fc80000000000 */
[----:B------:R-:W-:-:S04]  /*1d90*/  FADD R5, R5, R16 ;  /* 0x0000001005057221 */ /* 0x000fc80000000000 */
[----:B------:R-:W-:-:S07]  /*1da0*/  FADD R7, R5, R18 ;  /* 0x0000001205077221 */ /* 0x000fce0000000000 */
.L_x_227:
[----:B------:R-:W-:Y:S05]  /*1db0*/  BSYNC.RECONVERGENT B2 ;  /* 0x0000000000027941 */ /* 0x000fea0003800200 */
.L_x_226:
[----:B------:R-:W-:Y:S05]  /*1dc0*/  @!P1 BRA `(.L_x_222) ;  /* 0x0000000000909947 */ /* 0x000fea0003800000 */
[----:B------:R-:W-:Y:S01]  /*1dd0*/  ISETP.GE.U32.AND P0, PT, R9, 0x4, PT ;  /* 0x000000040900780c */ /* 0x000fe20003f06070 */
[----:B------:R-:W-:Y:S01]  /*1de0*/  BSSY.RECONVERGENT B2, `(.L_x_228) ;  /* 0x0000010000027945 */ /* 0x000fe20003800200 */
[----:B------:R-:W-:-:S11]  /*1df0*/  LOP3.LUT P1, RZ, R19, 0x3, RZ, 0xc0, !PT ;  /* 0x0000000313ff7812 */ /* 0x000fd6000782c0ff */
[----:B------:R-:W-:Y:S05]  /*1e00*/  @!P0 BRA `(.L_x_229) ;  /* 0x0000000000348947 */ /* 0x000fea0003800000 */
[----:B------:R-:W-:-:S04]  /*1e10*/  IADD3 R3, P0, PT, R4, UR8, RZ ;  /* 0x0000000804037c10 */ /* 0x000fc8000ff1e0ff */
[----:B------:R-:W-:Y:S02]  /*1e20*/  IADD3.X R6, PT, PT, RZ, UR9, RZ, P0, !PT ;  /* 0x00000009ff067c10 */ /* 0x000fe400087fe4ff */
[----:B------:R-:W-:-:S04]  /*1e30*/  LEA R2, P0, R3, UR12, 0x2 ;  /* 0x0000000c03027c11 */ /* 0x000fc8000f8010ff */
[----:B------:R-:W-:-:S05]  /*1e40*/  LEA.HI.X R3, R3, UR13, R6, 0x2, P0 ;  /* 0x0000000d03037c11 */ /* 0x000fca00080f1406 */
[----:B------:R-:W2:Y:S04]  /*1e50*/  LDG.E R6, desc[UR14][R2.64] ;  /* 0x0000000e02067981 */ /* 0x000ea8000c1e1900 */
[----:B------:R-:W3:Y:S04]  /*1e60*/  LDG.E R5, desc[UR14][R2.64+0x400] ;  /* 0x0004000e02057981 */ /* 0x000ee8000c1e1900 */
[----:B------:R-:W4:Y:S04]  /*1e70*/  LDG.E R8, desc[UR14][R2.64+0x800] ;  /* 0x0008000e02087981 */ /* 0x000f28000c1e1900 */
[----:B------:R-:W5:Y:S01]  /*1e80*/  LDG.E R10, desc[UR14][R2.64+0xc00] ;  /* 0x000c000e020a7981 */ /* 0x000f62000c1e1900 */
[----:B------:R-:W-:-:S02]  /*1e90*/  VIADD R4, R4, 0x400 ;  /* 0x0000040004047836 */ /* 0x000fc40000000000 */
[----:B--2---:R-:W-:-:S04]  /*1ea0*/  FADD R6, R7, R6 ;  /* 0x0000000607067221 */ /* 0x004fc80000000000 */
[----:B---3--:R-:W-:-:S04]  /*1eb0*/  FADD R5, R6, R5 ;  /* 0x0000000506057221 */ /* 0x008fc80000000000 */
[----:B----4-:R-:W-:-:S04]  /*1ec0*/  FADD R5, R5, R8 ;  /* 0x0000000805057221 */ /* 0x010fc80000000000 */
[----:B-----5:R-:W-:-:S07]  /*1ed0*/  FADD R7, R5, R10 ;  /* 0x0000000a05077221 */ /* 0x020fce0000000000 */
.L_x_229:
[----:B------:R-:W-:Y:S05]  /*1ee0*/  BSYNC.RECONVERGENT B2 ;  /* 0x0000000000027941 */ /* 0x000fea0003800200 */
.L_x_228:
[----:B------:R-:W-:Y:S05]  /*1ef0*/  @!P1 BRA `(.L_x_222) ;  /* 0x0000000000449947 */ /* 0x000fea0003800000 */
[----:B------:R-:W-:Y:S02]  /*1f00*/  LOP3.LUT R0, R0, 0xffff, RZ, 0xc0, !PT ;  /* 0x0000ffff00007812 */ /* 0x000fe400078ec0ff */
[----:B------:R-:W-:Y:S02]  /*1f10*/  IADD3 R5, P0, PT, R4, UR10, RZ ;  /* 0x0000000a04057c10 */ /* 0x000fe4000ff1e0ff */
[----:B------:R-:W-:Y:S02]  /*1f20*/  LEA.HI R0, R0, 0x1, RZ, 0x18 ;  /* 0x0000000100007811 */ /* 0x000fe400078fc0ff */
[----:B------:R-:W-:Y:S02]  /*1f30*/  LEA R4, P1, R5, UR12, 0x2 ;  /* 0x0000000c05047c11 */ /* 0x000fe4000f8210ff */
[----:B------:R-:W-:Y:S02]  /*1f40*/  LOP3.LUT R0, R0, 0x3, RZ, 0xc0, !PT ;  /* 0x0000000300007812 */ /* 0x000fe400078ec0ff */
[----:B------:R-:W-:-:S03]  /*1f50*/  IADD3.X R2, PT, PT, RZ, UR7, RZ, P0, !PT ;  /* 0x00000007ff027c10 */ /* 0x000fc600087fe4ff */
[----:B------:R-:W-:Y:S01]  /*1f60*/  IMAD.MOV R0, RZ, RZ, -R0 ;  /* 0x000000ffff007224 */ /* 0x000fe200078e0a00 */
[----:B------:R-:W-:-:S07]  /*1f70*/  LEA.HI.X R5, R5, UR13, R2, 0x2, P1 ;  /* 0x0000000d05057c11 */ /* 0x000fce00088f1402 */
.L_x_230:
[----:B------:R-:W-:Y:S01]  /*1f80*/  MOV R2, R4 ;  /* 0x0000000400027202 */ /* 0x000fe20000000f00 */
[----:B------:R-:W-:-:S05]  /*1f90*/  IMAD.MOV.U32 R3, RZ, RZ, R5 ;  /* 0x000000ffff037224 */ /* 0x000fca00078e0005 */
[----:B------:R-:W2:Y:S01]  /*1fa0*/  LDG.E R2, desc[UR14][R2.64] ;  /* 0x0000000e02027981 */ /* 0x000ea2000c1e1900 */
[----:B------:R-:W-:Y:S02]  /*1fb0*/  IADD3 R0, PT, PT, R0, 0x1, RZ ;  /* 0x0000000100007810 */ /* 0x000fe40007ffe0ff */
[----:B------:R-:W-:Y:S02]  /*1fc0*/  IADD3 R4, P1, PT, R4, 0x400, RZ ;  /* 0x0000040004047810 */ /* 0x000fe40007f3e0ff */
[----:B------:R-:W-:-:S03]  /*1fd0*/  ISETP.NE.AND P0, PT, R0, RZ, PT ;  /* 0x000000ff0000720c */ /* 0x000fc60003f05270 */
[----:B------:R-:W-:Y:S02]  /*1fe0*/  IMAD.X R5, RZ, RZ, R5, P1 ;  /* 0x000000ffff057224 */ /* 0x000fe400008e0605 */
[----:B--2---:R-:W-:-:S08]  /*1ff0*/  FADD R7, R2, R7 ;  /* 0x0000000702077221 */ /* 0x004fd00000000000 */
[----:B------:R-:W-:Y:S05]  /*2000*/  @P0 BRA `(.L_x_230) ;  /* 0xfffffffc00dc0947 */ /* 0x000fea000383ffff */
.L_x_222:
[----:B------:R-:W-:Y:S05]  /*2010*/  BSYNC.RECONVERGENT B1 ;  /* 0x0000000000017941 */ /* 0x000fea0003800200 */
.L_x_219:
[----:B------:R-:W0:Y:S01]  /*2020*/  S2R R6, SR_LANEID ;  /* 0x0000000000067919 */ /* 0x000e220000000000 */
[----:B------:R-:W1:Y:S01]  /*2030*/  SHFL.DOWN PT, R0, R7, 0x1, 0x1f ;  /* 0x08201f0007007f89 */ /* 0x000e6200000e0000 */
[----:B------:R-:W2:Y:S01]  /*2040*/  S2R R5, SR_TID.X ;  /* 0x0000000000057919 */ /* 0x000ea20000002100 */
[C---:B0-----:R-:W-:Y:S02]  /*2050*/  ISETP.GT.AND P0, PT, R6.reuse, 0x1e, PT ;  /* 0x0000001e0600780c */ /* 0x041fe40003f04270 */
[----:B------:R-:W-:-:S11]  /*2060*/  ISETP.NE.AND P1, PT, R6, RZ, PT ;  /* 0x000000ff0600720c */ /* 0x000fd60003f25270 */
[----:B-1----:R-:W-:Y:S01]  /*2070*/  @!P0 FADD R7, R0, R7 ;  /* 0x0000000700078221 */ /* 0x002fe20000000000 */
[----:B------:R-:W-:Y:S01]  /*2080*/  ISETP.GT.AND P0, PT, R6, 0x1d, PT ;  /* 0x0000001d0600780c */ /* 0x000fe20003f04270 */
[----:B------:R-:W0:Y:S01]  /*2090*/  @!P1 S2R R4, SR_CgaCtaId ;  /* 0x0000000000049919 */ /* 0x000e220000008800 */
[----:B------:R-:W-:Y:S02]  /*20a0*/  @!P1 MOV R3, 0x400 ;  /* 0x0000040000039802 */ /* 0x000fe40000000f00 */
[----:B--2---:R-:W-:Y:S01]  /*20b0*/  @!P1 SHF.R.U32.HI R2, RZ, 0x3, R5 ;  /* 0x00000003ff029819 */ /* 0x004fe20000011605 */
        /* <DEDUP_REMOVED lines=31> */
[----:B------:R-:W-:-:S07]  /*22b0*/  FADD R9, R2, R3 ;  /* 0x0000000302097221 */ /* 0x000fce0000000000 */
.L_x_218:
[----:B------:R-:W-:Y:S05]  /*22c0*/  BSYNC.RECONVERGENT B0 ;  /* 0x0000000000007941 */ /* 0x000fea0003800200 */
.L_x_203:
[----:B------:R-:W-:Y:S05]  /*22d0*/  @P0 EXIT ;  /* 0x000000000000094d */ /* 0x000fea0003800000 */
[----:B------:R-:W3:Y:S02]  /*22e0*/  LDCU.64 UR4, c[0x0][0x388] ;  /* 0x00007100ff0477ac */ /* 0x000ee40008000a00 */
[----:B---3--:R-:W-:-:S06]  /*22f0*/  UIMAD.WIDE.U32 UR4, UR16, 0x4, UR4 ;  /* 0x00000004100478a5 */ /* 0x008fcc000f8e0004 */
[----:B------:R-:W-:Y:S01]  /*2300*/  IMAD.U32 R2, RZ, RZ, UR4 ;  /* 0x00000004ff027e24 */ /* 0x000fe2000f8e00ff */
[----:B0-2---:R-:W-:-:S05]  /*2310*/  MOV R3, UR5 ;  /* 0x0000000500037c02 */ /* 0x005fca0008000f00 */
[----:B------:R-:W-:Y:S01]  /*2320*/  STG.E desc[UR14][R2.64], R9 ;  /* 0x0000000902007986 */ /* 0x000fe2000c10190e */
[----:B------:R-:W-:Y:S05]  /*2330*/  EXIT ;  /* 0x000000000000794d */ /* 0x000fea0003800000 */
.L_x_231:
        /* <DEDUP_REMOVED lines=12> */
.L_x_389:


//--------------------- .text._ZN3cub18CUB_300001_SM_10006detail6reduce28DeviceReduceSingleTileKernelINS2_10policy_hubIfyN4cuda3std3__44plusIfEEE10Policy1000EN6thrust24THRUST_300001_SM_1000_NS10device_ptrIKfEEPfyS9_ffNS7_10__identityEEEvT0_T1_T2_T3_T4_T6_ --------------------------
	.section	.text._ZN3cub18CUB_300001_SM_10006detail6reduce28DeviceReduceSingleTileKernelINS2_10policy_hubIfyN4cuda3std3__44plusIfEEE10Policy1000EN6thrust24THRUST_300001_SM_1000_NS10device_ptrIKfEEPfyS9_ffNS7_10__identityEEEvT0_T1_T2_T3_T4_T6_,"ax",@progbits
	.align	128
        .global         _ZN3cub18CUB_300001_SM_10006detail6reduce28DeviceReduceSingleTileKernelINS2_10policy_hubIfyN4cuda3std3__44plusIfEEE10Policy1000EN6thrust24THRUST_300001_SM_1000_NS10device_ptrIKfEEPfyS9_ffNS7_10__identityEEEvT0_T1_T2_T3_T4_T6_
        .type           _ZN3cub18CUB_300001_SM_10006detail6reduce28DeviceReduceSingleTileKernelINS2_10policy_hubIfyN4cuda3std3__44plusIfEEE10Policy1000EN6thrust24THRUST_300001_SM_1000_NS10device_ptrIKfEEPfyS9_ffNS7_10__identityEEEvT0_T1_T2_T3_T4_T6_,@function
        .size           _ZN3cub18CUB_300001_SM_10006detail6reduce28DeviceReduceSingleTileKernelINS2_10policy_hubIfyN4cuda3std3__44plusIfEEE10Policy1000EN6thrust24THRUST_300001_SM_1000_NS10device_ptrIKfEEPfyS9_ffNS7_10__identityEEEvT0_T1_T2_T3_T4_T6_,(.L_x_390 - _ZN3cub18CUB_300001_SM_10006detail6reduce28DeviceReduceSingleTileKernelINS2_10policy_hubIfyN4cuda3std3__44plusIfEEE10Policy1000EN6thrust24THRUST_300001_SM_1000_NS10device_ptrIKfEEPfyS9_ffNS7_10__identityEEEvT0_T1_T2_T3_T4_T6_)
        .other          _ZN3cub18CUB_300001_SM_10006detail6reduce28DeviceReduceSingleTileKernelINS2_10policy_hubIfyN4cuda3std3__44plusIfEEE10Policy1000EN6thrust24THRUST_300001_SM_1000_NS10device_ptrIKfEEPfyS9_ffNS7_10__identityEEEvT0_T1_T2_T3_T4_T6_,@"STO_CUDA_ENTRY STV_DEFAULT"
_ZN3cub18CUB_300001_SM_10006detail6reduce28DeviceReduceSingleTileKernelINS2_10policy_hubIfyN4cuda3std3__44plusIfEEE10Policy1000EN6thrust24THRUST_300001_SM_1000_NS10device_ptrIKfEEPfyS9_ffNS7_10__identityEEEvT0_T1_T2_T3_T4_T6_:
.text._ZN3cub18CUB_300001_SM_10006detail6reduce28DeviceReduceSingleTileKernelINS2_10policy_hubIfyN4cuda3std3__44plusIfEEE10Policy1000EN6thrust24THRUST_300001_SM_1000_NS10device_ptrIKfEEPfyS9_ffNS7_10__identityEEEvT0_T1_T2_T3_T4_T6_:
[----:B------:R-:W-:Y:S01]  /*0000*/  LDC R1, c[0x0][0x37c] ;  /* 0x0000df00ff017b82 */ /* 0x000fe20000000800 */
[----:B------:R-:W0:Y:S01]  /*0010*/  LDCU.64 UR4, c[0x0][0x390] ;  /* 0x00007200ff0477ac */ /* 0x000e220008000a00 */
[----:B------:R-:W1:Y:S01]  /*0020*/  LDCU.64 UR6, c[0x0][0x358] ;  /* 0x00006b00ff0677ac */ /* 0x000e620008000a00 */
[----:B0-----:R-:W-:Y:S01]  /*0030*/  MOV R4, UR4 ;  /* 0x0000000400047c02 */ /* 0x001fe20008000f00 */
[----:B------:R-:W-:-:S03]  /*0040*/  IMAD.U32 R0, RZ, RZ, UR5 ;  /* 0x00000005ff007e24 */ /* 0x000fc6000f8e00ff */
[----:B------:R-:W-:-:S04]  /*0050*/  ISETP.NE.U32.AND P0, PT, R4, RZ, PT ;  /* 0x000000ff0400720c */ /* 0x000fc80003f05070 */
[----:B------:R-:W-:-:S13]  /*0060*/  ISETP.NE.AND.EX P0, PT, R0, RZ, PT, P0 ;  /* 0x000000ff0000720c */ /* 0x000fda0003f05300 */
        /* <DEDUP_REMOVED lines=8> */
.L_x_232:
[----:B------:R-:W-:Y:S01]  /*00f0*/  ISETP.GT.U32.AND P0, PT, R4, 0xfff, PT ;  /* 0x00000fff0400780c */ /* 0x000fe20003f04070 */
[----:B------:R-:W-:Y:S03]  /*0100*/  BSSY.RECONVERGENT B0, `(.L_x_233) ;  /* 0x00001f3000007945 */ /* 0x000fe60003800200 */
[----:B------:R-:W-:-:S13]  /*0110*/  ISETP.GT.U32.AND.EX P0, PT, R0, RZ, PT, P0 ;  /* 0x000000ff0000720c */ /* 0x000fda0003f04100 */
[----:B------:R-:W-:Y:S05]  /*0120*/  @P0 BRA `(.L_x_234) ;  /* 0x0000000c00ac0947 */ /* 0x000fea0003800000 */
[----:B------:R-:W0:Y:S01]  /*0130*/  S2R R5, SR_TID.X ;  /* 0x0000000000057919 */ /* 0x000e220000002100 */
[----:B------:R-:W-:Y:S01]  /*0140*/  BSSY.RECONVERGENT B1, `(.L_x_235) ;  /* 0x0000009000017945 */ /* 0x000fe20003800200 */
[----:B------:R-:W-:Y:S01]  /*0150*/  HFMA2 R6, -RZ, RZ, 0, 0 ;  /* 0x00000000ff067431 */ /* 0x000fe200000001ff */
[----:B0-----:R-:W-:Y:S01]  /*0160*/  ISETP.GE.U32.AND P0, PT, R5, R4, PT ;  /* 0x000000040500720c */ /* 0x001fe20003f06070 */
[----:B------:R-:W-:-:S12]  /*0170*/  IMAD.MOV.U32 R7, RZ, RZ, R5 ;  /* 0x000000ffff077224 */ /* 0x000fd800078e0005 */
[----:B------:R-:W-:Y:S05]  /*0180*/  @P0 BRA `(.L_x_236) ;  /* 0x0000000000100947 */ /* 0x000fea0003800000 */
[----:B------:R-:W0:Y:S02]  /*0190*/  LDC.64 R2, c[0x0][0x380] ;  /* 0x0000e000ff027b82 */ /* 0x000e240000000a00 */
[----:B0-----:R-:W-:-:S05]  /*01a0*/  IMAD.WIDE.U32 R2, R5, 0x4, R2 ;  /* 0x0000000405027825 */ /* 0x001fca00078e0002 */
[----:B------:R0:W5:Y:S01]  /*01b0*/  LDG.E R6, desc[UR6][R2.64] ;  /* 0x0000000602067981 */ /* 0x000162000c1e1900 */
[----:B------:R-:W-:-:S07]  /*01c0*/  IADD3 R7, PT, PT, R5, 0x100, RZ ;  /* 0x0000010005077810 */ /* 0x000fce0007ffe0ff */
.L_x_236:
[----:B------:R-:W-:Y:S05]  /*01d0*/  BSYNC.RECONVERGENT B1 ;  /* 0x0000000000017941 */ /* 0x000fea0003800200 */
.L_x_235:
[----:B------:R-:W-:Y:S01]  /*01e0*/  ISETP.GE.U32.AND P0, PT, R7, R4, PT ;  /* 0x000000040700720c */ /* 0x000fe20003f06070 */
[----:B------:R-:W-:-:S12]  /*01f0*/  BSSY.RECONVERGENT B1, `(.L_x_237) ;  /* 0x000006d000017945 */ /* 0x000fd80003800200 */
[----:B------:R-:W-:Y:S05]  /*0200*/  @P0 BRA `(.L_x_238) ;  /* 0x0000000400ac0947 */ /* 0x000fea0003800000 */
[----:B0-----:R-:W-:Y:S01]  /*0210*/  LOP3.LUT R3, RZ, R7, RZ, 0x33, !PT ;  /* 0x00000007ff037212 */ /* 0x001fe200078e33ff */
[----:B------:R-:W-:Y:S04]  /*0220*/  BSSY.RECONVERGENT B2, `(.L_x_239) ;  /* 0x0000033000027945 */ /* 0x000fe80003800200 */
[----:B------:R-:W-:-:S05]  /*0230*/  IMAD.IADD R3, R3, 0x1, R4 ;  /* 0x0000000103037824 */ /* 0x000fca00078e0204 */
[C---:B------:R-:W-:Y:S02]  /*0240*/  ISETP.GE.U32.AND P0, PT, R3.reuse, 0xf00, PT ;  /* 0x00000f000300780c */ /* 0x040fe40003f06070 */
[----:B------:R-:W-:-:S04]  /*0250*/  LEA.HI R8, R3, 0x1, RZ, 0x18 ;  /* 0x0000000103087811 */ /* 0x000fc800078fc0ff */
[----:B------:R-:W-:-:S04]  /*0260*/  LOP3.LUT R22, R8, 0xf, RZ, 0xc0, !PT ;  /* 0x0000000f08167812 */ /* 0x000fc800078ec0ff */
[----:B------:R-:W-:-:S03]  /*0270*/  ISETP.NE.AND P1, PT, R22, RZ, PT ;  /* 0x000000ff1600720c */ /* 0x000fc60003f25270 */
[----:B------:R-:W-:Y:S10]  /*0280*/  @!P0 BRA `(.L_x_240) ;  /* 0x0000000000b08947 */ /* 0x000ff40003800000 */
[----:B------:R-:W0:Y:S01]  /*0290*/  LDC.64 R2, c[0x0][0x380] ;  /* 0x0000e000ff027b82 */ /* 0x000e220000000a00 */
[----:B------:R-:W-:-:S04]  /*02a0*/  LOP3.LUT R9, R8, 0x1fffff0, RZ, 0xc0, !PT ;  /* 0x01fffff008097812 */ /* 0x000fc800078ec0ff */
[----:B------:R-:W-:Y:S01]  /*02b0*/  IADD3 R9, PT, PT, -R9, RZ, RZ ;  /* 0x000000ff09097210 */ /* 0x000fe20007ffe1ff */
[----:B0-----:R-:W-:-:S03]  /*02c0*/  IMAD.WIDE.U32 R2, R7, 0x4, R2 ;  /* 0x0000000407027825 */ /* 0x001fc600078e0002 */
[----:B------:R-:W-:-:S05]  /*02d0*/  IADD3 R2, P0, PT, R2, 0x2000, RZ ;  /* 0x0000200002027810 */ /* 0x000fca0007f1e0ff */
[----:B------:R-:W-:-:S08]  /*02e0*/  IMAD.X R3, RZ, RZ, R3, P0 ;  /* 0x000000ffff037224 */ /* 0x000fd000000e0603 */
.L_x_241:
        /* <DEDUP_REMOVED lines=38> */
.L_x_240:
[----:B------:R-:W-:Y:S05]  /*0550*/  BSYNC.RECONVERGENT B2 ;  /* 0x0000000000027941 */ /* 0x000fea0003800200 */
.L_x_239:
[----:B------:R-:W-:Y:S05]  /*0560*/  @!P1 BRA `(.L_x_238) ;  /* 0x0000000000d49947 */ /* 0x000fea0003800000 */
[----:B------:R-:W-:Y:S01]  /*0570*/  ISETP.GE.U32.AND P0, PT, R22, 0x8, PT ;  /* 0x000000081600780c */ /* 0x000fe20003f06070 */
[----:B------:R-:W-:Y:S01]  /*0580*/  BSSY.RECONVERGENT B2, `(.L_x_242) ;  /* 0x0000017000027945 */ /* 0x000fe20003800200 */
[----:B------:R-:W-:-:S04]  /*0590*/  LOP3.LUT R11, R8, 0x7, RZ, 0xc0, !PT ;  /* 0x00000007080b7812 */ /* 0x000fc800078ec0ff */
[----:B------:R-:W-:-:S07]  /*05a0*/  ISETP.NE.AND P1, PT, R11, RZ, PT ;  /* 0x000000ff0b00720c */ /* 0x000fce0003f25270 */
[----:B------:R-:W-:Y:S06]  /*05b0*/  @!P0 BRA `(.L_x_243) ;  /* 0x00000000004c8947 */ /* 0x000fec0003800000 */
[----:B------:R-:W0:Y:S02]  /*05c0*/  LDC.64 R2, c[0x0][0x380] ;  /* 0x0000e000ff027b82 */ /* 0x000e240000000a00 */
[----:B0-----:R-:W-:-:S05]  /*05d0*/  IMAD.WIDE R2, R7, 0x4, R2 ;  /* 0x0000000407027825 */ /* 0x001fca00078e0202 */
        /* <DEDUP_REMOVED lines=17> */
.L_x_243:
[----:B------:R-:W-:Y:S05]  /*06f0*/  BSYNC.RECONVERGENT B2 ;  /* 0x0000000000027941 */ /* 0x000fea0003800200 */
.L_x_242:
        /* <DEDUP_REMOVED lines=17> */
.L_x_245:
[----:B------:R-:W-:Y:S05]  /*0810*/  BSYNC.RECONVERGENT B2 ;  /* 0x0000000000027941 */ /* 0x000fea0003800200 */
.L_x_244:
[----:B------:R-:W-:Y:S05]  /*0820*/  @!P1 BRA `(.L_x_238) ;  /* 0x0000000000249947 */ /* 0x000fea0003800000 */
[----:B------:R-:W0:Y:S01]  /*0830*/  LDC.64 R8, c[0x0][0x380] ;  /* 0x0000e000ff087b82 */ /* 0x000e220000000a00 */
[----:B------:R-:W-:-:S07]  /*0840*/  IMAD.MOV R10, RZ, RZ, -R10 ;  /* 0x000000ffff0a7224 */ /* 0x000fce00078e0a0a */
.L_x_246:
[----:B0-----:R-:W-:-:S06]  /*0850*/  IMAD.WIDE R2, R7, 0x4, R8 ;  /* 0x0000000407027825 */ /* 0x001fcc00078e0208 */
[----:B------:R-:W2:Y:S01]  /*0860*/  LDG.E R3, desc[UR6][R2.64] ;  /* 0x0000000602037981 */ /* 0x000ea2000c1e1900 */
[----:B------:R-:W-:Y:S01]  /*0870*/  IADD3 R10, PT, PT, R10, 0x1, RZ ;  /* 0x000000010a0a7810 */ /* 0x000fe20007ffe0ff */
[----:B------:R-:W-:-:S03]  /*0880*/  VIADD R7, R7, 0x100 ;  /* 0x0000010007077836 */ /* 0x000fc60000000000 */
[----:B------:R-:W-:Y:S01]  /*0890*/  ISETP.NE.AND P0, PT, R10, RZ, PT ;  /* 0x000000ff0a00720c */ /* 0x000fe20003f05270 */
[----:B--2--5:R-:W-:-:S12]  /*08a0*/  FADD R6, R3, R6 ;  /* 0x0000000603067221 */ /* 0x024fd80000000000 */
[----:B------:R-:W-:Y:S05]  /*08b0*/  @P0 BRA `(.L_x_246) ;  /* 0xfffffffc00e40947 */ /* 0x000fea000383ffff */
.L_x_238:
[----:B------:R-:W-:Y:S05]  /*08c0*/  BSYNC.RECONVERGENT B1 ;  /* 0x0000000000017941 */ /* 0x000fea0003800200 */
.L_x_237:
[----:B------:R-:W-:Y:S02]  /*08d0*/  ISETP.GE.U32.AND P0, PT, R4, 0x100, PT ;  /* 0x000001000400780c */ /* 0x000fe40003f06070 */
[----:B-----5:R-:W-:Y:S02]  /*08e0*/  MOV R9, R6 ;  /* 0x0000000600097202 */ /* 0x020fe40000000f00 */
[----:B------:R-:W-:-:S13]  /*08f0*/  ISETP.GE.U32.AND.EX P0, PT, R0, RZ, PT, P0 ;  /* 0x000000ff0000720c */ /* 0x000fda0003f06100 */
[----:B------:R-:W-:Y:S05]  /*0900*/  @!P0 BRA `(.L_x_247) ;  /* 0x0000000000ac8947 */ /* 0x000fea0003800000 */
[----:B------:R-:W1:Y:S01]  /*0910*/  S2R R6, SR_LANEID ;  /* 0x0000000000067919 */ /* 0x000e620000000000 */
[----:B------:R-:W-:Y:S01]  /*0920*/  ISETP.NE.AND P5, PT, R5, RZ, PT ;  /* 0x000000ff0500720c */ /* 0x000fe20003fa5270 */
        /* <DEDUP_REMOVED lines=14> */
[----:B-1----:R-:W-:-:S05]  /*0a10*/  @!P1 LEA R7, R7, R4, 0x18 ;  /* 0x0000000407079211 */ /* 0x002fca00078ec0ff */
[----:B------:R-:W-:-:S03]  /*0a20*/  @!P1 IMAD.IADD R2, R2, 0x1, R7 ;  /* 0x0000000102029824 */ /* 0x000fc600078e0207 */
[----:B0-----:R-:W-:Y:S01]  /*0a30*/  @!P0 FADD R0, R0, R3 ;  /* 0x0000000300008221 */ /* 0x001fe20000000000 */
[----:B------:R-:W-:-:S04]  /*0a40*/  ISETP.GT.AND P0, PT, R6, 0x17, PT ;  /* 0x000000170600780c */ /* 0x000fc80003f04270 */
[----:B------:R-:W0:Y:S09]  /*0a50*/  SHFL.DOWN PT, R3, R0, 0x8, 0x1f ;  /* 0x09001f0000037f89 */ /* 0x000e3200000e0000 */
[----:B0-----:R-:W-:Y:S01]  /*0a60*/  @!P0 FADD R0, R0, R3 ;  /* 0x0000000300008221 */ /* 0x001fe20000000000 */
[----:B------:R-:W-:-:S04]  /*0a70*/  ISETP.GT.AND P0, PT, R6, 0xf, PT ;  /* 0x0000000f0600780c */ /* 0x000fc80003f04270 */
[----:B------:R-:W0:Y:S02]  /*0a80*/  SHFL.DOWN PT, R3, R0, 0x10, 0x1f ;  /* 0x0a001f0000037f89 */ /* 0x000e2400000e0000 */
[----:B0-----:R-:W-:-:S05]  /*0a90*/  FADD R3, R0, R3 ;  /* 0x0000000300037221 */ /* 0x001fca0000000000 */
[----:B------:R1:W-:Y:S01]  /*0aa0*/  @!P1 STS [R2+0x8], R3 ;  /* 0x0000080302009388 */ /* 0x0003e20000000800 */
[----:B------:R-:W-:Y:S01]  /*0ab0*/  FSEL R8, R0, R3, P0 ;  /* 0x0000000300087208 */ /* 0x000fe20000000000 */
[----:B------:R-:W-:Y:S06]  /*0ac0*/  BAR.SYNC.DEFER_BLOCKING 0x0 ;  /* 0x0000000000007b1d */ /* 0x000fec0000010000 */
[----:B------:R-:W-:Y:S05]  /*0ad0*/  @P5 BRA `(.L_x_248) ;  /* 0x0000001400545947 */ /* 0x000fea0003800000 */
[----:B------:R-:W0:Y:S01]  /*0ae0*/  S2UR UR5, SR_CgaCtaId ;  /* 0x00000000000579c3 */ /* 0x000e220000008800 */
[----:B------:R-:W-:Y:S02]  /*0af0*/  UMOV UR4, 0x400 ;  /* 0x0000040000047882 */ /* 0x000fe40000000000 */
[----:B0-----:R-:W-:-:S09]  /*0b00*/  ULEA UR4, UR5, UR4, 0x18 ;  /* 0x0000000405047291 */ /* 0x001fd2000f8ec0ff */
[----:B-1----:R-:W0:Y:S04]  /*0b10*/  LDS R3, [UR4+0xc] ;  /* 0x00000c04ff037984 */ /* 0x002e280008000800 */
        /* <DEDUP_REMOVED lines=10> */
.L_x_247:
[----:B------:R-:W1:Y:S01]  /*0bc0*/  S2R R8, SR_LANEID ;  /* 0x0000000000087919 */ /* 0x000e620000000000 */
[C---:B0-----:R-:W-:Y:S02]  /*0bd0*/  LOP3.LUT R2, R5.reuse, 0x3e0, RZ, 0xc0, !PT ;  /* 0x000003e005027812 */ /* 0x041fe400078ec0ff */
[----:B------:R-:W-:Y:S02]  /*0be0*/  ISETP.NE.AND P5, PT, R5, RZ, PT ;  /* 0x000000ff0500720c */ /* 0x000fe40003fa5270 */
[----:B------:R-:W-:Y:S02]  /*0bf0*/  LOP3.LUT R7, RZ, R2, RZ, 0x33, !PT ;  /* 0x00000002ff077212 */ /* 0x000fe400078e33ff */
[----:B------:R-:W-:-:S03]  /*0c00*/  IADD3 R3, PT, PT, R2, 0x20, RZ ;  /* 0x0000002002037810 */ /* 0x000fc60007ffe0ff */
[----:B------:R-:W-:Y:S01]  /*0c10*/  IMAD.IADD R7, R7, 0x1, R4 ;  /* 0x0000000107077824 */ /* 0x000fe200078e0204 */
[----:B------:R-:W-:-:S04]  /*0c20*/  ISETP.GT.U32.AND P0, PT, R3, R4, PT ;  /* 0x000000040300720c */ /* 0x000fc80003f04070 */
[----:B------:R-:W-:-:S05]  /*0c30*/  SEL R7, R7, 0x1f, P0 ;  /* 0x0000001f07077807 */ /* 0x000fca0000000000 */
[----:B------:R-:W0:Y:S01]  /*0c40*/  SHFL.DOWN PT, R2, R9, 0x1, R7 ;  /* 0x0820000009027989 */ /* 0x000e2200000e0007 */
[C---:B-1----:R-:W-:Y:S02]  /*0c50*/  ISETP.GE.AND P0, PT, R8.reuse, R7, PT ;  /* 0x000000070800720c */ /* 0x042fe40003f06270 */
[C---:B------:R-:W-:Y:S02]  /*0c60*/  IADD3 R6, PT, PT, R8.reuse, 0x2, RZ ;  /* 0x0000000208067810 */ /* 0x040fe40007ffe0ff */
[----:B------:R-:W-:-:S09]  /*0c70*/  ISETP.NE.AND P1, PT, R8, RZ, PT ;  /* 0x000000ff0800720c */ /* 0x000fd20003f25270 */
[----:B0-----:R-:W-:Y:S01]  /*0c80*/  @!P0 FADD R9, R2, R9 ;  /* 0x0000000902098221 */ /* 0x001fe20000000000 */
[----:B------:R-:W-:Y:S01]  /*0c90*/  ISETP.GT.AND P0, PT, R6, R7, PT ;  /* 0x000000070600720c */ /* 0x000fe20003f04270 */
[----:B------:R-:W-:Y:S02]  /*0ca0*/  VIADD R6, R8, 0x4 ;  /* 0x0000000408067836 */ /* 0x000fe40000000000 */
[----:B------:R-:W0:Y:S01]  /*0cb0*/  @!P1 S2R R11, SR_CgaCtaId ;  /* 0x00000000000b9919 */ /* 0x000e220000008800 */
[----:B------:R-:W-:Y:S01]  /*0cc0*/  @!P1 SHF.R.U32.HI R3, RZ, 0x3, R5 ;  /* 0x00000003ff039819 */ /* 0x000fe20000011605 */
[----:B------:R-:W1:Y:S03]  /*0cd0*/  SHFL.DOWN PT, R2, R9, 0x2, R7 ;  /* 0x0840000009027989 */ /* 0x000e6600000e0007 */
[----:B------:R-:W-:-:S05]  /*0ce0*/  @!P1 LOP3.LUT R3, R3, 0x7c, RZ, 0xc0, !PT ;  /* 0x0000007c03039812 */ /* 0x000fca00078ec0ff */
[----:B-1----:R-:W-:Y:S01]  /*0cf0*/  @!P0 FADD R9, R9, R2 ;  /* 0x0000000209098221 */ /* 0x002fe20000000000 */
[-C--:B------:R-:W-:Y:S02]  /*0d00*/  ISETP.GT.AND P0, PT, R6, R7.reuse, PT ;  /* 0x000000070600720c */ /* 0x080fe40003f04270 */
[----:B------:R-:W-:Y:S02]  /*0d10*/  IADD3 R6, PT, PT, R8, 0x8, RZ ;  /* 0x0000000808067810 */ /* 0x000fe40007ffe0ff */
[----:B------:R-:W1:Y:S09]  /*0d20*/  SHFL.DOWN PT, R2, R9, 0x4, R7 ;  /* 0x0880000009027989 */ /* 0x000e7200000e0007 */
[----:B-1----:R-:W-:Y:S01]  /*0d30*/  @!P0 FADD R9, R9, R2 ;  /* 0x0000000209098221 */ /* 0x002fe20000000000 */
[----:B------:R-:W-:Y:S01]  /*0d40*/  ISETP.GT.AND P0, PT, R6, R7, PT ;  /* 0x000000070600720c */ /* 0x000fe20003f04270 */
[----:B------:R-:W-:-:S03]  /*0d50*/  VIADD R6, R8, 0x10 ;  /* 0x0000001008067836 */ /* 0x000fc60000000000 */
[----:B------:R-:W1:Y:S09]  /*0d60*/  SHFL.DOWN PT, R2, R9, 0x8, R7 ;  /* 0x0900000009027989 */ /* 0x000e7200000e0007 */
[----:B-1----:R-:W-:Y:S01]  /*0d70*/  @!P0 FADD R9, R9, R2 ;  /* 0x0000000209098221 */ /* 0x002fe20000000000 */
[----:B------:R-:W-:-:S02]  /*0d80*/  ISETP.GT.AND P0, PT, R6, R7, PT ;  /* 0x000000070600720c */ /* 0x000fc40003f04270 */
[----:B------:R-:W-:Y:S02]  /*0d90*/  @!P1 MOV R6, 0x400 ;  /* 0x0000040000069802 */ /* 0x000fe40000000f00 */
[----:B------:R-:W1:Y:S02]  /*0da0*/  SHFL.DOWN PT, R2, R9, 0x10, R7 ;  /* 0x0a00000009027989 */ /* 0x000e6400000e0007 */
[----:B0-----:R-:W-:-:S04]  /*0db0*/  @!P1 LEA R6, R11, R6, 0x18 ;  /* 0x000000060b069211 */ /* 0x001fc800078ec0ff */
[----:B------:R-:W-:-:S03]  /*0dc0*/  @!P1 IADD3 R3, PT, PT, R3, R6, RZ ;  /* 0x0000000603039210 */ /* 0x000fc60007ffe0ff */
[----:B-1----:R-:W-:-:S04]  /*0dd0*/  @!P0 FADD R9, R9, R2 ;  /* 0x0000000209098221 */ /* 0x002fc80000000000 */
[----:B------:R-:W-:-:S05]  /*0de0*/  IMAD.MOV.U32 R8, RZ, RZ, R9 ;  /* 0x000000ffff087224 */ /* 0x000fca00078e0009 */
[----:B------:R0:W-:Y:S01]  /*0df0*/  @!P1 STS [R3+0x8], R8 ;  /* 0x0000080803009388 */ /* 0x0001e20000000800 */
[----:B------:R-:W-:Y:S06]  /*0e00*/  BAR.SYNC.DEFER_BLOCKING 0x0 ;  /* 0x0000000000007b1d */ /* 0x000fec0000010000 */
[----:B------:R-:W-:Y:S05]  /*0e10*/  @P5 BRA `(.L_x_248) ;  /* 0x0000001000845947 */ /* 0x000fea0003800000 */
[----:B------:R-:W1:Y:S01]  /*0e20*/  S2UR UR5, SR_CgaCtaId ;  /* 0x00000000000579c3 */ /* 0x000e620000008800 */
[----:B------:R-:W-:Y:S01]  /*0e30*/  UMOV UR4, 0x400 ;  /* 0x0000040000047882 */ /* 0x000fe20000000000 */
[C---:B------:R-:W-:Y:S02]  /*0e40*/  ISETP.GT.U32.AND P3, PT, R4.reuse, 0x20, PT ;  /* 0x000000200400780c */ /* 0x040fe40003f64070 */
[----:B------:R-:W-:Y:S02]  /*0e50*/  ISETP.GT.U32.AND P1, PT, R4, 0x40, PT ;  /* 0x000000400400780c */ /* 0x000fe40003f24070 */
[----:B------:R-:W-:Y:S02]  /*0e60*/  ISETP.GT.U32.AND.EX P3, PT, R0, RZ, PT, P3 ;  /* 0x000000ff0000720c */ /* 0x000fe40003f64130 */
[----:B------:R-:W-:Y:S02]  /*0e70*/  ISETP.GT.U32.AND P0, PT, R4, 0x60, PT ;  /* 0x000000600400780c */ /* 0x000fe40003f04070 */
[----:B------:R-:W-:-:S02]  /*0e80*/  ISETP.GT.U32.AND.EX P1, PT, R0, RZ, PT, P1 ;  /* 0x000000ff0000720c */ /* 0x000fc40003f24110 */
[----:B------:R-:W-:Y:S02]  /*0e90*/  ISETP.GT.U32.AND P2, PT, R4, 0x80, PT ;  /* 0x000000800400780c */ /* 0x000fe40003f44070 */
[----:B------:R-:W-:Y:S02]  /*0ea0*/  ISETP.GT.U32.AND.EX P0, PT, R0, RZ, PT, P0 ;  /* 0x000000ff0000720c */ /* 0x000fe40003f04100 */
[----:B------:R-:W-:Y:S02]  /*0eb0*/  ISETP.GT.U32.AND P4, PT, R4, 0xa0, PT ;  /* 0x000000a00400780c */ /* 0x000fe40003f84070 */
[C---:B------:R-:W-:Y:S02]  /*0ec0*/  ISETP.GT.U32.AND.EX P2, PT, R0.reuse, RZ, PT, P2 ;  /* 0x000000ff0000720c */ /* 0x040fe40003f44120 */
[----:B------:R-:W-:Y:S01]  /*0ed0*/  ISETP.GT.U32.AND.EX P4, PT, R0, RZ, PT, P4 ;  /* 0x000000ff0000720c */ /* 0x000fe20003f84140 */
[----:B-1----:R-:W-:-:S09]  /*0ee0*/  ULEA UR4, UR5, UR4, 0x18 ;  /* 0x0000000405047291 */ /* 0x002fd2000f8ec0ff */
[----:B0-----:R-:W0:Y:S04]  /*0ef0*/  LDS R3, [UR4+0xc] ;  /* 0x00000c04ff037984 */ /* 0x001e280008000800 */
[----:B------:R-:W1:Y:S04]  /*0f00*/  LDS.128 R12, [UR4+0x10] ;  /* 0x00001004ff0c7984 */ /* 0x000e680008000c00 */
[----:B------:R-:W2:Y:S01]  /*0f10*/  LDS.64 R6, [UR4+0x20] ;  /* 0x00002004ff067984 */ /* 0x000ea20008000a00 */
[----:B0-----:R-:W-:Y:S01]  /*0f20*/  @P3 FADD R8, R8, R3 ;  /* 0x0000000308083221 */ /* 0x001fe20000000000 */
[----:B------:R-:W-:-:S03]  /*0f30*/  ISETP.GT.U32.AND P3, PT, R4, 0xc0, PT ;  /* 0x000000c00400780c */ /* 0x000fc60003f64070 */
[----:B-1----:R-:W-:Y:S01]  /*0f40*/  @P1 FADD R8, R8, R12 ;  /* 0x0000000c08081221 */ /* 0x002fe20000000000 */
[----:B------:R-:W-:Y:S02]  /*0f50*/  ISETP.GT.U32.AND P1, PT, R4, 0xe0, PT ;  /* 0x000000e00400780c */ /* 0x000fe40003f24070 */
[----:B------:R-:W-:Y:S01]  /*0f60*/  ISETP.GT.U32.AND.EX P3, PT, R0, RZ, PT, P3 ;  /* 0x000000ff0000720c */ /* 0x000fe20003f64130 */
[----:B------:R-:W-:Y:S01]  /*0f70*/  @P0 FADD R8, R8, R13 ;  /* 0x0000000d08080221 */ /* 0x000fe20000000000 */
[----:B------:R-:W-:-:S03]  /*0f80*/  ISETP.GT.U32.AND.EX P1, PT, R0, RZ, PT, P1 ;  /* 0x000000ff0000720c */ /* 0x000fc60003f24110 */
[----:B------:R-:W-:-:S04]  /*0f90*/  @P2 FADD R8, R8, R14 ;  /* 0x0000000e08082221 */ /* 0x000fc80000000000 */
[----:B------:R-:W-:-:S04]  /*0fa0*/  @P4 FADD R8, R8, R15 ;  /* 0x0000000f08084221 */ /* 0x000fc80000000000 */
[----:B--2---:R-:W-:-:S04]  /*0fb0*/  @P3 FADD R8, R8, R6 ;  /* 0x0000000608083221 */ /* 0x004fc80000000000 */
[----:B------:R-:W-:Y:S01]  /*0fc0*/  @P1 FADD R8, R8, R7 ;  /* 0x0000000708081221 */ /* 0x000fe20000000000 */
[----:B------:R-:W-:Y:S06]  /*0fd0*/  BRA `(.L_x_248) ;  /* 0x0000001000147947 */ /* 0x000fec0003800000 */
.L_x_234:
[----:B------:R-:W0:Y:S01]  /*0fe0*/  S2R R8, SR_TID.X ;  /* 0x0000000000087919 */ /* 0x000e220000002100 */
[----:B------:R-:W0:Y:S02]  /*0ff0*/  LDC.64 R2, c[0x0][0x380] ;  /* 0x0000e000ff027b82 */ /* 0x000e240000000a00 */
[----:B0-----:R-:W-:-:S05]  /*1000*/  IMAD.WIDE.U32 R2, R8, 0x4, R2 ;  /* 0x0000000408027825 */ /* 0x001fca00078e0002 */
        /* <DEDUP_REMOVED lines=16> */
[----:B--2---:R-:W-:Y:S01]  /*1110*/  FADD R9, R9, R12 ;  /* 0x0000000c09097221 */ /* 0x004fe20000000000 */
[----:B---3--:R-:W-:Y:S01]  /*1120*/  FADD R14, R11, R14 ;  /* 0x0000000e0b0e7221 */ /* 0x008fe20000000000 */
[----:B------:R-:W-:-:S03]  /*1130*/  HFMA2 R11, -RZ, RZ, 0, 0.00048828125 ;  /* 0x00001000ff0b7431 */ /* 0x000fc600000001ff */
[----:B------:R-:W-:Y:S01]  /*1140*/  FADD R14, R9, R14 ;  /* 0x0000000e090e7221 */ /* 0x000fe20000000000 */
[----:B------:R-:W-:Y:S01]  /*1150*/  IADD3 R9, P1, PT, R4, -0x1000, RZ ;  /* 0xfffff00004097810 */ /* 0x000fe20007f3e0ff */
[----:B----4-:R-:W-:-:S03]  /*1160*/  FADD R13, R13, R16 ;  /* 0x000000100d0d7221 */ /* 0x010fc60000000000 */
[----:B------:R-:W-:Y:S02]  /*1170*/  ISETP.GE.U32.AND P0, PT, R9, 0x1000, PT ;  /* 0x000010000900780c */ /* 0x000fe40003f06070 */
[----:B------:R-:W-:-:S04]  /*1180*/  IADD3.X R12, PT, PT, R0, -0x1, RZ, P1, !PT ;  /* 0xffffffff000c7810 */ /* 0x000fc80000ffe4ff */
[----:B------:R-:W-:Y:S01]  /*1190*/  ISETP.GE.U32.AND.EX P0, PT, R12, RZ, PT, P0 ;  /* 0x000000ff0c00720c */ /* 0x000fe20003f06100 */
        /* <DEDUP_REMOVED lines=11> */
[----:B------:R-:W-:Y:S01]  /*1250*/  IMAD.MOV.U32 R13, RZ, RZ, RZ ;  /* 0x000000ffff0d7224 */ /* 0x000fe200078e00ff */
[----:B------:R-:W-:Y:S06]  /*1260*/  @!P0 BRA `(.L_x_249) ;  /* 0x0000000000c08947 */ /* 0x000fec0003800000 */
[----:B------:R-:W0:Y:S01]  /*1270*/  LDC.64 R4, c[0x0][0x390] ;  /* 0x0000e400ff047b82 */ /* 0x000e220000000a00 */
[----:B------:R-:W-:Y:S01]  /*1280*/  MOV R11, 0x1000 ;  /* 0x00001000000b7802 */ /* 0x000fe20000000f00 */
[----:B------:R-:W-:-:S07]  /*1290*/  IMAD.MOV.U32 R13, RZ, RZ, RZ ;  /* 0x000000ffff0d7224 */ /* 0x000fce00078e00ff */
.L_x_251:
[----:B------:R-:W-:-:S04]  /*12a0*/  LEA R6, P0, R11, R2, 0x2 ;  /* 0x000000020b067211 */ /* 0x000fc800078010ff */
[----:B------:R-:W-:-:S05]  /*12b0*/  LEA.HI.X R7, R11, R3, R13, 0x2, P0 ;  /* 0x000000030b077211 */ /* 0x000fca00000f140d */
[----:B------:R-:W2:Y:S04]  /*12c0*/  LDG.E R0, desc[UR6][R6.64+0x2400] ;  /* 0x0024000606007981 */ /* 0x000ea8000c1e1900 */
[----:B------:R-:W2:Y:S04]  /*12d0*/  LDG.E R15, desc[UR6][R6.64+0x2800] ;  /* 0x00280006060f7981 */ /* 0x000ea8000c1e1900 */
        /* <DEDUP_REMOVED lines=13> */
[----:B------:R0:W5:Y:S02]  /*13b0*/  LDG.E R20, desc[UR6][R6.64+0x3c00] ;  /* 0x003c000606147981 */ /* 0x000164000c1e1900 */
[----:B0-----:R-:W-:-:S04]  /*13c0*/  IADD3 R6, P1, PT, -R11, R4, RZ ;  /* 0x000000040b067210 */ /* 0x001fc80007f3e1ff */
[----:B------:R-:W-:Y:S01]  /*13d0*/  ISETP.GE.U32.AND P0, PT, R6, 0x1000, PT ;  /* 0x000010000600780c */ /* 0x000fe20003f06070 */
[----:B--2---:R-:W-:Y:S01]  /*13e0*/  FADD R15, R0, R15 ;  /* 0x0000000f000f7221 */ /* 0x004fe20000000000 */
[----:B------:R-:W-:-:S04]  /*13f0*/  MOV R0, R5 ;  /* 0x0000000500007202 */ /* 0x000fc80000000f00 */
[----:B------:R-:W-:Y:S01]  /*1400*/  IADD3.X R6, PT, PT, ~R13, R0, RZ, P1, !PT ;  /* 0x000000000d067210 */ /* 0x000fe20000ffe5ff */
[----:B---3--:R-:W-:-:S03]  /*1410*/  FADD R10, R27, R10 ;  /* 0x0000000a1b0a7221 */ /* 0x008fc60000000000 */
[----:B------:R-:W-:Y:S01]  /*1420*/  ISETP.GE.U32.AND.EX P0, PT, R6, RZ, PT, P0 ;  /* 0x000000ff0600720c */ /* 0x000fe20003f06100 */
[----:B----4-:R-:W-:-:S04]  /*1430*/  FADD R29, R26, R29 ;  /* 0x0000001d1a1d7221 */ /* 0x010fc80000000000 */
[----:B------:R-:W-:Y:S01]  /*1440*/  FADD R10, R10, R29 ;  /* 0x0000001d0a0a7221 */ /* 0x000fe20000000000 */
[----:B-----5:R-:W-:Y:S01]  /*1450*/  FADD R24, R24, R25 ;  /* 0x0000001918187221 */ /* 0x020fe20000000000 */
[----:B------:R-:W-:-:S04]  /*1460*/  FADD R23, R23, R22 ;  /* 0x0000001617177221 */ /* 0x000fc80000000000 */
        /* <DEDUP_REMOVED lines=11> */
[----:B------:R-:W-:-:S05]  /*1520*/  IADD3 R11, P0, PT, R11, 0x1000, RZ ;  /* 0x000010000b0b7810 */ /* 0x000fca0007f1e0ff */
[----:B------:R-:W-:Y:S01]  /*1530*/  IMAD.X R13, RZ, RZ, R13, P0 ;  /* 0x000000ffff0d7224 */ /* 0x000fe200000e060d */
[----:B------:R-:W-:-:S04]  /*1540*/  ISETP.GT.U32.AND P0, PT, R11, R9, PT ;  /* 0x000000090b00720c */ /* 0x000fc80003f04070 */
[----:B------:R-:W-:-:S13]  /*1550*/  ISETP.GT.U32.AND.EX P0, PT, R13, R12, PT, P0 ;  /* 0x0000000c0d00720c */ /* 0x000fda0003f04100 */
[----:B------:R-:W-:Y:S05]  /*1560*/  @!P0 BRA `(.L_x_251) ;  /* 0xfffffffc004c8947 */ /* 0x000fea000383ffff */
.L_x_249:
[CC--:B------:R-:W-:Y:S01]  /*1570*/  IADD3 R3, PT, PT, -R11.reuse, R4.reuse, RZ ;  /* 0x000000040b037210 */ /* 0x0c0fe20007ffe1ff */
[----:B------:R-:W-:Y:S01]  /*1580*/  BSSY.RECONVERGENT B1, `(.L_x_250) ;  /* 0x0000080000017945 */ /* 0x000fe20003800200 */
[----:B------:R-:W-:Y:S02]  /*1590*/  ISETP.GE.U32.AND P1, PT, R11, R4, PT ;  /* 0x000000040b00720c */ /* 0x000fe40003f26070 */
[----:B------:R-:W-:-:S04]  /*15a0*/  ISETP.GE.AND P0, PT, R8, R3, PT ;  /* 0x000000030800720c */ /* 0x000fc80003f06270 */
[----:B------:R-:W-:-:S13]  /*15b0*/  ISETP.GE.U32.OR.EX P0, PT, R13, R0, P0, P1 ;  /* 0x000000000d00720c */ /* 0x000fda0000706510 */
[----:B------:R-:W-:Y:S05]  /*15c0*/  @P0 BRA `(.L_x_252) ;  /* 0x0000000400ec0947 */ /* 0x000fea0003800000 */
[----:B------:R-:W-:Y:S01]  /*15d0*/  LOP3.LUT R0, RZ, R8, RZ, 0x33, !PT ;  /* 0x00000008ff007212 */ /* 0x000fe200078e33ff */
[----:B------:R-:W-:Y:S03]  /*15e0*/  BSSY.RECONVERGENT B2, `(.L_x_253) ;  /* 0x0000038000027945 */ /* 0x000fe60003800200 */
[----:B------:R-:W-:-:S04]  /*15f0*/  IADD3 R0, PT, PT, -R11, R4, R0 ;  /* 0x000000040b007210 */ /* 0x000fc80007ffe100 */
[C---:B------:R-:W-:Y:S02]  /*1600*/  ISETP.GE.U32.AND P1, PT, R0.reuse, 0xf00, PT ;  /* 0x00000f000000780c */ /* 0x040fe40003f26070 */
[----:B------:R-:W-:Y:S02]  /*1610*/  LEA.HI R4, R0, 0x1, RZ, 0x18 ;  /* 0x0000000100047811 */ /* 0x000fe400078fc0ff */
[----:B------:R-:W-:Y:S02]  /*1620*/  MOV R0, R8 ;  /* 0x0000000800007202 */ /* 0x000fe40000000f00 */
[----:B------:R-:W-:-:S04]  /*1630*/  LOP3.LUT R24, R4, 0xf, RZ, 0xc0, !PT ;  /* 0x0000000f04187812 */ /* 0x000fc800078ec0ff */
[----:B------:R-:W-:-:S03]  /*1640*/  ISETP.NE.AND P0, PT, R24, RZ, PT ;  /* 0x000000ff1800720c */ /* 0x000fc60003f05270 */
[----:B------:R-:W-:Y:S10]  /*1650*/  @!P1 BRA `(.L_x_254) ;  /* 0x0000000000c09947 */ /* 0x000ff40003800000 */
[----:B------:R-:W0:Y:S01]  /*1660*/  LDCU.64 UR4, c[0x0][0x380] ;  /* 0x00007000ff0477ac */ /* 0x000e220008000a00 */
[----:B------:R-:W-:Y:S02]  /*1670*/  IADD3 R3, P1, PT, R8, R11, RZ ;  /* 0x0000000b08037210 */ /* 0x000fe40007f3e0ff */
[----:B------:R-:W-:-:S03]  /*1680*/  LOP3.LUT R9, R4, 0x1fffff0, RZ, 0xc0, !PT ;  /* 0x01fffff004097812 */ /* 0x000fc600078ec0ff */
[----:B------:R-:W-:Y:S01]  /*1690*/  IMAD.X R0, RZ, RZ, R13, P1 ;  /* 0x000000ffff007224 */ /* 0x000fe200008e060d */
[----:B------:R-:W-:Y:S02]  /*16a0*/  IADD3 R9, PT, PT, -R9, RZ, RZ ;  /* 0x000000ff09097210 */ /* 0x000fe40007ffe1ff */
[----:B0-----:R-:W-:-:S04]  /*16b0*/  LEA R2, P2, R3, UR4, 0x2 ;  /* 0x0000000403027c11 */ /* 0x001fc8000f8410ff */
[----:B------:R-:W-:Y:S02]  /*16c0*/  IADD3 R2, P1, PT, R2, 0x2000, RZ ;  /* 0x0000200002027810 */ /* 0x000fe40007f3e0ff */
[----:B------:R-:W-:Y:S02]  /*16d0*/  LEA.HI.X R3, R3, UR5, R0, 0x2, P2 ;  /* 0x0000000503037c11 */ /* 0x000fe400090f1400 */
[----:B------:R-:W-:-:S03]  /*16e0*/  MOV R0, R8 ;  /* 0x0000000800007202 */ /* 0x000fc60000000f00 */
[----:B------:R-:W-:-:S07]  /*16f0*/  IMAD.X R3, RZ, RZ, R3, P1 ;  /* 0x000000ffff037224 */ /* 0x000fce00008e0603 */
.L_x_255:
        /* <DEDUP_REMOVED lines=16> */
[----:B------:R-:W-:Y:S01]  /*1800*/  IADD3 R9, PT, PT, R9, 0x10, RZ ;  /* 0x0000001009097810 */ /* 0x000fe20007ffe0ff */
[----:B------:R-:W-:-:S03]  /*1810*/  VIADD R0, R0, 0x1000 ;  /* 0x0000100000007836 */ /* 0x000fc60000000000 */
[----:B------:R-:W-:Y:S02]  /*1820*/  ISETP.NE.AND P1, PT, R9, RZ, PT ;  /* 0x000000ff0900720c */ /* 0x000fe40003f25270 */
[----:B0-----:R-:W-:-:S04]  /*1830*/  IADD3 R2, P2, PT, R2, 0x4000, RZ ;  /* 0x0000400002027810 */ /* 0x001fc80007f5e0ff */
[----:B------:R-:W-:Y:S01]  /*1840*/  IADD3.X R3, PT, PT, RZ, R3, RZ, P2, !PT ;  /* 0x00000003ff037210 */ /* 0x000fe200017fe4ff */
        /* <DEDUP_REMOVED lines=17> */
.L_x_254:
[----:B------:R-:W-:Y:S05]  /*1960*/  BSYNC.RECONVERGENT B2 ;  /* 0x0000000000027941 */ /* 0x000fea0003800200 */
.L_x_253:
[----:B------:R-:W-:Y:S05]  /*1970*/  @!P0 BRA `(.L_x_252) ;  /* 0x0000000400008947 */ /* 0x000fea0003800000 */
[----:B------:R-:W-:Y:S01]  /*1980*/  ISETP.GE.U32.AND P0, PT, R24, 0x8, PT ;  /* 0x000000081800780c */ /* 0x000fe20003f06070 */
[----:B------:R-:W-:Y:S01]  /*1990*/  BSSY.RECONVERGENT B2, `(.L_x_256) ;  /* 0x000001a000027945 */ /* 0x000fe20003800200 */
[----:B------:R-:W-:-:S04]  /*19a0*/  LOP3.LUT R7, R4, 0x7, RZ, 0xc0, !PT ;  /* 0x0000000704077812 */ /* 0x000fc800078ec0ff */
[----:B------:R-:W-:-:S07]  /*19b0*/  ISETP.NE.AND P1, PT, R7, RZ, PT ;  /* 0x000000ff0700720c */ /* 0x000fce0003f25270 */
[----:B------:R-:W-:Y:S06]  /*19c0*/  @!P0 BRA `(.L_x_257) ;  /* 0x0000000000588947 */ /* 0x000fec0003800000 */
[----:B------:R-:W0:Y:S01]  /*19d0*/  LDCU.64 UR4, c[0x0][0x380] ;  /* 0x00007000ff0477ac */ /* 0x000e220008000a00 */
[----:B------:R-:W-:-:S04]  /*19e0*/  IADD3 R3, P0, PT, R0, R11, RZ ;  /* 0x0000000b00037210 */ /* 0x000fc80007f1e0ff */
[----:B------:R-:W-:Y:S02]  /*19f0*/  IADD3.X R6, PT, PT, RZ, R13, RZ, P0, !PT ;  /* 0x0000000dff067210 */ /* 0x000fe400007fe4ff */
[----:B0-----:R-:W-:-:S04]  /*1a00*/  LEA R2, P0, R3, UR4, 0x2 ;  /* 0x0000000403027c11 */ /* 0x001fc8000f8010ff */
        /* <DEDUP_REMOVED lines=9> */
[----:B------:R-:W-:Y:S01]  /*1aa0*/  IADD3 R0, PT, PT, R0, 0x800, RZ ;  /* 0x0000080000007810 */ /* 0x000fe20007ffe0ff */
        /* <DEDUP_REMOVED lines=8> */
.L_x_257:
[----:B------:R-:W-:Y:S05]  /*1b30*/  BSYNC.RECONVERGENT B2 ;  /* 0x0000000000027941 */ /* 0x000fea0003800200 */
.L_x_256:
[----:B------:R-:W-:Y:S05]  /*1b40*/  @!P1 BRA `(.L_x_252) ;  /* 0x00000000008c9947 */ /* 0x000fea0003800000 */
[----:B------:R-:W-:Y:S01]  /*1b50*/  ISETP.GE.U32.AND P0, PT, R7, 0x4, PT ;  /* 0x000000040700780c */ /* 0x000fe20003f06070 */
[----:B------:R-:W-:Y:S01]  /*1b60*/  BSSY.RECONVERGENT B2, `(.L_x_258) ;  /* 0x0000012000027945 */ /* 0x000fe20003800200 */
[----:B------:R-:W-:-:S04]  /*1b70*/  LOP3.LUT R6, R4, 0x3, RZ, 0xc0, !PT ;  /* 0x0000000304067812 */ /* 0x000fc800078ec0ff */
[----:B------:R-:W-:-:S07]  /*1b80*/  ISETP.NE.AND P1, PT, R6, RZ, PT ;  /* 0x000000ff0600720c */ /* 0x000fce0003f25270 */
[----:B------:R-:W-:Y:S06]  /*1b90*/  @!P0 BRA `(.L_x_259) ;  /* 0x0000000000388947 */ /* 0x000fec0003800000 */
[----:B------:R-:W0:Y:S01]  /*1ba0*/  LDCU.64 UR4, c[0x0][0x380] ;  /* 0x00007000ff0477ac */ /* 0x000e220008000a00 */
[----:B------:R-:W-:-:S05]  /*1bb0*/  IADD3 R3, P0, PT, R0, R11, RZ ;  /* 0x0000000b00037210 */ /* 0x000fca0007f1e0ff */
[----:B------:R-:W-:Y:S01]  /*1bc0*/  IMAD.X R4, RZ, RZ, R13, P0 ;  /* 0x000000ffff047224 */ /* 0x000fe200000e060d */
[----:B0-----:R-:W-:-:S04]  /*1bd0*/  LEA R2, P0, R3, UR4, 0x2 ;  /* 0x0000000403027c11 */ /* 0x001fc8000f8010ff */
[----:B------:R-:W-:-:S05]  /*1be0*/  LEA.HI.X R3, R3, UR5, R4, 0x2, P0 ;  /* 0x0000000503037c11 */ /* 0x000fca00080f1404 */
[----:B------:R-:W2:Y:S04]  /*1bf0*/  LDG.E R5, desc[UR6][R2.64] ;  /* 0x0000000602057981 */ /* 0x000ea8000c1e1900 */
[----:B------:R-:W3:Y:S04]  /*1c00*/  LDG.E R4, desc[UR6][R2.64+0x400] ;  /* 0x0004000602047981 */ /* 0x000ee8000c1e1900 */
[----:B------:R-:W4:Y:S04]  /*1c10*/  LDG.E R7, desc[UR6][R2.64+0x800] ;  /* 0x0008000602077981 */ /* 0x000f28000c1e1900 */
[----:B------:R-:W5:Y:S01]  /*1c20*/  LDG.E R9, desc[UR6][R2.64+0xc00] ;  /* 0x000c000602097981 */ /* 0x000f62000c1e1900 */
[----:B------:R-:W-:Y:S01]  /*1c30*/  IADD3 R0, PT, PT, R0, 0x400, RZ ;  /* 0x0000040000007810 */ /* 0x000fe20007ffe0ff */
[----:B--2---:R-:W-:-:S04]  /*1c40*/  FADD R5, R10, R5 ;  /* 0x000000050a057221 */ /* 0x004fc80000000000 */
[----:B---3--:R-:W-:-:S04]  /*1c50*/  FADD R4, R5, R4 ;  /* 0x0000000405047221 */ /* 0x008fc80000000000 */
[----:B----4-:R-:W-:-:S04]  /*1c60*/  FADD R4, R4, R7 ;  /* 0x0000000704047221 */ /* 0x010fc80000000000 */
[----:B-----5:R-:W-:-:S07]  /*1c70*/  FADD R10, R4, R9 ;  /* 0x00000009040a7221 */ /* 0x020fce0000000000 */
.L_x_259:
[----:B------:R-:W-:Y:S05]  /*1c80*/  BSYNC.RECONVERGENT B2 ;  /* 0x0000000000027941 */ /* 0x000fea0003800200 */
.L_x_258:
[----:B------:R-:W-:Y:S05]  /*1c90*/  @!P1 BRA `(.L_x_252) ;  /* 0x0000000000389947 */ /* 0x000fea0003800000 */
[----:B------:R-:W0:Y:S01]  /*1ca0*/  LDCU.64 UR4, c[0x0][0x380] ;  /* 0x00007000ff0477ac */ /* 0x000e220008000a00 */
[----:B------:R-:W-:Y:S01]  /*1cb0*/  IADD3 R5, P0, PT, R0, R11, RZ ;  /* 0x0000000b00057210 */ /* 0x000fe20007f1e0ff */
[----:B------:R-:W-:-:S03]  /*1cc0*/  IMAD.MOV R0, RZ, RZ, -R6 ;  /* 0x000000ffff007224 */ /* 0x000fc600078e0a06 */
[----:B------:R-:W-:Y:S02]  /*1cd0*/  IADD3.X R4, PT, PT, RZ, R13, RZ, P0, !PT ;  /* 0x0000000dff047210 */ /* 0x000fe400007fe4ff */
[----:B0-----:R-:W-:-:S04]  /*1ce0*/  LEA R2, P1, R5, UR4, 0x2 ;  /* 0x0000000405027c11 */ /* 0x001fc8000f8210ff */
[----:B------:R-:W-:-:S09]  /*1cf0*/  LEA.HI.X R5, R5, UR5, R4, 0x2, P1 ;  /* 0x0000000505057c11 */ /* 0x000fd200088f1404 */
.L_x_260:
[----:B------:R-:W-:-:S06]  /*1d00*/  MOV R3, R5 ;  /* 0x0000000500037202 */ /* 0x000fcc0000000f00 */
[----:B------:R0:W2:Y:S01]  /*1d10*/  LDG.E R3, desc[UR6][R2.64] ;  /* 0x0000000602037981 */ /* 0x0000a2000c1e1900 */
[----:B------:R-:W-:-:S04]  /*1d20*/  IADD3 R0, PT, PT, R0, 0x1, RZ ;  /* 0x0000000100007810 */ /* 0x000fc80007ffe0ff */
[----:B------:R-:W-:Y:S02]  /*1d30*/  ISETP.NE.AND P0, PT, R0, RZ, PT ;  /* 0x000000ff0000720c */ /* 0x000fe40003f05270 */
[----:B0-----:R-:W-:-:S05]  /*1d40*/  IADD3 R2, P1, PT, R2, 0x400, RZ ;  /* 0x0000040002027810 */ /* 0x001fca0007f3e0ff */
[----:B------:R-:W-:Y:S02]  /*1d50*/  IMAD.X R5, RZ, RZ, R5, P1 ;  /* 0x000000ffff057224 */ /* 0x000fe400008e0605 */
[----:B--2---:R-:W-:-:S04]  /*1d60*/  FADD R10, R3, R10 ;  /* 0x0000000a030a7221 */ /* 0x004fc80000000000 */
[----:B------:R-:W-:Y:S05]  /*1d70*/  @P0 BRA `(.L_x_260) ;  /* 0xfffffffc00e00947 */ /* 0x000fea000383ffff */
.L_x_252:
[----:B------:R-:W-:Y:S05]  /*1d80*/  BSYNC.RECONVERGENT B1 ;  /* 0x0000000000017941 */ /* 0x000fea0003800200 */
.L_x_250:
[----:B------:R-:W0:Y:S01]  /*1d90*/  S2R R6, SR_LANEID ;  /* 0x0000000000067919 */ /* 0x000e220000000000 */
[----:B------:R-:W-:Y:S02]  /*1da0*/  MOV R3, R10 ;  /* 0x0000000a00037202 */ /* 0x000fe40000000f00 */
[----:B------:R-:W-:-:S03]  /*1db0*/  ISETP.NE.AND P5, PT, R8, RZ, PT ;  /* 0x000000ff0800720c */ /* 0x000fc60003fa5270 */
        /* <DEDUP_REMOVED lines=39> */
.L_x_248:
[----:B------:R-:W-:Y:S05]  /*2030*/  BSYNC.RECONVERGENT B0 ;  /* 0x0000000000007941 */ /* 0x000fea0003800200 */
.L_x_233:
[----:B------:R-:W-:Y:S05]  /*2040*/  @P5 EXIT ;  /* 0x000000000000594d */ /* 0x000fea0003800000 */
[----:B01----:R-:W0:Y:S01]  /*2050*/  LDC.64 R2, c[0x0][0x388] ;  /* 0x0000e200ff027b82 */ /* 0x003e220000000a00 */
[----:B------:R-:W2:Y:S02]  /*2060*/  LDCU UR4, c[0x0][0x39c] ;  /* 0x00007380ff0477ac */ /* 0x000ea40008000800 */
[----:B--2---:R-:W-:-:S05]  /*2070*/  FADD R5, R8, UR4 ;  /* 0x0000000408057e21 */ /* 0x004fca0008000000 */
[----:B0-----:R-:W-:Y:S01]  /*2080*/  STG.E desc[UR6][R2.64], R5 ;  /* 0x0000000502007986 */ /* 0x001fe2000c101906 */
[----:B------:R-:W-:Y:S05]  /*2090*/  EXIT ;  /* 0x000000000000794d */ /* 0x000fea0003800000 */
.L_x_261:
        /* <DEDUP_REMOVED lines=14> */
.L_x_390:


//--------------------- .text._ZN3cub18CUB_300001_SM_10006detail6reduce28DeviceReduceSingleTileKernelINS2_10policy_hubIfjN4cuda3std3__44plusIfEEE10Policy1000EPfSC_iS9_ffNS7_10__identityEEEvT0_T1_T2_T3_T4_T6_ --------------------------
	.section	.text._ZN3cub18CUB_300001_SM_10006detail6reduce28DeviceReduceSingleTileKernelINS2_10policy_hubIfjN4cuda3std3__44plusIfEEE10Policy1000EPfSC_iS9_ffNS7_10__identityEEEvT0_T1_T2_T3_T4_T6_,"ax",@progbits
	.align	128
        .global         _ZN3cub18CUB_300001_SM_10006detail6reduce28DeviceReduceSingleTileKernelINS2_10policy_hubIfjN4cuda3std3__44plusIfEEE10Policy1000EPfSC_iS9_ffNS7_10__identityEEEvT0_T1_T2_T3_T4_T6_
        .type           _ZN3cub18CUB_300001_SM_10006detail6reduce28DeviceReduceSingleTileKernelINS2_10policy_hubIfjN4cuda3std3__44plusIfEEE10Policy1000EPfSC_iS9_ffNS7_10__identityEEEvT0_T1_T2_T3_T4_T6_,@function
        .size           _ZN3cub18CUB_300001_SM_10006detail6reduce28DeviceReduceSingleTileKernelINS2_10policy_hubIfjN4cuda3std3__44plusIfEEE10Policy1000EPfSC_iS9_ffNS7_10__identityEEEvT0_T1_T2_T3_T4_T6_,(.L_x_391 - _ZN3cub18CUB_300001_SM_10006detail6reduce28DeviceReduceSingleTileKernelINS2_10policy_hubIfjN4cuda3std3__44plusIfEEE10Policy1000EPfSC_iS9_ffNS7_10__identityEEEvT0_T1_T2_T3_T4_T6_)
        .other          _ZN3cub18CUB_300001_SM_10006detail6reduce28DeviceReduceSingleTileKernelINS2_10policy_hubIfjN4cuda3std3__44plusIfEEE10Policy1000EPfSC_iS9_ffNS7_10__identityEEEvT0_T1_T2_T3_T4_T6_,@"STO_CUDA_ENTRY STV_DEFAULT"
_ZN3cub18CUB_300001_SM_10006detail6reduce28DeviceReduceSingleTileKernelINS2_10policy_hubIfjN4cuda3std3__44plusIfEEE10Policy1000EPfSC_iS9_ffNS7_10__identityEEEvT0_T1_T2_T3_T4_T6_:
.text._ZN3cub18CUB_300001_SM_10006detail6reduce28DeviceReduceSingleTileKernelINS2_10policy_hubIfjN4cuda3std3__44plusIfEEE10Policy1000EPfSC_iS9_ffNS7_10__identityEEEvT0_T1_T2_T3_T4_T6_:
        /* <DEDUP_REMOVED lines=13> */
.L_x_262:
        /* <DEDUP_REMOVED lines=16> */
.L_x_267:
[----:B------:R-:W-:Y:S05]  /*01d0*/  BSYNC.RECONVERGENT B1 ;  /* 0x0000000000017941 */ /* 0x000fea0003800200 */
.L_x_266:
        /* <DEDUP_REMOVED lines=16> */
.L_x_272:
        /* <DEDUP_REMOVED lines=9> */
.L_x_271:
[----:B------:R-:W-:Y:S05]  /*0370*/  BSYNC.RECONVERGENT B2 ;  /* 0x0000000000027941 */ /* 0x000fea0003800200 */
.L_x_270:
        /* <DEDUP_REMOVED lines=8> */
.L_x_275:
        /* <DEDUP_REMOVED lines=43> */
.L_x_274:
[----:B------:R-:W-:Y:S05]  /*06b0*/  BSYNC.RECONVERGENT B2 ;  /* 0x0000000000027941 */ /* 0x000fea0003800200 */
.L_x_273:
        /* <DEDUP_REMOVED lines=26> */
.L_x_277:
[----:B------:R-:W-:Y:S05]  /*0860*/  BSYNC.RECONVERGENT B2 ;  /* 0x0000000000027941 */ /* 0x000fea0003800200 */
.L_x_276:
        /* <DEDUP_REMOVED lines=12> */
.L_x_269:
[----:B------:R-:W-:Y:S05]  /*0930*/  BSYNC.RECONVERGENT B1 ;  /* 0x0000000000017941 */ /* 0x000fea0003800200 */
.L_x_268:
        /* <DEDUP_REMOVED lines=10> */
[----:B------:R-:W1:Y:S06]  /*09e0*/  SHFL.DOWN PT, R3, R0, 0x2, 0x1f ;  /* 0x08401f0000037f89 */ /* 0x000e6c00000e0000 */
[----:B------:R-:W2:Y:S01]  /*09f0*/  @!P1 S2R R6, SR_CgaCtaId ;  /* 0x0000000000069919 */ /* 0x000ea20000008800 */
[----:B0-----:R-:W-:Y:S02]  /*0a00*/  @!P1 MOV R5, 0x400 ;  /* 0x0000040000059802 */ /* 0x001fe40000000f00 */
[----:B------:R-:W-:-:S04]  /*0a10*/  @!P1 SHF.R.U32.HI R4, RZ, 0x3, R2 ;  /* 0x00000003ff049819 */ /* 0x000fc80000011602 */
[----:B------:R-:W-:Y:S01]  /*0a20*/  @!P1 LOP3.LUT R4, R4, 0x7c, RZ, 0xc0, !PT ;  /* 0x0000007c04049812 */ /* 0x000fe200078ec0ff */
[----:B-1----:R-:W-:Y:S01]  /*0a30*/  @!P0 FADD R0, R0, R3 ;  /* 0x0000000300008221 */ /* 0x002fe20000000000 */
[----:B------:R-:W-:-:S04]  /*0a40*/  ISETP.GT.AND P0, PT, R8, 0x1b, PT ;  /* 0x0000001b0800780c */ /* 0x000fc80003f04270 */
[----:B------:R-:W0:Y:S01]  /*0a50*/  SHFL.DOWN PT, R3, R0, 0x4, 0x1f ;  /* 0x08801f0000037f89 */ /* 0x000e2200000e0000 */
[----:B--2---:R-:W-:-:S04]  /*0a60*/  @!P1 LEA R5, R6, R5, 0x18 ;  /* 0x0000000506059211 */ /* 0x004fc800078ec0ff */
        /* <DEDUP_REMOVED lines=36> */
.L_x_278:
        /* <DEDUP_REMOVED lines=23> */
[-C--:B------:R-:W-:Y:S02]  /*0e20*/  ISETP.GT.AND P0, PT, R5, R4.reuse, PT ;  /* 0x000000040500720c */ /* 0x080fe40003f04270 */
[----:B------:R-:W-:Y:S02]  /*0e30*/  IADD3 R5, PT, PT, R9, 0x10, RZ ;  /* 0x0000001009057810 */ /* 0x000fe40007ffe0ff */
        /* <DEDUP_REMOVED lines=21> */
[----:B----4-:R-:W1:Y:S04]  /*0f90*/  LDS.128 R4, [UR4+0x20] ;  /* 0x00002004ff047984 */ /* 0x010e680008000c00 */
        /* <DEDUP_REMOVED lines=29> */
.L_x_265:
        /* <DEDUP_REMOVED lines=33> */
.L_x_282:
        /* <DEDUP_REMOVED lines=32> */
.L_x_280:
        /* <DEDUP_REMOVED lines=20> */
.L_x_286:
        /* <DEDUP_REMOVED lines=8> */
.L_x_285:
[----:B------:R-:W-:Y:S05]  /*1740*/  BSYNC.RECONVERGENT B2 ;  /* 0x0000000000027941 */ /* 0x000fea0003800200 */
.L_x_284:
        /* <DEDUP_REMOVED lines=16> */
.L_x_289:
        /* <DEDUP_REMOVED lines=46> */
.L_x_288:
[----:B------:R-:W-:Y:S05]  /*1b30*/  BSYNC.RECONVERGENT B2 ;  /* 0x0000000000027941 */ /* 0x000fea0003800200 */
.L_x_287:
        /* <DEDUP_REMOVED lines=31> */
.L_x_291:
[----:B------:R-:W-:Y:S05]  /*1d30*/  BSYNC.RECONVERGENT B2 ;  /* 0x0000000000027941 */ /* 0x000fea0003800200 */
.L_x_290:
        /* <DEDUP_REMOVED lines=12> */
.L_x_283:
[----:B------:R-:W-:Y:S05]  /*1e00*/  BSYNC.RECONVERGENT B1 ;  /* 0x0000000000017941 */ /* 0x000fea0003800200 */
.L_x_281:
        /* <DEDUP_REMOVED lines=32> */
[----:B---3--:R-:W0:Y:S04]  /*2010*/  LDS.128 R4, [UR4+0x10] ;  /* 0x00001004ff047984 */ /* 0x008e280008000c00 */
        /* <DEDUP_REMOVED lines=19> */
.L_x_264:
        /* <DEDUP_REMOVED lines=12> */
.L_x_294:
[----:B------:R-:W-:Y:S05]  /*2210*/  BSYNC.RECONVERGENT B1 ;  /* 0x0000000000017941 */ /* 0x000fea0003800200 */
.L_x_293:
        /* <DEDUP_REMOVED lines=16> */
.L_x_299:
        /* <DEDUP_REMOVED lines=9> */
.L_x_298:
[----:B------:R-:W-:Y:S05]  /*23b0*/  BSYNC.RECONVERGENT B2 ;  /* 0x0000000000027941 */ /* 0x000fea0003800200 */
.L_x_297:
        /* <DEDUP_REMOVED lines=8> */
.L_x_302:
        /* <DEDUP_REMOVED lines=43> */
.L_x_301:
[----:B------:R-:W-:Y:S05]  /*26f0*/  BSYNC.RECONVERGENT B2 ;  /* 0x0000000000027941 */ /* 0x000fea0003800200 */
.L_x_300:
        /* <DEDUP_REMOVED lines=26> */
.L_x_304:
[----:B------:R-:W-:Y:S05]  /*28a0*/  BSYNC.RECONVERGENT B2 ;  /* 0x0000000000027941 */ /* 0x000fea0003800200 */
.L_x_303:
        /* <DEDUP_REMOVED lines=12> */
.L_x_296:
[----:B------:R-:W-:Y:S05]  /*2970*/  BSYNC.RECONVERGENT B1 ;  /* 0x0000000000017941 */ /* 0x000fea0003800200 */
.L_x_295:
[----:B------:R-:W-:Y:S02]  /*2980*/  ISETP.GE.AND P0, PT, R3, 0x200, PT ;  /* 0x000002000300780c */ /* 0x000fe40003f06270 */
[----:B0----5:R-:W-:-:S11]  /*2990*/  MOV R5, R0 ;  /* 0x0000000000057202 */ /* 0x021fd60000000f00 */
[----:B------:R-:W-:Y:S05]  /*29a0*/  @!P0 BRA `(.L_x_305) ;  /* 0x0000000000d08947 */ /* 0x000fea0003800000 */
[----:B------:R-:W0:Y:S01]  /*29b0*/  S2R R7, SR_LANEID ;  /* 0x0000000000077919 */ /* 0x000e220000000000 */
[----:B------:R-:W1:Y:S02]  /*29c0*/  SHFL.DOWN PT, R0, R5, 0x1, 0x1f ;  /* 0x08201f0005007f89 */ /* 0x000e6400000e0000 */
[----:B-1----:R-:W-:Y:S01]  /*29d0*/  FADD R0, R0, R5 ;  /* 0x0000000500007221 */ /* 0x002fe20000000000 */
[C---:B0-----:R-:W-:Y:S02]  /*29e0*/  ISETP.GT.AND P0, PT, R7.reuse, 0x1e, PT ;  /* 0x0000001e0700780c */ /* 0x041fe40003f04270 */
[----:B------:R-:W-:Y:S02]  /*29f0*/  ISETP.NE.AND P1, PT, R7, RZ, PT ;  /* 0x000000ff0700720c */ /* 0x000fe40003f25270 */
[----:B------:R-:W-:Y:S02]  /*2a00*/  FSEL R0, R5, R0, P0 ;  /* 0x0000000005007208 */ /* 0x000fe40000000000 */
[----:B------:R-:W-:-:S03]  /*2a10*/  ISETP.GT.AND P0, PT, R7, 0x1d, PT ;  /* 0x0000001d0700780c */ /* 0x000fc60003f04270 */
[----:B------:R-:W0:Y:S06]  /*2a20*/  SHFL.DOWN PT, R3, R0, 0x2, 0x1f ;  /* 0x08401f0000037f89 */ /* 0x000e2c00000e0000 */
        /* <DEDUP_REMOVED lines=24> */
[----:B--2---:R-:W0:Y:S04]  /*2bb0*/  LDS.128 R4, [UR4+0x10] ;  /* 0x00001004ff047984 */ /* 0x004e280008000c00 */
        /* <DEDUP_REMOVED lines=19> */
.L_x_305:
[----:B------:R-:W0:Y:S01]  /*2cf0*/  S2R R4, SR_LANEID ;  /* 0x0000000000047919 */ /* 0x000e220000000000 */
[----:B------:R-:W-:-:S04]  /*2d00*/  LOP3.LUT R0, R2, 0x3e0, RZ, 0xc0, !PT ;  /* 0x000003e002007812 */ /* 0x000fc800078ec0ff */
[----:B------:R-:W-:Y:S02]  /*2d10*/  IADD3 R6, PT, PT, R0, 0x20, RZ ;  /* 0x0000002000067810 */ /* 0x000fe40007ffe0ff */
[----:B------:R-:W-:Y:S02]  /*2d20*/  LOP3.LUT R0, RZ, R0, RZ, 0x33, !PT ;  /* 0x00000000ff007212 */ /* 0x000fe400078e33ff */
[-C--:B------:R-:W-:Y:S02]  /*2d30*/  ISETP.GT.AND P0, PT, R6, R3.reuse, PT ;  /* 0x000000030600720c */ /* 0x080fe40003f04270 */
[----:B------:R-:W-:-:S04]  /*2d40*/  IADD3 R0, PT, PT, R0, R3, RZ ;  /* 0x0000000300007210 */ /* 0x000fc80007ffe0ff */
[----:B------:R-:W-:-:S05]  /*2d50*/  SEL R6, R0, 0x1f, P0 ;  /* 0x0000001f00067807 */ /* 0x000fca0000000000 */
[----:B------:R-:W1:Y:S01]  /*2d60*/  SHFL.DOWN PT, R0, R5, 0x1, R6 ;  /* 0x0820000005007989 */ /* 0x000e6200000e0006 */
[C---:B0-----:R-:W-:Y:S02]  /*2d70*/  ISETP.GE.AND P0, PT, R4.reuse, R6, PT ;  /* 0x000000060400720c */ /* 0x041fe40003f06270 */
[C---:B------:R-:W-:Y:S02]  /*2d80*/  IADD3 R7, PT, PT, R4.reuse, 0x2, RZ ;  /* 0x0000000204077810 */ /* 0x040fe40007ffe0ff */
[----:B------:R-:W-:-:S09]  /*2d90*/  ISETP.NE.AND P1, PT, R4, RZ, PT ;  /* 0x000000ff0400720c */ /* 0x000fd20003f25270 */
[----:B-1----:R-:W-:Y:S01]  /*2da0*/  @!P0 FADD R5, R0, R5 ;  /* 0x0000000500058221 */ /* 0x002fe20000000000 */
[-C--:B------:R-:W-:Y:S02]  /*2db0*/  ISETP.GT.AND P0, PT, R7, R6.reuse, PT ;  /* 0x000000060700720c */ /* 0x080fe40003f04270 */
[----:B------:R-:W-:Y:S01]  /*2dc0*/  IADD3 R7, PT, PT, R4, 0x4, RZ ;  /* 0x0000000404077810 */ /* 0x000fe20007ffe0ff */
[----:B------:R-:W0:Y:S01]  /*2dd0*/  @!P1 S2R R8, SR_CgaCtaId ;  /* 0x0000000000089919 */ /* 0x000e220000008800 */
        /* <DEDUP_REMOVED lines=61> */
.L_x_292:
        /* <DEDUP_REMOVED lines=40> */
.L_x_308:
        /* <DEDUP_REMOVED lines=40> */
.L_x_306:
        /* <DEDUP_REMOVED lines=20> */
.L_x_312:
        /* <DEDUP_REMOVED lines=8> */
.L_x_311:
[----:B------:R-:W-:Y:S05]  /*3870*/  BSYNC.RECONVERGENT B2 ;  /* 0x0000000000027941 */ /* 0x000fea0003800200 */
.L_x_310:
        /* <DEDUP_REMOVED lines=16> */
.L_x_315:
        /* <DEDUP_REMOVED lines=46> */
.L_x_314:
[----:B------:R-:W-:Y:S05]  /*3c60*/  BSYNC.RECONVERGENT B2 ;  /* 0x0000000000027941 */ /* 0x000fea0003800200 */
.L_x_313:
        /* <DEDUP_REMOVED lines=31> */
.L_x_317:
[----:B------:R-:W-:Y:S05]  /*3e60*/  BSYNC.RECONVERGENT B2 ;  /* 0x0000000000027941 */ /* 0x000fea0003800200 */
.L_x_316:
        /* <DEDUP_REMOVED lines=12> */
.L_x_309:
[----:B------:R-:W-:Y:S05]  /*3f30*/  BSYNC.RECONVERGENT B1 ;  /* 0x0000000000017941 */ /* 0x000fea0003800200 */
.L_x_307:
        /* <DEDUP_REMOVED lines=50> */
[----:B------:R-:W-:-:S07]  /*4260*/  FADD R0, R18, R19 ;  /* 0x0000001312007221 */ /* 0x000fce0000000000 */
.L_x_279:
[----:B------:R-:W-:Y:S05]  /*4270*/  BSYNC.RECONVERGENT B0 ;  /* 0x0000000000007941 */ /* 0x000fea0003800200 */
.L_x_263:
[----:B------:R-:W-:Y:S05]  /*4280*/  @P0 EXIT ;  /* 0x000000000000094d */ /* 0x000fea0003800000 */
[----:B0-23--:R-:W0:Y:S01]  /*4290*/  LDC.64 R2, c[0x0][0x388] ;  /* 0x0000e200ff027b82 */ /* 0x00de220000000a00 */
[----:B------:R-:W4:Y:S02]  /*42a0*/  LDCU UR4, c[0x0][0x398] ;  /* 0x00007300ff0477ac */ /* 0x000f240008000800 */
[----:B----4-:R-:W-:-:S05]  /*42b0*/  FADD R5, R0, UR4 ;  /* 0x0000000400057e21 */ /* 0x010fca0008000000 */
[----:B0-----:R-:W-:Y:S01]  /*42c0*/  STG.E desc[UR6][R2.64], R5 ;  /* 0x0000000502007986 */ /* 0x001fe2000c101906 */
[----:B------:R-:W-:Y:S05]  /*42d0*/  EXIT ;  /* 0x000000000000794d */ /* 0x000fea0003800000 */
.L_x_318:
        /* <DEDUP_REMOVED lines=10> */
.L_x_391:


//--------------------- .text._ZN3cub18CUB_300001_SM_10006detail6reduce18DeviceReduceKernelINS2_10policy_hubIfjN4cuda3std3__44plusIfEEE10Policy1000EN6thrust24THRUST_300001_SM_1000_NS10device_ptrIKfEEjS9_fNS7_10__identityEEEvT0_PT3_T1_NS0_13GridEvenShareISL_EET2_T4_ --------------------------
	.section	.text._ZN3cub18CUB_300001_SM_10006detail6reduce18DeviceReduceKernelINS2_10policy_hubIfjN4cuda3std3__44plusIfEEE10Policy1000EN6thrust24THRUST_300001_SM_1000_NS10device_ptrIKfEEjS9_fNS7_10__identityEEEvT0_PT3_T1_NS0_13GridEvenShareISL_EET2_T4_,"ax",@progbits
	.align	128
        .global         _ZN3cub18CUB_300001_SM_10006detail6reduce18DeviceReduceKernelINS2_10policy_hubIfjN4cuda3std3__44plusIfEEE10Policy1000EN6thrust24THRUST_300001_SM_1000_NS10device_ptrIKfEEjS9_fNS7_10__identityEEEvT0_PT3_T1_NS0_13GridEvenShareISL_EET2_T4_
        .type           _ZN3cub18CUB_300001_SM_10006detail6reduce18DeviceReduceKernelINS2_10policy_hubIfjN4cuda3std3__44plusIfEEE10Policy1000EN6thrust24THRUST_300001_SM_1000_NS10device_ptrIKfEEjS9_fNS7_10__identityEEEvT0_PT3_T1_NS0_13GridEvenShareISL_EET2_T4_,@function
        .size           _ZN3cub18CUB_300001_SM_10006detail6reduce18DeviceReduceKernelINS2_10policy_hubIfjN4cuda3std3__44plusIfEEE10Policy1000EN6thrust24THRUST_300001_SM_1000_NS10device_ptrIKfEEjS9_fNS7_10__identityEEEvT0_PT3_T1_NS0_13GridEvenShareISL_EET2_T4_,(.L_x_392 - _ZN3cub18CUB_300001_SM_10006detail6reduce18DeviceReduceKernelINS2_10policy_hubIfjN4cuda3std3__44plusIfEEE10Policy1000EN6thrust24THRUST_300001_SM_1000_NS10device_ptrIKfEEjS9_fNS7_10__identityEEEvT0_PT3_T1_NS0_13GridEvenShareISL_EET2_T4_)
        .other          _ZN3cub18CUB_300001_SM_10006detail6reduce18DeviceReduceKernelINS2_10policy_hubIfjN4cuda3std3__44plusIfEEE10Policy1000EN6thrust24THRUST_300001_SM_1000_NS10device_ptrIKfEEjS9_fNS7_10__identityEEEvT0_PT3_T1_NS0_13GridEvenShareISL_EET2_T4_,@"STO_CUDA_ENTRY STV_DEFAULT"
_ZN3cub18CUB_300001_SM_10006detail6reduce18DeviceReduceKernelINS2_10policy_hubIfjN4cuda3std3__44plusIfEEE10Policy1000EN6thrust24THRUST_300001_SM_1000_NS10device_ptrIKfEEjS9_fNS7_10__identityEEEvT0_PT3_T1_NS0_13GridEvenShareISL_EET2_T4_:
.text._ZN3cub18CUB_300001_SM_10006detail6reduce18DeviceReduceKernelINS2_10policy_hubIfjN4cuda3std3__44plusIfEEE10Policy1000EN6thrust24THRUST_300001_SM_1000_NS10device_ptrIKfEEjS9_fNS7_10__identityEEEvT0_PT3_T1_NS0_13GridEvenShareISL_EET2_T4_:
[----:B------:R-:W-:Y:S01]  /*0000*/  LDC R1, c[0x0][0x37c] ;  /* 0x0000df00ff017b82 */ /* 0x000fe20000000800 */
[----:B------:R-:W0:Y:S07]  /*0010*/  S2R R3, SR_CTAID.X ;  /* 0x0000000000037919 */ /* 0x000e2e0000002500 */
[----:B------:R-:W1:Y:S01]  /*0020*/  LDC.64 R6, c[0x0][0x3a8] ;  /* 0x0000ea00ff067b82 */ /* 0x000e620000000a00 */
[----:B------:R-:W2:Y:S01]  /*0030*/  LDCU.64 UR6, c[0x0][0x358] ;  /* 0x00006b00ff0677ac */ /* 0x000ea20008000a00 */
[----:B------:R-:W-:Y:S01]  /*0040*/  BSSY.RECONVERGENT B0, `(.L_x_319) ;  /* 0x000027a000007945 */ /* 0x000fe20003800200 */
[----:B-1----:R-:W-:Y:S01]  /*0050*/  SHF.L.U32 R13, R7, 0xd, RZ ;  /* 0x0000000d070d7819 */ /* 0x002fe200000006ff */
[----:B0-----:R-:W-:-:S05]  /*0060*/  IMAD R0, R3, -0x2000, R6 ;  /* 0xffffe00003007824 */ /* 0x001fca00078e0206 */
[----:B------:R-:W-:-:S13]  /*0070*/  ISETP.GT.U32.AND P0, PT, R0, 0x1fff, PT ;  /* 0x00001fff0000780c */ /* 0x000fda0003f04070 */
[----:B--2---:R-:W-:Y:S05]  /*0080*/  @P0 BRA `(.L_x_320) ;  /* 0x0000001000d40947 */ /* 0x004fea0003800000 */
        /* <DEDUP_REMOVED lines=9> */
[----:B------:R0:W5:Y:S01]  /*0120*/  LDG.E R15, desc[UR6][R8.64] ;  /* 0x00000006080f7981 */ /* 0x000162000c1e1900 */
[----:B------:R-:W-:-:S07]  /*0130*/  IADD3 R4, PT, PT, R2, 0x200, RZ ;  /* 0x0000020002047810 */ /* 0x000fce0007ffe0ff */
.L_x_322:
[----:B------:R-:W-:Y:S05]  /*0140*/  BSYNC.RECONVERGENT B1 ;  /* 0x0000000000017941 */ /* 0x000fea0003800200 */
.L_x_321:
[----:B------:R-:W-:Y:S01]  /*0150*/  ISETP.GE.U32.AND P0, PT, R4, R0, PT ;  /* 0x000000000400720c */ /* 0x000fe20003f06070 */
[----:B------:R-:W-:-:S12]  /*0160*/  BSSY.RECONVERGENT B1, `(.L_x_323) ;  /* 0x00000a5000017945 */ /* 0x000fd80003800200 */
[----:B------:R-:W-:Y:S05]  /*0170*/  @P0 BRA `(.L_x_324) ;  /* 0x00000008008c0947 */ /* 0x000fea0003800000 */
[----:B------:R-:W-:Y:S01]  /*0180*/  LOP3.LUT R5, RZ, R4, RZ, 0x33, !PT ;  /* 0x00000004ff057212 */ /* 0x000fe200078e33ff */
[----:B------:R-:W-:Y:S03]  /*0190*/  BSSY.RECONVERGENT B2, `(.L_x_325) ;  /* 0x0000053000027945 */ /* 0x000fe60003800200 */
[----:B------:R-:W-:-:S05]  /*01a0*/  IADD3 R6, PT, PT, R5, R6, RZ ;  /* 0x0000000605067210 */ /* 0x000fca0007ffe0ff */
[----:B------:R-:W-:-:S05]  /*01b0*/  IMAD R6, R3, -0x2000, R6 ;  /* 0xffffe00003067824 */ /* 0x000fca00078e0206 */
[C---:B------:R-:W-:Y:S02]  /*01c0*/  ISETP.GE.U32.AND P0, PT, R6.reuse, 0x1e00, PT ;  /* 0x00001e000600780c */ /* 0x040fe40003f06070 */
[----:B------:R-:W-:-:S04]  /*01d0*/  LEA.HI R5, R6, 0x1, RZ, 0x17 ;  /* 0x0000000106057811 */ /* 0x000fc800078fb8ff */
[----:B------:R-:W-:-:S07]  /*01e0*/  LOP3.LUT R6, R5, 0xf, RZ, 0xc0, !PT ;  /* 0x0000000f05067812 */ /* 0x000fce00078ec0ff */
[----:B------:R-:W-:Y:S05]  /*01f0*/  @!P0 BRA `(.L_x_326) ;  /* 0x0000000400308947 */ /* 0x000fea0003800000 */
[----:B------:R-:W-:Y:S01]  /*0200*/  LOP3.LUT R10, R5, 0xfffff0, RZ, 0xc0, !PT ;  /* 0x00fffff0050a7812 */ /* 0x000fe200078ec0ff */
[----:B------:R-:W-:Y:S01]  /*0210*/  BSSY.RECONVERGENT B3, `(.L_x_327) ;  /* 0x0000049000037945 */ /* 0x000fe20003800200 */
[----:B0-----:R-:W-:Y:S02]  /*0220*/  LOP3.LUT R9, R4, 0x1000, RZ, 0xfc, !PT ;  /* 0x0000100004097812 */ /* 0x001fe400078efcff */
[----:B------:R-:W-:Y:S02]  /*0230*/  LEA R4, R3, R4, 0xd ;  /* 0x0000000403047211 */ /* 0x000fe400078e68ff */
[----:B------:R-:W-:-:S07]  /*0240*/  IADD3 R10, PT, PT, -R10, RZ, RZ ;  /* 0x000000ff0a0a7210 */ /* 0x000fce0007ffe1ff */
.L_x_328:
[----:B------:R-:W0:Y:S02]  /*0250*/  LDC.64 R12, c[0x0][0x380] ;  /* 0x0000e000ff0c7b82 */ /* 0x000e240000000a00 */
[----:B0-----:R-:W-:-:S05]  /*0260*/  IMAD.WIDE.U32 R22, R4, 0x4, R12 ;  /* 0x0000000404167825 */ /* 0x001fca00078e000c */
[----:B------:R0:W2:Y:S01]  /*0270*/  LDG.E R8, desc[UR6][R22.64] ;  /* 0x0000000616087981 */ /* 0x0000a2000c1e1900 */
[C---:B------:R-:W-:Y:S02]  /*0280*/  IADD3 R25, PT, PT, R4.reuse, 0x200, RZ ;  /* 0x0000020004197810 */ /* 0x040fe40007ffe0ff */
[C---:B------:R-:W-:Y:S02]  /*0290*/  IADD3 R21, PT, PT, R4.reuse, 0x400, RZ ;  /* 0x0000040004157810 */ /* 0x040fe40007ffe0ff */
[C---:B------:R-:W-:Y:S01]  /*02a0*/  IADD3 R17, PT, PT, R4.reuse, 0x600, RZ ;  /* 0x0000060004117810 */ /* 0x040fe20007ffe0ff */
[----:B------:R-:W-:Y:S01]  /*02b0*/  IMAD.WIDE.U32 R24, R25, 0x4, R12 ;  /* 0x0000000419187825 */ /* 0x000fe200078e000c */
[----:B------:R-:W-:-:S03]  /*02c0*/  IADD3 R19, PT, PT, R4, 0x800, RZ ;  /* 0x0000080004137810 */ /* 0x000fc60007ffe0ff */
[--C-:B------:R-:W-:Y:S01]  /*02d0*/  IMAD.WIDE.U32 R20, R21, 0x4, R12.reuse ;  /* 0x0000000415147825 */ /* 0x100fe200078e000c */
[----:B------:R-:W3:Y:S01]  /*02e0*/  LDG.E R7, desc[UR6][R24.64] ;  /* 0x0000000618077981 */ /* 0x000ee2000c1e1900 */
[C---:B------:R-:W-:Y:S02]  /*02f0*/  IADD3 R11, PT, PT, R4.reuse, 0xa00, RZ ;  /* 0x00000a00040b7810 */ /* 0x040fe40007ffe0ff */
[--C-:B------:R-:W-:Y:S01]  /*0300*/  IMAD.WIDE.U32 R16, R17, 0x4, R12.reuse ;  /* 0x0000000411107825 */ /* 0x100fe200078e000c */
[----:B------:R1:W4:Y:S01]  /*0310*/  LDG.E R29, desc[UR6][R20.64] ;  /* 0x00000006141d7981 */ /* 0x000322000c1e1900 */
[C---:B------:R-:W-:Y:S02]  /*0320*/  IADD3 R14, PT, PT, R4.reuse, 0xc00, RZ ;  /* 0x00000c00040e7810 */ /* 0x040fe40007ffe0ff */
[--C-:B------:R-:W-:Y:S01]  /*0330*/  IMAD.WIDE.U32 R18, R19, 0x4, R12.reuse ;  /* 0x0000000413127825 */ /* 0x100fe200078e000c */
[----:B------:R1:W4:Y:S03]  /*0340*/  LDG.E R28, desc[UR6][R16.64] ;  /* 0x00000006101c7981 */ /* 0x000326000c1e1900 */
[----:B0-----:R-:W-:Y:S01]  /*0350*/  IMAD.WIDE.U32 R22, R11, 0x4, R12 ;  /* 0x000000040b167825 */ /* 0x001fe200078e000c */
[----:B------:R-:W4:Y:S01]  /*0360*/  LDG.E R27, desc[UR6][R18.64] ;  /* 0x00000006121b7981 */ /* 0x000f22000c1e1900 */
[----:B------:R-:W-:-:S02]  /*0370*/  IADD3 R11, PT, PT, R4, 0xe00, RZ ;  /* 0x00000e00040b7810 */ /* 0x000fc40007ffe0ff */
[--C-:B-1----:R-:W-:Y:S01]  /*0380*/  IMAD.WIDE.U32 R20, R14, 0x4, R12.reuse ;  /* 0x000000040e147825 */ /* 0x102fe200078e000c */
[----:B------:R0:W4:Y:S01]  /*0390*/  LDG.E R26, desc[UR6][R22.64] ;  /* 0x00000006161a7981 */ /* 0x000122000c1e1900 */
[C---:B------:R-:W-:Y:S02]  /*03a0*/  IADD3 R14, PT, PT, R4.reuse, 0x1000, RZ ;  /* 0x00001000040e7810 */ /* 0x040fe40007ffe0ff */
[C---:B------:R-:W-:Y:S01]  /*03b0*/  IADD3 R24, PT, PT, R4.reuse, 0x1200, RZ ;  /* 0x0000120004187810 */ /* 0x040fe20007ffe0ff */
[--C-:B------:R-:W-:Y:S01]  /*03c0*/  IMAD.WIDE.U32 R16, R11, 0x4, R12.reuse ;  /* 0x000000040b107825 */ /* 0x100fe200078e000c */
[----:B------:R1:W4:Y:S01]  /*03d0*/  LDG.E R25, desc[UR6][R20.64] ;  /* 0x0000000614197981 */ /* 0x000322000c1e1900 */
[----:B------:R-:W-:Y:S02]  /*03e0*/  IADD3 R11, PT, PT, R4, 0x1400, RZ ;  /* 0x00001400040b7810 */ /* 0x000fe40007ffe0ff */
[--C-:B0-----:R-:W-:Y:S02]  /*03f0*/  IMAD.WIDE.U32 R22, R24, 0x4, R12.reuse ;  /* 0x0000000418167825 */ /* 0x101fe400078e000c */
[----:B------:R0:W4:Y:S02]  /*0400*/  LDG.E R24, desc[UR6][R16.64] ;  /* 0x0000000610187981 */ /* 0x000124000c1e1900 */
[--C-:B-1----:R-:W-:Y:S01]  /*0410*/  IMAD.WIDE.U32 R20, R14, 0x4, R12.reuse ;  /* 0x000000040e147825 */ /* 0x102fe200078e000c */
[C---:B------:R-:W-:Y:S01]  /*0420*/  IADD3 R14, PT, PT, R4.reuse, 0x1600, RZ ;  /* 0x00001600040e7810 */ /* 0x040fe20007ffe0ff */
[----:B------:R1:W4:Y:S04]  /*0430*/  LDG.E R18, desc[UR6][R22.64] ;  /* 0x0000000616127981 */ /* 0x000328000c1e1900 */
[----:B------:R1:W4:Y:S01]  /*0440*/  LDG.E R19, desc[UR6][R20.64] ;  /* 0x0000000614137981 */ /* 0x000322000c1e1900 */
[----:B0-----:R-:W-:Y:S01]  /*0450*/  IMAD.WIDE.U32 R16, R11, 0x4, R12 ;  /* 0x000000040b107825 */ /* 0x001fe200078e000c */
[----:B-1----:R-:W-:-:S04]  /*0460*/  IADD3 R23, PT, PT, R4, 0x1800, RZ ;  /* 0x0000180004177810 */ /* 0x002fc80007ffe0ff */
[----:B------:R0:W4:Y:S01]  /*0470*/  LDG.E R11, desc[UR6][R16.64] ;  /* 0x00000006100b7981 */ /* 0x000122000c1e1900 */
[C---:B------:R-:W-:Y:S01]  /*0480*/  IADD3 R21, PT, PT, R4.reuse, 0x1a00, RZ ;  /* 0x00001a0004157810 */ /* 0x040fe20007ffe0ff */
[----:B0-----:R-:W-:Y:S01]  /*0490*/  IMAD.WIDE.U32 R16, R23, 0x4, R12 ;  /* 0x0000000417107825 */ /* 0x001fe200078e000c */
[----:B------:R-:W-:-:S03]  /*04a0*/  IADD3 R23, PT, PT, R4, 0x1c00, RZ ;  /* 0x00001c0004177810 */ /* 0x000fc60007ffe0ff */
[--C-:B------:R-:W-:Y:S02]  /*04b0*/  IMAD.WIDE.U32 R20, R21, 0x4, R12.reuse ;  /* 0x0000000415147825 */ /* 0x100fe400078e000c */
[----:B------:R-:W4:Y:S02]  /*04c0*/  LDG.E R16, desc[UR6][R16.64] ;  /* 0x0000000610107981 */ /* 0x000f24000c1e1900 */
[----:B------:R-:W-:Y:S02]  /*04d0*/  IMAD.WIDE.U32 R22, R23, 0x4, R12 ;  /* 0x0000000417167825 */ /* 0x000fe400078e000c */
[----:B------:R-:W4:Y:S04]  /*04e0*/  LDG.E R20, desc[UR6][R20.64] ;  /* 0x0000000614147981 */ /* 0x000f28000c1e1900 */
[----:B------:R-:W4:Y:S01]  /*04f0*/  LDG.E R22, desc[UR6][R22.64] ;  /* 0x0000000616167981 */ /* 0x000f22000c1e1900 */
[----:B--2--5:R-:W-:Y:S01]  /*0500*/  FADD R8, R8, R15 ;  /* 0x0000000f08087221 */ /* 0x024fe20000000000 */
[----:B------:R-:W-:-:S06]  /*0510*/  IMAD.WIDE.U32 R14, R14, 0x4, R12 ;  /* 0x000000040e0e7825 */ /* 0x000fcc00078e000c */
[----:B------:R0:W2:Y:S02]  /*0520*/  LDG.E R14, desc[UR6][R14.64] ;  /* 0x000000060e0e7981 */ /* 0x0000a4000c1e1900 */
[----:B0-----:R-:W-:-:S05]  /*0530*/  IADD3 R15, PT, PT, R4, 0x1e00, RZ ;  /* 0x00001e00040f7810 */ /* 0x001fca0007ffe0ff */
[----:B------:R-:W-:-:S06]  /*0540*/  IMAD.WIDE.U32 R12, R15, 0x4, R12 ;  /* 0x000000040f0c7825 */ /* 0x000fcc00078e000c */
[----:B------:R-:W2:Y:S01]  /*0550*/  LDG.E R12, desc[UR6][R12.64] ;  /* 0x000000060c0c7981 */ /* 0x000ea2000c1e1900 */
        /* <DEDUP_REMOVED lines=8> */
[----:B------:R-:W-:Y:S01]  /*05e0*/  FADD R18, R19, R18 ;  /* 0x0000001213127221 */ /* 0x000fe20000000000 */
[----:B------:R-:W-:-:S03]  /*05f0*/  IADD3 R10, PT, PT, R10, 0x10, RZ ;  /* 0x000000100a0a7810 */ /* 0x000fc60007ffe0ff */
[----:B------:R-:W-:Y:S01]  /*0600*/  FADD R11, R18, R11 ;  /* 0x0000000b120b7221 */ /* 0x000fe20000000000 */
[----:B------:R-:W-:Y:S02]  /*0610*/  ISETP.NE.AND P0, PT, R10, RZ, PT ;  /* 0x000000ff0a00720c */ /* 0x000fe40003f05270 */
[----:B------:R-:W-:Y:S02]  /*0620*/  IADD3 R9, PT, PT, R9, 0x2000, RZ ;  /* 0x0000200009097810 */ /* 0x000fe40007ffe0ff */
[----:B------:R-:W-:Y:S01]  /*0630*/  IADD3 R4, PT, PT, R4, 0x2000, RZ ;  /* 0x0000200004047810 */ /* 0x000fe20007ffe0ff */
[----:B--2---:R-:W-:-:S04]  /*0640*/  FADD R11, R11, R14 ;  /* 0x0000000e0b0b7221 */ /* 0x004fc80000000000 */
[----:B------:R-:W-:-:S04]  /*0650*/  FADD R11, R11, R16 ;  /* 0x000000100b0b7221 */ /* 0x000fc80000000000 */
[----:B------:R-:W-:-:S04]  /*0660*/  FADD R11, R11, R20 ;  /* 0x000000140b0b7221 */ /* 0x000fc80000000000 */
[----:B------:R-:W-:-:S04]  /*0670*/  FADD R11, R11, R22 ;  /* 0x000000160b0b7221 */ /* 0x000fc80000000000 */
[----:B------:R-:W-:Y:S01]  /*0680*/  FADD R15, R11, R12 ;  /* 0x0000000c0b0f7221 */ /* 0x000fe20000000000 */
[----:B------:R-:W-:Y:S06]  /*0690*/  @P0 BRA `(.L_x_328) ;  /* 0xfffffff800ec0947 */ /* 0x000fec000383ffff */
[----:B------:R-:W-:Y:S05]  /*06a0*/  BSYNC.RECONVERGENT B3 ;  /* 0x0000000000037941 */ /* 0x000fea0003800200 */
.L_x_327:
[----:B------:R-:W-:-:S07]  /*06b0*/  IADD3 R4, PT, PT, R9, -0x1000, RZ ;  /* 0xfffff00009047810 */ /* 0x000fce0007ffe0ff */
.L_x_326:
[----:B------:R-:W-:Y:S05]  /*06c0*/  BSYNC.RECONVERGENT B2 ;  /* 0x0000000000027941 */ /* 0x000fea0003800200 */
.L_x_325:
[----:B------:R-:W-:-:S13]  /*06d0*/  ISETP.NE.AND P0, PT, R6, RZ, PT ;  /* 0x000000ff0600720c */ /* 0x000fda0003f05270 */
[----:B------:R-:W-:Y:S05]  /*06e0*/  @!P0 BRA `(.L_x_324) ;  /* 0x0000000400308947 */ /* 0x000fea0003800000 */
[----:B------:R-:W-:Y:S01]  /*06f0*/  ISETP.GE.U32.AND P0, PT, R6, 0x8, PT ;  /* 0x000000080600780c */ /* 0x000fe20003f06070 */
[----:B------:R-:W-:Y:S01]  /*0700*/  BSSY.RECONVERGENT B2, `(.L_x_329) ;  /* 0x0000026000027945 */ /* 0x000fe20003800200 */
[----:B------:R-:W-:-:S04]  /*0710*/  LOP3.LUT R22, R5, 0x7, RZ, 0xc0, !PT ;  /* 0x0000000705167812 */ /* 0x000fc800078ec0ff */
[----:B------:R-:W-:-:S07]  /*0720*/  ISETP.NE.AND P1, PT, R22, RZ, PT ;  /* 0x000000ff1600720c */ /* 0x000fce0003f25270 */
[----:B------:R-:W-:Y:S06]  /*0730*/  @!P0 BRA `(.L_x_330) ;  /* 0x0000000000888947 */ /* 0x000fec0003800000 */
[----:B------:R-:W1:Y:S01]  /*0740*/  LDC.64 R6, c[0x0][0x380] ;  /* 0x0000e000ff067b82 */ /* 0x000e620000000a00 */
[----:B------:R-:W-:-:S04]  /*0750*/  LEA R19, R3, R4, 0xd ;  /* 0x0000000403137211 */ /* 0x000fc800078e68ff */
[C---:B------:R-:W-:Y:S02]  /*0760*/  IADD3 R17, PT, PT, R19.reuse, 0x200, RZ ;  /* 0x0000020013117810 */ /* 0x040fe40007ffe0ff */
[C---:B------:R-:W-:Y:S02]  /*0770*/  IADD3 R21, PT, PT, R19.reuse, 0x400, RZ ;  /* 0x0000040013157810 */ /* 0x040fe40007ffe0ff */
[C---:B------:R-:W-:Y:S02]  /*0780*/  IADD3 R13, PT, PT, R19.reuse, 0x600, RZ ;  /* 0x00000600130d7810 */ /* 0x040fe40007ffe0ff */
[C---:B0-----:R-:W-:Y:S01]  /*0790*/  IADD3 R9, PT, PT, R19.reuse, 0x800, RZ ;  /* 0x0000080013097810 */ /* 0x041fe20007ffe0ff */
[----:B-1----:R-:W-:-:S04]  /*07a0*/  IMAD.WIDE.U32 R10, R19, 0x4, R6 ;  /* 0x00000004130a7825 */ /* 0x002fc800078e0006 */
[--C-:B------:R-:W-:Y:S01]  /*07b0*/  IMAD.WIDE.U32 R16, R17, 0x4, R6.reuse ;  /* 0x0000000411107825 */ /* 0x100fe200078e0006 */
[----:B------:R0:W2:Y:S03]  /*07c0*/  LDG.E R14, desc[UR6][R10.64] ;  /* 0x000000060a0e7981 */ /* 0x0000a6000c1e1900 */
[--C-:B------:R-:W-:Y:S01]  /*07d0*/  IMAD.WIDE.U32 R20, R21, 0x4, R6.reuse ;  /* 0x0000000415147825 */ /* 0x100fe200078e0006 */
[----:B------:R1:W3:Y:S03]  /*07e0*/  LDG.E R18, desc[UR6][R16.64] ;  /* 0x0000000610127981 */ /* 0x0002e6000c1e1900 */
[--C-:B------:R-:W-:Y:S01]  /*07f0*/  IMAD.WIDE.U32 R12, R13, 0x4, R6.reuse ;  /* 0x000000040d0c7825 */ /* 0x100fe200078e0006 */
[----:B------:R-:W-:Y:S01]  /*0800*/  IADD3 R23, PT, PT, R19, 0xa00, RZ ;  /* 0x00000a0013177810 */ /* 0x000fe20007ffe0ff */
[----:B------:R-:W4:Y:S02]  /*0810*/  LDG.E R20, desc[UR6][R20.64] ;  /* 0x0000000614147981 */ /* 0x000f24000c1e1900 */
[--C-:B------:R-:W-:Y:S01]  /*0820*/  IMAD.WIDE.U32 R8, R9, 0x4, R6.reuse ;  /* 0x0000000409087825 */ /* 0x100fe200078e0006 */
[----:B------:R-:W-:Y:S01]  /*0830*/  IADD3 R25, PT, PT, R19, 0xc00, RZ ;  /* 0x00000c0013197810 */ /* 0x000fe20007ffe0ff */
[----:B------:R-:W4:Y:S02]  /*0840*/  LDG.E R12, desc[UR6][R12.64] ;  /* 0x000000060c0c7981 */ /* 0x000f24000c1e1900 */
[--C-:B0-----:R-:W-:Y:S01]  /*0850*/  IMAD.WIDE.U32 R10, R23, 0x4, R6.reuse ;  /* 0x00000004170a7825 */ /* 0x101fe200078e0006 */
[----:B------:R-:W-:Y:S01]  /*0860*/  IADD3 R19, PT, PT, R19, 0xe00, RZ ;  /* 0x00000e0013137810 */ /* 0x000fe20007ffe0ff */
[----:B------:R-:W4:Y:S02]  /*0870*/  LDG.E R8, desc[UR6][R8.64] ;  /* 0x0000000608087981 */ /* 0x000f24000c1e1900 */
[----:B-1----:R-:W-:-:S02]  /*0880*/  IMAD.WIDE.U32 R16, R25, 0x4, R6 ;  /* 0x0000000419107825 */ /* 0x002fc400078e0006 */
[----:B------:R-:W4:Y:S02]  /*0890*/  LDG.E R11, desc[UR6][R10.64] ;  /* 0x000000060a0b7981 */ /* 0x000f24000c1e1900 */
[----:B------:R-:W-:Y:S02]  /*08a0*/  IMAD.WIDE.U32 R6, R19, 0x4, R6 ;  /* 0x0000000413067825 */ /* 0x000fe400078e0006 */
[----:B------:R-:W4:Y:S04]  /*08b0*/  LDG.E R17, desc[UR6][R16.64] ;  /* 0x0000000610117981 */ /* 0x000f28000c1e1900 */
[----:B------:R-:W4:Y:S01]  /*08c0*/  LDG.E R7, desc[UR6][R6.64] ;  /* 0x0000000606077981 */ /* 0x000f22000c1e1900 */
        /* <DEDUP_REMOVED lines=9> */
.L_x_330:
[----:B------:R-:W-:Y:S05]  /*0960*/  BSYNC.RECONVERGENT B2 ;  /* 0x0000000000027941 */ /* 0x000fea0003800200 */
.L_x_329:
[----:B------:R-:W-:Y:S05]  /*0970*/  @!P1 BRA `(.L_x_324) ;  /* 0x00000000008c9947 */ /* 0x000fea0003800000 */
[----:B------:R-:W-:Y:S01]  /*0980*/  ISETP.GE.U32.AND P0, PT, R22, 0x4, PT ;  /* 0x000000041600780c */ /* 0x000fe20003f06070 */
[----:B------:R-:W-:Y:S01]  /*0990*/  BSSY.RECONVERGENT B2, `(.L_x_331) ;  /* 0x0000016000027945 */ /* 0x000fe20003800200 */
[----:B------:R-:W-:-:S04]  /*09a0*/  LOP3.LUT R5, R5, 0x3, RZ, 0xc0, !PT ;  /* 0x0000000305057812 */ /* 0x000fc800078ec0ff */
[----:B------:R-:W-:-:S07]  /*09b0*/  ISETP.NE.AND P1, PT, R5, RZ, PT ;  /* 0x000000ff0500720c */ /* 0x000fce0003f25270 */
[----:B------:R-:W-:Y:S06]  /*09c0*/  @!P0 BRA `(.L_x_332) ;  /* 0x0000000000488947 */ /* 0x000fec0003800000 */
[----:B------:R-:W0:Y:S01]  /*09d0*/  LDC.64 R6, c[0x0][0x380] ;  /* 0x0000e000ff067b82 */ /* 0x000e220000000a00 */
[----:B------:R-:W-:-:S04]  /*09e0*/  LEA R13, R3, R4, 0xd ;  /* 0x00000004030d7211 */ /* 0x000fc800078e68ff */
[C---:B------:R-:W-:Y:S02]  /*09f0*/  IADD3 R11, PT, PT, R13.reuse, 0x200, RZ ;  /* 0x000002000d0b7810 */ /* 0x040fe40007ffe0ff */
[C---:B------:R-:W-:Y:S02]  /*0a00*/  IADD3 R17, PT, PT, R13.reuse, 0x400, RZ ;  /* 0x000004000d117810 */ /* 0x040fe40007ffe0ff */
[C---:B------:R-:W-:Y:S01]  /*0a10*/  IADD3 R19, PT, PT, R13.reuse, 0x600, RZ ;  /* 0x000006000d137810 */ /* 0x040fe20007ffe0ff */
[----:B0-----:R-:W-:-:S04]  /*0a20*/  IMAD.WIDE.U32 R8, R13, 0x4, R6 ;  /* 0x000000040d087825 */ /* 0x001fc800078e0006 */
[--C-:B------:R-:W-:Y:S02]  /*0a30*/  IMAD.WIDE.U32 R10, R11, 0x4, R6.reuse ;  /* 0x000000040b0a7825 */ /* 0x100fe400078e0006 */
[----:B------:R-:W2:Y:S02]  /*0a40*/  LDG.E R8, desc[UR6][R8.64] ;  /* 0x0000000608087981 */ /* 0x000ea4000c1e1900 */
[--C-:B------:R-:W-:Y:S02]  /*0a50*/  IMAD.WIDE.U32 R12, R17, 0x4, R6.reuse ;  /* 0x00000004110c7825 */ /* 0x100fe400078e0006 */
[----:B------:R-:W3:Y:S02]  /*0a60*/  LDG.E R10, desc[UR6][R10.64] ;  /* 0x000000060a0a7981 */ /* 0x000ee4000c1e1900 */
[----:B------:R-:W-:Y:S02]  /*0a70*/  IMAD.WIDE.U32 R6, R19, 0x4, R6 ;  /* 0x0000000413067825 */ /* 0x000fe400078e0006 */
[----:B------:R-:W4:Y:S04]  /*0a80*/  LDG.E R12, desc[UR6][R12.64] ;  /* 0x000000060c0c7981 */ /* 0x000f28000c1e1900 */
[----:B------:R-:W4:Y:S01]  /*0a90*/  LDG.E R6, desc[UR6][R6.64] ;  /* 0x0000000606067981 */ /* 0x000f22000c1e1900 */
[----:B------:R-:W-:Y:S01]  /*0aa0*/  IADD3 R4, PT, PT, R4, 0x800, RZ ;  /* 0x0000080004047810 */ /* 0x000fe20007ffe0ff */
[----:B--2--5:R-:W-:-:S04]  /*0ab0*/  FADD R15, R15, R8 ;  /* 0x000000080f0f7221 */ /* 0x024fc80000000000 */
[----:B---3--:R-:W-:-:S04]  /*0ac0*/  FADD R15, R15, R10 ;  /* 0x0000000a0f0f7221 */ /* 0x008fc80000000000 */
[----:B----4-:R-:W-:-:S04]  /*0ad0*/  FADD R15, R15, R12 ;  /* 0x0000000c0f0f7221 */ /* 0x010fc80000000000 */
[----:B------:R-:W-:-:S07]  /*0ae0*/  FADD R15, R15, R6 ;  /* 0x000000060f0f7221 */ /* 0x000fce0000000000 */
.L_x_332:
[----:B------:R-:W-:Y:S05]  /*0af0*/  BSYNC.RECONVERGENT B2 ;  /* 0x0000000000027941 */ /* 0x000fea0003800200 */
.L_x_331:
[----:B------:R-:W-:Y:S05]  /*0b00*/  @!P1 BRA `(.L_x_324) ;  /* 0x0000000000289947 */ /* 0x000fea0003800000 */
[----:B------:R-:W1:Y:S01]  /*0b10*/  LDC.64 R6, c[0x0][0x380] ;  /* 0x0000e000ff067b82 */ /* 0x000e620000000a00 */
[----:B0-----:R-:W-:Y:S02]  /*0b20*/  LEA R9, R3, R4, 0xd ;  /* 0x0000000403097211 */ /* 0x001fe400078e68ff */
[----:B------:R-:W-:-:S07]  /*0b30*/  IADD3 R8, PT, PT, -R5, RZ, RZ ;  /* 0x000000ff05087210 */ /* 0x000fce0007ffe1ff */
.L_x_333:
[----:B-1----:R-:W-:-:S06]  /*0b40*/  IMAD.WIDE.U32 R4, R9, 0x4, R6 ;  /* 0x0000000409047825 */ /* 0x002fcc00078e0006 */
[----:B------:R-:W2:Y:S01]  /*0b50*/  LDG.E R4, desc[UR6][R4.64] ;  /* 0x0000000604047981 */ /* 0x000ea2000c1e1900 */
[----:B------:R-:W-:Y:S02]  /*0b60*/  IADD3 R8, PT, PT, R8, 0x1, RZ ;  /* 0x0000000108087810 */ /* 0x000fe40007ffe0ff */
[----:B------:R-:W-:Y:S02]  /*0b70*/  IADD3 R9, PT, PT, R9, 0x200, RZ ;  /* 0x0000020009097810 */ /* 0x000fe40007ffe0ff */
[----:B------:R-:W-:Y:S01]  /*0b80*/  ISETP.NE.AND P0, PT, R8, RZ, PT ;  /* 0x000000ff0800720c */ /* 0x000fe20003f05270 */
[----:B--2--5:R-:W-:-:S12]  /*0b90*/  FADD R15, R4, R15 ;  /* 0x0000000f040f7221 */ /* 0x024fd80000000000 */
[----:B------:R-:W-:Y:S05]  /*0ba0*/  @P0 BRA `(.L_x_333) ;  /* 0xfffffffc00e40947 */ /* 0x000fea000383ffff */
.L_x_324:
[----:B------:R-:W-:Y:S05]  /*0bb0*/  BSYNC.RECONVERGENT B1 ;  /* 0x0000000000017941 */ /* 0x000fea0003800200 */
.L_x_323:
[----:B------:R-:W-:-:S13]  /*0bc0*/  ISETP.GE.U32.AND P0, PT, R0, 0x200, PT ;  /* 0x000002000000780c */ /* 0x000fda0003f06070 */
[----:B------:R-:W-:Y:S05]  /*0bd0*/  @!P0 BRA `(.L_x_334) ;  /* 0x0000000000d08947 */ /* 0x000fea0003800000 */
[----:B0-----:R-:W0:Y:S01]  /*0be0*/  S2R R8, SR_LANEID ;  /* 0x0000000000087919 */ /* 0x001e220000000000 */
[----:B-----5:R-:W1:Y:S02]  /*0bf0*/  SHFL.DOWN PT, R0, R15, 0x1, 0x1f ;  /* 0x08201f000f007f89 */ /* 0x020e6400000e0000 */
[----:B-1----:R-:W-:Y:S01]  /*0c00*/  FADD R0, R0, R15 ;  /* 0x0000000f00007221 */ /* 0x002fe20000000000 */
[C---:B0-----:R-:W-:Y:S02]  /*0c10*/  ISETP.GT.AND P0, PT, R8.reuse, 0x1e, PT ;  /* 0x0000001e0800780c */ /* 0x041fe40003f04270 */
[C---:B------:R-:W-:Y:S02]  /*0c20*/  ISETP.NE.AND P1, PT, R8.reuse, RZ, PT ;  /* 0x000000ff0800720c */ /* 0x040fe40003f25270 */
        /* <DEDUP_REMOVED lines=27> */
[----:B------:R-:W0:Y:S04]  /*0de0*/  LDS.128 R12, [UR4+0x10] ;  /* 0x00001004ff0c7984 */ /* 0x000e280008000c00 */
[----:B------:R-:W2:Y:S04]  /*0df0*/  LDS.128 R8, [UR4+0x20] ;  /* 0x00002004ff087984 */ /* 0x000ea80008000c00 */
[----:B-1----:R-:W1:Y:S04]  /*0e00*/  LDS.128 R4, [UR4+0x30] ;  /* 0x00003004ff047984 */ /* 0x002e680008000c00 */
[----:B------:R-:W3:Y:S01]  /*0e10*/  LDS.128 R16, [UR4+0x40] ;  /* 0x00004004ff107984 */ /* 0x000ee20008000c00 */
[----:B0-----:R-:W-:-:S04]  /*0e20*/  FADD R13, R20, R13 ;  /* 0x0000000d140d7221 */ /* 0x001fc80000000000 */
[----:B------:R-:W-:-:S04]  /*0e30*/  FADD R14, R13, R14 ;  /* 0x0000000e0d0e7221 */ /* 0x000fc80000000000 */
[----:B------:R-:W-:-:S04]  /*0e40*/  FADD R15, R14, R15 ;  /* 0x0000000f0e0f7221 */ /* 0x000fc80000000000 */
[----:B--2---:R-:W-:-:S04]  /*0e50*/  FADD R8, R15, R8 ;  /* 0x000000080f087221 */ /* 0x004fc80000000000 */
[----:B------:R-:W-:-:S04]  /*0e60*/  FADD R9, R8, R9 ;  /* 0x0000000908097221 */ /* 0x000fc80000000000 */
        /* <DEDUP_REMOVED lines=11> */
.L_x_334:
[----:B0-----:R-:W0:Y:S01]  /*0f20*/  S2R R8, SR_LANEID ;  /* 0x0000000000087919 */ /* 0x001e220000000000 */
[----:B------:R-:W-:-:S04]  /*0f30*/  LOP3.LUT R4, R2, 0x3e0, RZ, 0xc0, !PT ;  /* 0x000003e002047812 */ /* 0x000fc800078ec0ff */
[----:B------:R-:W-:Y:S02]  /*0f40*/  IADD3 R5, PT, PT, R4, 0x20, RZ ;  /* 0x0000002004057810 */ /* 0x000fe40007ffe0ff */
[----:B------:R-:W-:Y:S02]  /*0f50*/  LOP3.LUT R7, RZ, R4, RZ, 0x33, !PT ;  /* 0x00000004ff077212 */ /* 0x000fe400078e33ff */
[----:B------:R-:W-:Y:S02]  /*0f60*/  ISETP.GT.U32.AND P0, PT, R5, R0, PT ;  /* 0x000000000500720c */ /* 0x000fe40003f04070 */
[----:B------:R-:W-:-:S04]  /*0f70*/  IADD3 R7, PT, PT, R0, R7, RZ ;  /* 0x0000000700077210 */ /* 0x000fc80007ffe0ff */
[----:B------:R-:W-:-:S05]  /*0f80*/  SEL R7, R7, 0x1f, P0 ;  /* 0x0000001f07077807 */ /* 0x000fca0000000000 */
[----:B-----5:R-:W1:Y:S01]  /*0f90*/  SHFL.DOWN PT, R4, R15, 0x1, R7 ;  /* 0x082000000f047989 */ /* 0x020e6200000e0007 */
[C---:B0-----:R-:W-:Y:S02]  /*0fa0*/  ISETP.GE.AND P0, PT, R8.reuse, R7, PT ;  /* 0x000000070800720c */ /* 0x041fe40003f06270 */
[C---:B------:R-:W-:Y:S02]  /*0fb0*/  IADD3 R6, PT, PT, R8.reuse, 0x2, RZ ;  /* 0x0000000208067810 */ /* 0x040fe40007ffe0ff */
[----:B------:R-:W-:-:S09]  /*0fc0*/  ISETP.NE.AND P1, PT, R8, RZ, PT ;  /* 0x000000ff0800720c */ /* 0x000fd20003f25270 */
[----:B-1----:R-:W-:Y:S01]  /*0fd0*/  @!P0 FADD R15, R4, R15 ;  /* 0x0000000f040f8221 */ /* 0x002fe20000000000 */
[----:B------:R-:W-:Y:S02]  /*0fe0*/  ISETP.GT.AND P0, PT, R6, R7, PT ;  /* 0x000000070600720c */ /* 0x000fe40003f04270 */
[----:B------:R-:W-:Y:S01]  /*0ff0*/  IADD3 R6, PT, PT, R8, 0x4, RZ ;  /* 0x0000000408067810 */ /* 0x000fe20007ffe0ff */
        /* <DEDUP_REMOVED lines=31> */
[----:B0-----:R-:W0:Y:S04]  /*11f0*/  LDS.128 R4, [UR4+0x10] ;  /* 0x00001004ff047984 */ /* 0x001e280008000c00 */
        /* <DEDUP_REMOVED lines=30> */
.L_x_320:
[----:B------:R-:W0:Y:S01]  /*13e0*/  S2R R2, SR_TID.X ;  /* 0x0000000000027919 */ /* 0x000e220000002100 */
[----:B------:R-:W1:Y:S02]  /*13f0*/  LDCU.64 UR4, c[0x0][0x380] ;  /* 0x00007000ff0477ac */ /* 0x000e640008000a00 */
[----:B-1----:R-:W-:Y:S02]  /*1400*/  MOV R4, UR4 ;  /* 0x0000000400047c02 */ /* 0x002fe40008000f00 */
[----:B------:R-:W-:Y:S02]  /*1410*/  MOV R5, UR5 ;  /* 0x0000000500057c02 */ /* 0x000fe40008000f00 */
[----:B0-----:R-:W-:-:S05]  /*1420*/  LEA R9, R3, R2, 0xd ;  /* 0x0000000203097211 */ /* 0x001fca00078e68ff */
[----:B------:R-:W-:-:S05]  /*1430*/  IMAD.WIDE.U32 R8, R9, 0x4, R4 ;  /* 0x0000000409087825 */ /* 0x000fca00078e0004 */
        /* <DEDUP_REMOVED lines=16> */
[----:B------:R-:W-:Y:S01]  /*1540*/  ISETP.GE.U32.AND P0, PT, R0, R13, PT ;  /* 0x0000000d0000720c */ /* 0x000fe20003f06070 */
        /* <DEDUP_REMOVED lines=16> */
[----:B------:R-:W-:Y:S01]  /*1650*/  LEA R9, R3, R13, 0xd ;  /* 0x0000000d03097211 */ /* 0x000fe200078e68ff */
[----:B------:R-:W-:Y:S01]  /*1660*/  UMOV UR4, URZ ;  /* 0x000000ff00047c82 */ /* 0x000fe20008000000 */
[----:B------:R-:W-:Y:S02]  /*1670*/  IADD3 R8, PT, PT, R6, -0x2000, RZ ;  /* 0xffffe00006087810 */ /* 0x000fe40007ffe0ff */
[----:B------:R-:W-:Y:S02]  /*1680*/  LOP3.LUT R0, RZ, R2, RZ, 0x33, !PT ;  /* 0x00000002ff007212 */ /* 0x000fe400078e33ff */
[----:B------:R-:W-:Y:S02]  /*1690*/  ISETP.GT.U32.AND P0, PT, R9, R8, PT ;  /* 0x000000080900720c */ /* 0x000fe40003f04070 */
[----:B------:R-:W-:Y:S02]  /*16a0*/  IADD3 R10, PT, PT, -R13, R6, R0 ;  /* 0x000000060d0a7210 */ /* 0x000fe40007ffe100 */
[----:B------:R-:W-:-:S02]  /*16b0*/  IADD3 R7, PT, PT, R9, 0x1000, R2 ;  /* 0x0000100009077810 */ /* 0x000fc40007ffe002 */
[----:B------:R-:W-:Y:S01]  /*16c0*/  MOV R0, R9 ;  /* 0x0000000900007202 */ /* 0x000fe20000000f00 */
[----:B------:R-:W-:-:S06]  /*16d0*/  IMAD R2, R3, -0x2000, R10 ;  /* 0xffffe00003027824 */ /* 0x000fcc00078e020a */
[----:B------:R-:W-:Y:S05]  /*16e0*/  @P0 BRA `(.L_x_337) ;  /* 0x0000000000bc0947 */ /* 0x000fea0003800000 */
[----:B------:R-:W0:Y:S08]  /*16f0*/  LDC R6, c[0x0][0x3a8] ;  /* 0x0000ea00ff067b82 */ /* 0x000e300000000800 */
[----:B------:R-:W1:Y:S02]  /*1700*/  LDC.64 R4, c[0x0][0x380] ;  /* 0x0000e000ff047b82 */ /* 0x000e640000000a00 */
.L_x_338:
[----:B------:R-:W2:Y:S02]  /*1710*/  S2R R10, SR_TID.X ;  /* 0x00000000000a7919 */ /* 0x000ea40000002100 */
[----:B--2---:R-:W-:-:S05]  /*1720*/  IADD3 R11, PT, PT, R10, R9, RZ ;  /* 0x000000090a0b7210 */ /* 0x004fca0007ffe0ff */
[----:B-1----:R-:W-:-:S05]  /*1730*/  IMAD.WIDE.U32 R10, R11, 0x4, R4 ;  /* 0x000000040b0a7825 */ /* 0x002fca00078e0004 */
        /* <DEDUP_REMOVED lines=13> */
[----:B---3--:R-:W-:-:S02]  /*1810*/  FADD R14, R14, R15 ;  /* 0x0000000f0e0e7221 */ /* 0x008fc40000000000 */
[----:B------:R-:W2:Y:S01]  /*1820*/  LDG.E R15, desc[UR6][R10.64+0x7000] ;  /* 0x007000060a0f7981 */ /* 0x000ea2000c1e1900 */
[----:B----4-:R-:W-:-:S03]  /*1830*/  FADD R12, R16, R17 ;  /* 0x00000011100c7221 */ /* 0x010fc60000000000 */
[----:B------:R-:W3:Y:S04]  /*1840*/  LDG.E R17, desc[UR6][R10.64+0x5800] ;  /* 0x005800060a117981 */ /* 0x000ee8000c1e1900 */
[----:B------:R-:W2:Y:S01]  /*1850*/  LDG.E R16, desc[UR6][R10.64+0x6800] ;  /* 0x006800060a107981 */ /* 0x000ea2000c1e1900 */
[----:B------:R-:W-:-:S03]  /*1860*/  FADD R14, R23, R14 ;  /* 0x0000000e170e7221 */ /* 0x000fc60000000000 */
[----:B------:R-:W4:Y:S01]  /*1870*/  LDG.E R23, desc[UR6][R10.64+0x7800] ;  /* 0x007800060a177981 */ /* 0x000f22000c1e1900 */
[----:B-----5:R-:W-:-:S04]  /*1880*/  FADD R19, R19, R20 ;  /* 0x0000001413137221 */ /* 0x020fc80000000000 */
[----:B------:R-:W-:Y:S01]  /*1890*/  FADD R19, R12, R19 ;  /* 0x000000130c137221 */ /* 0x000fe20000000000 */
[----:B0-----:R-:W-:Y:S01]  /*18a0*/  IADD3 R12, PT, PT, -R9, R6, RZ ;  /* 0x00000006090c7210 */ /* 0x001fe20007ffe1ff */
[----:B------:R-:W-:-:S03]  /*18b0*/  FADD R21, R21, R22 ;  /* 0x0000001615157221 */ /* 0x000fc60000000000 */
[----:B------:R-:W-:Y:S01]  /*18c0*/  ISETP.GE.U32.AND P0, PT, R12, R13, PT ;  /* 0x0000000d0c00720c */ /* 0x000fe20003f06070 */
[----:B------:R-:W-:-:S04]  /*18d0*/  FADD R24, R24, R25 ;  /* 0x0000001918187221 */ /* 0x000fc80000000000 */
[----:B------:R-:W-:Y:S01]  /*18e0*/  FADD R21, R21, R24 ;  /* 0x0000001815157221 */ /* 0x000fe20000000000 */
[----:B------:R-:W-:Y:S01]  /*18f0*/  FADD R14, R14, R19 ;  /* 0x000000130e0e7221 */ /* 0x000fe20000000000 */
[----:B---3--:R-:W-:Y:S01]  /*1900*/  FADD R17, R17, R18 ;  /* 0x0000001211117221 */ /* 0x008fe20000000000 */
[----:B--2---:R-:W-:-:S04]  /*1910*/  FADD R16, R16, R15 ;  /* 0x0000000f10107221 */ /* 0x004fc80000000000 */
[----:B------:R-:W-:-:S04]  /*1920*/  FADD R16, R17, R16 ;  /* 0x0000001011107221 */ /* 0x000fc80000000000 */
[----:B------:R-:W-:-:S04]  /*1930*/  FADD R21, R21, R16 ;  /* 0x0000001015157221 */ /* 0x000fc80000000000 */
[----:B------:R-:W-:-:S04]  /*1940*/  FADD R14, R14, R21 ;  /* 0x000000150e0e7221 */ /* 0x000fc80000000000 */
[----:B----4-:R-:W-:Y:S01]  /*1950*/  FADD R23, R23, R14 ;  /* 0x0000000e17177221 */ /* 0x010fe20000000000 */
[----:B------:R-:W-:Y:S06]  /*1960*/  @!P0 BRA `(.L_x_336) ;  /* 0x0000000800d08947 */ /* 0x000fec0003800000 */
[C---:B------:R-:W-:Y:S01]  /*1970*/  IADD3 R9, PT, PT, R13.reuse, R9, RZ ;  /* 0x000000090d097210 */ /* 0x040fe20007ffe0ff */
[----:B------:R-:W-:Y:S01]  /*1980*/  UIADD3 UR4, UPT, UPT, UR4, 0x1, URZ ;  /* 0x0000000104047890 */ /* 0x000fe2000fffe0ff */
[----:B------:R-:W-:Y:S02]  /*1990*/  IADD3 R0, PT, PT, R13, R0, RZ ;  /* 0x000000000d007210 */ /* 0x000fe40007ffe0ff */
[----:B------:R-:W-:Y:S02]  /*19a0*/  ISETP.GT.U32.AND P0, PT, R9, R8, PT ;  /* 0x000000080900720c */ /* 0x000fe40003f04070 */
[C---:B------:R-:W-:Y:S02]  /*19b0*/  IADD3 R2, PT, PT, -R13.reuse, R2, RZ ;  /* 0x000000020d027210 */ /* 0x040fe40007ffe1ff */
[----:B------:R-:W-:-:S09]  /*19c0*/  IADD3 R7, PT, PT, R13, R7, RZ ;  /* 0x000000070d077210 */ /* 0x000fd20007ffe0ff */
[----:B------:R-:W-:Y:S05]  /*19d0*/  @!P0 BRA `(.L_x_338) ;  /* 0xfffffffc004c8947 */ /* 0x000fea000383ffff */
.L_x_337:
[----:B------:R-:W0:Y:S01]  /*19e0*/  S2R R16, SR_TID.X ;  /* 0x0000000000107919 */ /* 0x000e220000002100 */
[----:B------:R-:W-:Y:S01]  /*19f0*/  IADD3 R8, PT, PT, -R9, R6, RZ ;  /* 0x0000000609087210 */ /* 0x000fe20007ffe1ff */
[----:B------:R-:W-:Y:S03]  /*1a00*/  BSSY.RECONVERGENT B1, `(.L_x_336) ;  /* 0x00000aa000017945 */ /* 0x000fe60003800200 */
[----:B0-----:R-:W-:-:S04]  /*1a10*/  ISETP.GE.AND P0, PT, R16, R8, PT ;  /* 0x000000081000720c */ /* 0x001fc80003f06270 */
[----:B------:R-:W-:-:S13]  /*1a20*/  ISETP.GE.U32.OR P0, PT, R9, R6, P0 ;  /* 0x000000060900720c */ /* 0x000fda0000706470 */
[----:B------:R-:W-:Y:S05]  /*1a30*/  @P0 BRA `(.L_x_339) ;  /* 0x0000000800980947 */ /* 0x000fea0003800000 */
[----:B------:R-:W0:Y:S01]  /*1a40*/  LDC R10, c[0x0][0x3ac] ;  /* 0x0000eb00ff0a7b82 */ /* 0x000e220000000800 */
[----:B------:R-:W-:Y:S01]  /*1a50*/  LOP3.LUT R11, RZ, R16, RZ, 0x33, !PT ;  /* 0x00000010ff0b7212 */ /* 0x000fe200078e33ff */
[----:B------:R-:W-:Y:S06]  /*1a60*/  BSSY.RECONVERGENT B2, `(.L_x_340) ;  /* 0x0000056000027945 */ /* 0x000fec0003800200 */
[----:B------:R-:W1:Y:S01]  /*1a70*/  LDC R8, c[0x0][0x3ac] ;  /* 0x0000eb00ff087b82 */ /* 0x000e620000000800 */
[----:B0-----:R-:W-:-:S04]  /*1a80*/  SHF.L.U32 R10, R10, 0xd, RZ ;  /* 0x0000000d0a0a7819 */ /* 0x001fc800000006ff */
[----:B------:R-:W-:-:S04]  /*1a90*/  LEA R10, R3, R10, 0xd ;  /* 0x0000000a030a7211 */ /* 0x000fc800078e68ff */
[----:B------:R-:W-:Y:S01]  /*1aa0*/  IADD3 R6, PT, PT, -R10, R6, R11 ;  /* 0x000000060a067210 */ /* 0x000fe20007ffe10b */
[----:B-1----:R-:W-:-:S04]  /*1ab0*/  IMAD R11, R8, UR4, RZ ;  /* 0x00000004080b7c24 */ /* 0x002fc8000f8e02ff */
[----:B------:R-:W-:-:S05]  /*1ac0*/  IMAD R6, R11, -0x2000, R6 ;  /* 0xffffe0000b067824 */ /* 0x000fca00078e0206 */
[C---:B------:R-:W-:Y:S02]  /*1ad0*/  ISETP.GE.U32.AND P0, PT, R6.reuse, 0x1e00, PT ;  /* 0x00001e000600780c */ /* 0x040fe40003f06070 */
[----:B------:R-:W-:-:S04]  /*1ae0*/  LEA.HI R6, R6, 0x1, RZ, 0x17 ;  /* 0x0000000106067811 */ /* 0x000fc800078fb8ff */
[----:B------:R-:W-:-:S07]  /*1af0*/  LOP3.LUT R8, R6, 0xf, RZ, 0xc0, !PT ;  /* 0x0000000f06087812 */ /* 0x000fce00078ec0ff */
[----:B------:R-:W-:Y:S05]  /*1b00*/  @!P0 BRA `(.L_x_341) ;  /* 0x00000004002c8947 */ /* 0x000fea0003800000 */
[----:B------:R-:W-:Y:S01]  /*1b10*/  LEA.HI R10, R2, 0x1, RZ, 0x17 ;  /* 0x00000001020a7811 */ /* 0x000fe200078fb8ff */
[----:B------:R-:W-:Y:S01]  /*1b20*/  BSSY.RECONVERGENT B3, `(.L_x_342) ;  /* 0x0000048000037945 */ /* 0x000fe20003800200 */
[----:B------:R-:W-:Y:S02]  /*1b30*/  LOP3.LUT R11, R16, 0x1000, RZ, 0xfc, !PT ;  /* 0x00001000100b7812 */ /* 0x000fe400078efcff */
[----:B------:R-:W-:-:S04]  /*1b40*/  LOP3.LUT R10, R10, 0xfffff0, RZ, 0xc0, !PT ;  /* 0x00fffff00a0a7812 */ /* 0x000fc800078ec0ff */
[----:B------:R-:W-:-:S07]  /*1b50*/  IADD3 R13, PT, PT, -R10, RZ, RZ ;  /* 0x000000ff0a0d7210 */ /* 0x000fce0007ffe1ff */
.L_x_343:
[C---:B------:R-:W-:Y:S02]  /*1b60*/  IADD3 R15, PT, PT, R7.reuse, -0x1000, RZ ;  /* 0xfffff000070f7810 */ /* 0x040fe40007ffe0ff */
[----:B------:R-:W-:-:S03]  /*1b70*/  IADD3 R25, PT, PT, R7, -0xe00, RZ ;  /* 0xfffff20007197810 */ /* 0x000fc60007ffe0ff */
[----:B------:R-:W-:Y:S01]  /*1b80*/  IMAD.WIDE.U32 R14, R15, 0x4, R4 ;  /* 0x000000040f0e7825 */ /* 0x000fe200078e0004 */
[----:B------:R-:W-:-:S04]  /*1b90*/  IADD3 R21, PT, PT, R7, -0xc00, RZ ;  /* 0xfffff40007157810 */ /* 0x000fc80007ffe0ff */
[----:B------:R0:W2:Y:S01]  /*1ba0*/  LDG.E R22, desc[UR6][R14.64] ;  /* 0x000000060e167981 */ /* 0x0000a2000c1e1900 */
[----:B------:R-:W-:-:S04]  /*1bb0*/  IMAD.WIDE.U32 R24, R25, 0x4, R4 ;  /* 0x0000000419187825 */ /* 0x000fc800078e0004 */
[--C-:B------:R-:W-:Y:S01]  /*1bc0*/  IMAD.WIDE.U32 R20, R21, 0x4, R4.reuse ;  /* 0x0000000415147825 */ /* 0x100fe200078e0004 */
[----:B------:R-:W3:Y:S04]  /*1bd0*/  LDG.E R16, desc[UR6][R24.64] ;  /* 0x0000000618107981 */ /* 0x000ee8000c1e1900 */
[----:B------:R1:W4:Y:S01]  /*1be0*/  LDG.E R17, desc[UR6][R20.64] ;  /* 0x0000000614117981 */ /* 0x000322000c1e1900 */
[C---:B------:R-:W-:Y:S02]  /*1bf0*/  IADD3 R19, PT, PT, R7.reuse, -0xa00, RZ ;  /* 0xfffff60007137810 */ /* 0x040fe40007ffe0ff */
[C---:B------:R-:W-:Y:S02]  /*1c00*/  IADD3 R29, PT, PT, R7.reuse, -0x800, RZ ;  /* 0xfffff800071d7810 */ /* 0x040fe40007ffe0ff */
[----:B------:R-:W-:Y:S01]  /*1c10*/  IADD3 R27, PT, PT, R7, -0x600, RZ ;  /* 0xfffffa00071b7810 */ /* 0x000fe20007ffe0ff */
[----:B------:R-:W-:Y:S01]  /*1c20*/  IMAD.WIDE.U32 R18, R19, 0x4, R4 ;  /* 0x0000000413127825 */ /* 0x000fe200078e0004 */
[----:B------:R-:W-:-:S03]  /*1c30*/  IADD3 R12, PT, PT, R7, -0x400, RZ ;  /* 0xfffffc00070c7810 */ /* 0x000fc60007ffe0ff */
[--C-:B------:R-:W-:Y:S01]  /*1c40*/  IMAD.WIDE.U32 R28, R29, 0x4, R4.reuse ;  /* 0x000000041d1c7825 */ /* 0x100fe200078e0004 */
[----:B------:R-:W5:Y:S03]  /*1c50*/  LDG.E R10, desc[UR6][R18.64] ;  /* 0x00000006120a7981 */ /* 0x000f66000c1e1900 */
[----:B0-----:R-:W-:Y:S01]  /*1c60*/  IMAD.WIDE.U32 R14, R27, 0x4, R4 ;  /* 0x000000041b0e7825 */ /* 0x001fe200078e0004 */
[----:B------:R-:W-:-:S03]  /*1c70*/  IADD3 R27, PT, PT, R7, -0x200, RZ ;  /* 0xfffffe00071b7810 */ /* 0x000fc60007ffe0ff */
[--C-:B-1----:R-:W-:Y:S02]  /*1c80*/  IMAD.WIDE.U32 R20, R12, 0x4, R4.reuse ;  /* 0x000000040c147825 */ /* 0x102fe400078e0004 */
[----:B------:R0:W5:Y:S04]  /*1c90*/  LDG.E R12, desc[UR6][R14.64] ;  /* 0x000000060e0c7981 */ /* 0x000168000c1e1900 */
[----:B------:R1:W5:Y:S01]  /*1ca0*/  LDG.E R18, desc[UR6][R28.64] ;  /* 0x000000061c127981 */ /* 0x000362000c1e1900 */
[----:B------:R-:W-:-:S04]  /*1cb0*/  IMAD.WIDE.U32 R24, R7, 0x4, R4 ;  /* 0x0000000407187825 */ /* 0x000fc800078e0004 */
[----:B0-----:R-:W-:Y:S01]  /*1cc0*/  IMAD.WIDE.U32 R14, R27, 0x4, R4 ;  /* 0x000000041b0e7825 */ /* 0x001fe200078e0004 */
[----:B------:R-:W5:Y:S04]  /*1cd0*/  LDG.E R19, desc[UR6][R24.64] ;  /* 0x0000000618137981 */ /* 0x000f68000c1e1900 */
[----:B------:R0:W5:Y:S01]  /*1ce0*/  LDG.E R27, desc[UR6][R20.64] ;  /* 0x00000006141b7981 */ /* 0x000162000c1e1900 */
[----:B-1----:R-:W-:-:S03]  /*1cf0*/  IADD3 R29, PT, PT, R7, 0x200, RZ ;  /* 0x00000200071d7810 */ /* 0x002fc60007ffe0ff */
[----:B------:R1:W5:Y:S01]  /*1d00*/  LDG.E R26, desc[UR6][R14.64] ;  /* 0x000000060e1a7981 */ /* 0x000362000c1e1900 */
[----:B0-----:R-:W-:Y:S01]  /*1d10*/  IADD3 R21, PT, PT, R7, 0x400, RZ ;  /* 0x0000040007157810 */ /* 0x001fe20007ffe0ff */
[----:B------:R-:W-:Y:S01]  /*1d20*/  IMAD.WIDE.U32 R28, R29, 0x4, R4 ;  /* 0x000000041d1c7825 */ /* 0x000fe200078e0004 */
[----:B-1----:R-:W-:-:S05]  /*1d30*/  IADD3 R15, PT, PT, R7, 0x800, RZ ;  /* 0x00000800070f7810 */ /* 0x002fca0007ffe0ff */
[----:B------:R-:W5:Y:S01]  /*1d40*/  LDG.E R28, desc[UR6][R28.64] ;  /* 0x000000061c1c7981 */ /* 0x000f62000c1e1900 */
[----:B------:R-:W-:-:S06]  /*1d50*/  IMAD.WIDE.U32 R14, R15, 0x4, R4 ;  /* 0x000000040f0e7825 */ /* 0x000fcc00078e0004 */
[----:B------:R-:W5:Y:S01]  /*1d60*/  LDG.E R14, desc[UR6][R14.64] ;  /* 0x000000060e0e7981 */ /* 0x000f62000c1e1900 */
[----:B--2---:R-:W-:Y:S01]  /*1d70*/  FADD R25, R22, R23 ;  /* 0x0000001716197221 */ /* 0x004fe20000000000 */
[----:B------:R-:W-:Y:S01]  /*1d80*/  IMAD.WIDE.U32 R22, R21, 0x4, R4 ;  /* 0x0000000415167825 */ /* 0x000fe200078e0004 */
[----:B------:R-:W-:-:S03]  /*1d90*/  IADD3 R21, PT, PT, R7, 0x600, RZ ;  /* 0x0000060007157810 */ /* 0x000fc60007ffe0ff */
[----:B---3--:R-:W-:Y:S02]  /*1da0*/  FADD R16, R25, R16 ;  /* 0x0000001019107221 */ /* 0x008fe40000000000 */
[----:B------:R-:W-:Y:S01]  /*1db0*/  IMAD.WIDE.U32 R20, R21, 0x4, R4 ;  /* 0x0000000415147825 */ /* 0x000fe200078e0004 */
[----:B------:R-:W-:Y:S01]  /*1dc0*/  IADD3 R25, PT, PT, R7, 0xa00, RZ ;  /* 0x00000a0007197810 */ /* 0x000fe20007ffe0ff */
[----:B------:R-:W2:Y:S04]  /*1dd0*/  LDG.E R29, desc[UR6][R22.64] ;  /* 0x00000006161d7981 */ /* 0x000ea8000c1e1900 */
[----:B------:R4:W3:Y:S02]  /*1de0*/  LDG.E R20, desc[UR6][R20.64] ;  /* 0x0000000614147981 */ /* 0x0008e4000c1e1900 */
[----:B----4-:R-:W-:Y:S01]  /*1df0*/  FADD R21, R16, R17 ;  /* 0x0000001110157221 */ /* 0x010fe20000000000 */
[----:B------:R-:W-:Y:S01]  /*1e00*/  IMAD.WIDE.U32 R16, R25, 0x4, R4 ;  /* 0x0000000419107825 */ /* 0x000fe200078e0004 */
[----:B------:R-:W-:-:S05]  /*1e10*/  IADD3 R25, PT, PT, R7, 0xc00, RZ ;  /* 0x00000c0007197810 */ /* 0x000fca0007ffe0ff */
[--C-:B------:R-:W-:Y:S01]  /*1e20*/  IMAD.WIDE.U32 R22, R25, 0x4, R4.reuse ;  /* 0x0000000419167825 */ /* 0x100fe200078e0004 */
[----:B------:R-:W-:Y:S01]  /*1e30*/  IADD3 R25, PT, PT, R7, 0xe00, RZ ;  /* 0x00000e0007197810 */ /* 0x000fe20007ffe0ff */
[----:B------:R-:W4:Y:S04]  /*1e40*/  LDG.E R16, desc[UR6][R16.64] ;  /* 0x0000000610107981 */ /* 0x000f28000c1e1900 */
[----:B------:R-:W-:Y:S01]  /*1e50*/  IMAD.WIDE.U32 R24, R25, 0x4, R4 ;  /* 0x0000000419187825 */ /* 0x000fe200078e0004 */
[----:B------:R-:W4:Y:S05]  /*1e60*/  LDG.E R22, desc[UR6][R22.64] ;  /* 0x0000000616167981 */ /* 0x000f2a000c1e1900 */
[----:B------:R-:W4:Y:S01]  /*1e70*/  LDG.E R24, desc[UR6][R24.64] ;  /* 0x0000000618187981 */ /* 0x000f22000c1e1900 */
[----:B-----5:R-:W-:-:S04]  /*1e80*/  FADD R21, R21, R10 ;  /* 0x0000000a15157221 */ /* 0x020fc80000000000 */
[----:B------:R-:W-:-:S04]  /*1e90*/  FADD R21, R21, R18 ;  /* 0x0000001215157221 */ /* 0x000fc80000000000 */
[----:B------:R-:W-:-:S04]  /*1ea0*/  FADD R12, R21, R12 ;  /* 0x0000000c150c7221 */ /* 0x000fc80000000000 */
[----:B------:R-:W-:-:S04]  /*1eb0*/  FADD R27, R12, R27 ;  /* 0x0000001b0c1b7221 */ /* 0x000fc80000000000 */
[----:B------:R-:W-:-:S04]  /*1ec0*/  FADD R26, R27, R26 ;  /* 0x0000001a1b1a7221 */ /* 0x000fc80000000000 */
[----:B------:R-:W-:-:S04]  /*1ed0*/  FADD R19, R26, R19 ;  /* 0x000000131a137221 */ /* 0x000fc80000000000 */
[----:B------:R-:W-:Y:S01]  /*1ee0*/  FADD R28, R19, R28 ;  /* 0x0000001c131c7221 */ /* 0x000fe20000000000 */
[----:B------:R-:W-:-:S04]  /*1ef0*/  IADD3 R13, PT, PT, R13, 0x10, RZ ;  /* 0x000000100d0d7810 */ /* 0x000fc80007ffe0ff */
[----:B------:R-:W-:Y:S02]  /*1f00*/  ISETP.NE.AND P0, PT, R13, RZ, PT ;  /* 0x000000ff0d00720c */ /* 0x000fe40003f05270 */
[----:B------:R-:W-:Y:S02]  /*1f10*/  IADD3 R11, PT, PT, R11, 0x2000, RZ ;  /* 0x000020000b0b7810 */ /* 0x000fe40007ffe0ff */
[----:B------:R-:W-:Y:S01]  /*1f20*/  IADD3 R7, PT, PT, R7, 0x2000, RZ ;  /* 0x0000200007077810 */ /* 0x000fe20007ffe0ff */
[----:B--2---:R-:W-:-:S04]  /*1f30*/  FADD R29, R28, R29 ;  /* 0x0000001d1c1d7221 */ /* 0x004fc80000000000 */
[----:B---3--:R-:W-:-:S04]  /*1f40*/  FADD R29, R29, R20 ;  /* 0x000000141d1d7221 */ /* 0x008fc80000000000 */
[----:B------:R-:W-:-:S04]  /*1f50*/  FADD R29, R29, R14 ;  /* 0x0000000e1d1d7221 */ /* 0x000fc80000000000 */
[----:B----4-:R-:W-:-:S04]  /*1f60*/  FADD R29, R29, R16 ;  /* 0x000000101d1d7221 */ /* 0x010fc80000000000 */
[----:B------:R-:W-:-:S04]  /*1f70*/  FADD R29, R29, R22 ;  /* 0x000000161d1d7221 */ /* 0x000fc80000000000 */
[----:B------:R-:W-:Y:S01]  /*1f80*/  FADD R23, R29, R24 ;  /* 0x000000181d177221 */ /* 0x000fe20000000000 */
[----:B------:R-:W-:Y:S06]  /*1f90*/  @P0 BRA `(.L_x_343) ;  /* 0xfffffff800f00947 */ /* 0x000fec000383ffff */
[----:B------:R-:W-:Y:S05]  /*1fa0*/  BSYNC.RECONVERGENT B3 ;  /* 0x0000000000037941 */ /* 0x000fea0003800200 */
.L_x_342:
[----:B------:R-:W-:-:S07]  /*1fb0*/  IADD3 R16, PT, PT, R11, -0x1000, RZ ;  /* 0xfffff0000b107810 */ /* 0x000fce0007ffe0ff */
.L_x_341:
[----:B------:R-:W-:Y:S05]  /*1fc0*/  BSYNC.RECONVERGENT B2 ;  /* 0x0000000000027941 */ /* 0x000fea0003800200 */
.L_x_340:
[----:B------:R-:W-:-:S13]  /*1fd0*/  ISETP.NE.AND P0, PT, R8, RZ, PT ;  /* 0x000000ff0800720c */ /* 0x000fda0003f05270 */
[----:B------:R-:W-:Y:S05]  /*1fe0*/  @!P0 BRA `(.L_x_339) ;  /* 0x00000004002c8947 */ /* 0x000fea0003800000 */
[----:B------:R-:W-:Y:S01]  /*1ff0*/  ISETP.GE.U32.AND P0, PT, R8, 0x8, PT ;  /* 0x000000080800780c */ /* 0x000fe20003f06070 */
[----:B------:R-:W-:Y:S01]  /*2000*/  BSSY.RECONVERGENT B2, `(.L_x_344) ;  /* 0x0000025000027945 */ /* 0x000fe20003800200 */
[----:B------:R-:W-:-:S04]  /*2010*/  LOP3.LUT R22, R6, 0x7, RZ, 0xc0, !PT ;  /* 0x0000000706167812 */ /* 0x000fc800078ec0ff */
[----:B------:R-:W-:-:S07]  /*2020*/  ISETP.NE.AND P1, PT, R22, RZ, PT ;  /* 0x000000ff1600720c */ /* 0x000fce0003f25270 */
[----:B------:R-:W-:Y:S06]  /*2030*/  @!P0 BRA `(.L_x_345) ;  /* 0x0000000000848947 */ /* 0x000fec0003800000 */
[----:B------:R-:W-:-:S04]  /*2040*/  IADD3 R7, PT, PT, R16, R9, RZ ;  /* 0x0000000910077210 */ /* 0x000fc80007ffe0ff */
[C---:B------:R-:W-:Y:S01]  /*2050*/  IADD3 R21, PT, PT, R7.reuse, 0x200, RZ ;  /* 0x0000020007157810 */ /* 0x040fe20007ffe0ff */
[C---:B------:R-:W-:Y:S01]  /*2060*/  IMAD.WIDE.U32 R14, R7.reuse, 0x4, R4 ;  /* 0x00000004070e7825 */ /* 0x040fe200078e0004 */
[----:B------:R-:W-:-:S03]  /*2070*/  IADD3 R19, PT, PT, R7, 0x400, RZ ;  /* 0x0000040007137810 */ /* 0x000fc60007ffe0ff */
[--C-:B------:R-:W-:Y:S01]  /*2080*/  IMAD.WIDE.U32 R20, R21, 0x4, R4.reuse ;  /* 0x0000000415147825 */ /* 0x100fe200078e0004 */
[----:B------:R0:W2:Y:S01]  /*2090*/  LDG.E R8, desc[UR6][R14.64] ;  /* 0x000000060e087981 */ /* 0x0000a2000c1e1900 */
[----:B------:R-:W-:Y:S02]  /*20a0*/  IADD3 R11, PT, PT, R7, 0x600, RZ ;  /* 0x00000600070b7810 */ /* 0x000fe40007ffe0ff */
[--C-:B------:R-:W-:Y:S01]  /*20b0*/  IMAD.WIDE.U32 R18, R19, 0x4, R4.reuse ;  /* 0x0000000413127825 */ /* 0x100fe200078e0004 */
[----:B------:R1:W3:Y:S01]  /*20c0*/  LDG.E R17, desc[UR6][R20.64] ;  /* 0x0000000614117981 */ /* 0x0002e2000c1e1900 */
[----:B------:R-:W-:Y:S02]  /*20d0*/  IADD3 R13, PT, PT, R7, 0x800, RZ ;  /* 0x00000800070d7810 */ /* 0x000fe40007ffe0ff */
[--C-:B------:R-:W-:Y:S01]  /*20e0*/  IMAD.WIDE.U32 R10, R11, 0x4, R4.reuse ;  /* 0x000000040b0a7825 */ /* 0x100fe200078e0004 */
[----:B------:R-:W-:Y:S01]  /*20f0*/  IADD3 R25, PT, PT, R7, 0xa00, RZ ;  /* 0x00000a0007197810 */ /* 0x000fe20007ffe0ff */
[----:B------:R-:W4:Y:S02]  /*2100*/  LDG.E R18, desc[UR6][R18.64] ;  /* 0x0000000612127981 */ /* 0x000f24000c1e1900 */
[--C-:B------:R-:W-:Y:S01]  /*2110*/  IMAD.WIDE.U32 R12, R13, 0x4, R4.reuse ;  /* 0x000000040d0c7825 */ /* 0x100fe200078e0004 */
[----:B------:R-:W-:Y:S01]  /*2120*/  IADD3 R27, PT, PT, R7, 0xc00, RZ ;  /* 0x00000c00071b7810 */ /* 0x000fe20007ffe0ff */
[----:B------:R-:W5:Y:S02]  /*2130*/  LDG.E R10, desc[UR6][R10.64] ;  /* 0x000000060a0a7981 */ /* 0x000f64000c1e1900 */
[--C-:B0-----:R-:W-:Y:S01]  /*2140*/  IMAD.WIDE.U32 R14, R25, 0x4, R4.reuse ;  /* 0x00000004190e7825 */ /* 0x101fe200078e0004 */
[----:B------:R-:W-:Y:S01]  /*2150*/  IADD3 R25, PT, PT, R7, 0xe00, RZ ;  /* 0x00000e0007197810 */ /* 0x000fe20007ffe0ff */
[----:B------:R-:W5:Y:S02]  /*2160*/  LDG.E R12, desc[UR6][R12.64] ;  /* 0x000000060c0c7981 */ /* 0x000f64000c1e1900 */
[----:B-1----:R-:W-:-:S02]  /*2170*/  IMAD.WIDE.U32 R20, R27, 0x4, R4 ;  /* 0x000000041b147825 */ /* 0x002fc400078e0004 */
[----:B------:R-:W5:Y:S02]  /*2180*/  LDG.E R15, desc[UR6][R14.64] ;  /* 0x000000060e0f7981 */ /* 0x000f64000c1e1900 */
[----:B------:R-:W-:Y:S02]  /*2190*/  IMAD.WIDE.U32 R24, R25, 0x4, R4 ;  /* 0x0000000419187825 */ /* 0x000fe400078e0004 */
        /* <DEDUP_REMOVED lines=11> */
.L_x_345:
[----:B------:R-:W-:Y:S05]  /*2250*/  BSYNC.RECONVERGENT B2 ;  /* 0x0000000000027941 */ /* 0x000fea0003800200 */
.L_x_344:
[----:B------:R-:W-:Y:S05]  /*2260*/  @!P1 BRA `(.L_x_339) ;  /* 0x00000000008c9947 */ /* 0x000fea0003800000 */
[----:B------:R-:W-:Y:S01]  /*2270*/  ISETP.GE.U32.AND P0, PT, R22, 0x4, PT ;  /* 0x000000041600780c */ /* 0x000fe20003f06070 */
[----:B------:R-:W-:Y:S01]  /*2280*/  BSSY.RECONVERGENT B2, `(.L_x_346) ;  /* 0x0000014000027945 */ /* 0x000fe20003800200 */
[----:B------:R-:W-:-:S11]  /*2290*/  LOP3.LUT P1, RZ, R6, 0x3, RZ, 0xc0, !PT ;  /* 0x0000000306ff7812 */ /* 0x000fd6000782c0ff */
[----:B------:R-:W-:Y:S05]  /*22a0*/  @!P0 BRA `(.L_x_347) ;  /* 0x0000000000448947 */ /* 0x000fea0003800000 */
[----:B------:R-:W-:-:S04]  /*22b0*/  IADD3 R11, PT, PT, R16, R9, RZ ;  /* 0x00000009100b7210 */ /* 0x000fc80007ffe0ff */
[C---:B------:R-:W-:Y:S01]  /*22c0*/  IADD3 R9, PT, PT, R11.reuse, 0x200, RZ ;  /* 0x000002000b097810 */ /* 0x040fe20007ffe0ff */
[C---:B------:R-:W-:Y:S01]  /*22d0*/  IMAD.WIDE.U32 R6, R11.reuse, 0x4, R4 ;  /* 0x000000040b067825 */ /* 0x040fe200078e0004 */
[----:B------:R-:W-:-:S03]  /*22e0*/  IADD3 R13, PT, PT, R11, 0x400, RZ ;  /* 0x000004000b0d7810 */ /* 0x000fc60007ffe0ff */
[--C-:B------:R-:W-:Y:S01]  /*22f0*/  IMAD.WIDE.U32 R8, R9, 0x4, R4.reuse ;  /* 0x0000000409087825 */ /* 0x100fe200078e0004 */
[----:B------:R-:W-:Y:S01]  /*2300*/  IADD3 R15, PT, PT, R11, 0x600, RZ ;  /* 0x000006000b0f7810 */ /* 0x000fe20007ffe0ff */
[----:B------:R-:W2:Y:S02]  /*2310*/  LDG.E R6, desc[UR6][R6.64] ;  /* 0x0000000606067981 */ /* 0x000ea4000c1e1900 */
[--C-:B------:R-:W-:Y:S02]  /*2320*/  IMAD.WIDE.U32 R10, R13, 0x4, R4.reuse ;  /* 0x000000040d0a7825 */ /* 0x100fe400078e0004 */
[----:B------:R-:W3:Y:S02]  /*2330*/  LDG.E R8, desc[UR6][R8.64] ;  /* 0x0000000608087981 */ /* 0x000ee4000c1e1900 */
[----:B------:R-:W-:Y:S02]  /*2340*/  IMAD.WIDE.U32 R12, R15, 0x4, R4 ;  /* 0x000000040f0c7825 */ /* 0x000fe400078e0004 */
[----:B------:R-:W4:Y:S04]  /*2350*/  LDG.E R10, desc[UR6][R10.64] ;  /* 0x000000060a0a7981 */ /* 0x000f28000c1e1900 */
[----:B------:R-:W5:Y:S01]  /*2360*/  LDG.E R12, desc[UR6][R12.64] ;  /* 0x000000060c0c7981 */ /* 0x000f62000c1e1900 */
[----:B------:R-:W-:Y:S01]  /*2370*/  IADD3 R16, PT, PT, R16, 0x800, RZ ;  /* 0x0000080010107810 */ /* 0x000fe20007ffe0ff */
[----:B--2---:R-:W-:-:S04]  /*2380*/  FADD R23, R23, R6 ;  /* 0x0000000617177221 */ /* 0x004fc80000000000 */
[----:B---3--:R-:W-:-:S04]  /*2390*/  FADD R23, R23, R8 ;  /* 0x0000000817177221 */ /* 0x008fc80000000000 */
[----:B----4-:R-:W-:-:S04]  /*23a0*/  FADD R23, R23, R10 ;  /* 0x0000000a17177221 */ /* 0x010fc80000000000 */
[----:B-----5:R-:W-:-:S07]  /*23b0*/  FADD R23, R23, R12 ;  /* 0x0000000c17177221 */ /* 0x020fce0000000000 */
.L_x_347:
[----:B------:R-:W-:Y:S05]  /*23c0*/  BSYNC.RECONVERGENT B2 ;  /* 0x0000000000027941 */ /* 0x000fea0003800200 */
.L_x_346:
[----:B------:R-:W-:Y:S05]  /*23d0*/  @!P1 BRA `(.L_x_339) ;  /* 0x0000000000309947 */ /* 0x000fea0003800000 */
[----:B------:R-:W-:Y:S02]  /*23e0*/  LOP3.LUT R2, R2, 0xffff, RZ, 0xc0, !PT ;  /* 0x0000ffff02027812 */ /* 0x000fe400078ec0ff */
[----:B------:R-:W-:Y:S02]  /*23f0*/  IADD3 R9, PT, PT, R16, R0, RZ ;  /* 0x0000000010097210 */ /* 0x000fe40007ffe0ff */
[----:B------:R-:W-:-:S04]  /*2400*/  LEA.HI R2, R2, 0x1, RZ, 0x17 ;  /* 0x0000000102027811 */ /* 0x000fc800078fb8ff */
[----:B------:R-:W-:-:S04]  /*2410*/  LOP3.LUT R2, R2, 0x3, RZ, 0xc0, !PT ;  /* 0x0000000302027812 */ /* 0x000fc800078ec0ff */
[----:B------:R-:W-:-:S07]  /*2420*/  IADD3 R2, PT, PT, -R2, RZ, RZ ;  /* 0x000000ff02027210 */ /* 0x000fce0007ffe1ff */
.L_x_348:
[----:B------:R-:W-:-:S06]  /*2430*/  IMAD.WIDE.U32 R6, R9, 0x4, R4 ;  /* 0x0000000409067825 */ /* 0x000fcc00078e0004 */
[----:B------:R-:W2:Y:S01]  /*2440*/  LDG.E R6, desc[UR6][R6.64] ;  /* 0x0000000606067981 */ /* 0x000ea2000c1e1900 */
[----:B------:R-:W-:Y:S02]  /*2450*/  IADD3 R2, PT, PT, R2, 0x1, RZ ;  /* 0x0000000102027810 */ /* 0x000fe40007ffe0ff */
[----:B------:R-:W-:Y:S02]  /*2460*/  IADD3 R9, PT, PT, R9, 0x200, RZ ;  /* 0x0000020009097810 */ /* 0x000fe40007ffe0ff */
[----:B------:R-:W-:Y:S01]  /*2470*/  ISETP.NE.AND P0, PT, R2, RZ, PT ;  /* 0x000000ff0200720c */ /* 0x000fe20003f05270 */
[----:B--2---:R-:W-:-:S12]  /*2480*/  FADD R23, R6, R23 ;  /* 0x0000001706177221 */ /* 0x004fd80000000000 */
[----:B------:R-:W-:Y:S05]  /*2490*/  @P0 BRA `(.L_x_348) ;  /* 0xfffffffc00e40947 */ /* 0x000fea000383ffff */
.L_x_339:
[----:B------:R-:W-:Y:S05]  /*24a0*/  BSYNC.RECONVERGENT B1 ;  /* 0x0000000000017941 */ /* 0x000fea0003800200 */
.L_x_336:
        /* <DEDUP_REMOVED lines=51> */
.L_x_335:
[----:B------:R-:W-:Y:S05]  /*27e0*/  BSYNC.RECONVERGENT B0 ;  /* 0x0000000000007941 */ /* 0x000fea0003800200 */
.L_x_319:
[----:B------:R-:W-:Y:S05]  /*27f0*/  @P0 EXIT ;  /* 0x000000000000094d */ /* 0x000fea0003800000 */
[----:B012---:R-:W0:Y:S02]  /*2800*/  LDC.64 R4, c[0x0][0x388] ;  /* 0x0000e200ff047b82 */ /* 0x007e240000000a00 */
[----:B0-----:R-:W-:-:S05]  /*2810*/  IMAD.WIDE.U32 R2, R3, 0x4, R4 ;  /* 0x0000000403027825 */ /* 0x001fca00078e0004 */
[----:B------:R-:W-:Y:S01]  /*2820*/  STG.E desc[UR6][R2.64], R20 ;  /* 0x0000001402007986 */ /* 0x000fe2000c101906 */
[----:B------:R-:W-:Y:S05]  /*2830*/  EXIT ;  /* 0x000000000000794d */ /* 0x000fea0003800000 */
.L_x_349:
        /* <DEDUP_REMOVED lines=12> */
.L_x_392:


//--------------------- .text._ZN3cub18CUB_300001_SM_10006detail6reduce28DeviceReduceSingleTileKernelINS2_10policy_hubIfjN4cuda3std3__44plusIfEEE10Policy1000EN6thrust24THRUST_300001_SM_1000_NS10device_ptrIKfEEPfjS9_ffNS7_10__identityEEEvT0_T1_T2_T3_T4_T6_ --------------------------
	.section	.text._ZN3cub18CUB_300001_SM_10006detail6reduce28DeviceReduceSingleTileKernelINS2_10policy_hubIfjN4cuda3std3__44plusIfEEE10Policy1000EN6thrust24THRUST_300001_SM_1000_NS10device_ptrIKfEEPfjS9_ffNS7_10__identityEEEvT0_T1_T2_T3_T4_T6_,"ax",@progbits
	.align	128
        .global         _ZN3cub18CUB_300001_SM_10006detail6reduce28DeviceReduceSingleTileKernelINS2_10policy_hubIfjN4cuda3std3__44plusIfEEE10Policy1000EN6thrust24THRUST_300001_SM_1000_NS10device_ptrIKfEEPfjS9_ffNS7_10__identityEEEvT0_T1_T2_T3_T4_T6_
        .type           _ZN3cub18CUB_300001_SM_10006detail6reduce28DeviceReduceSingleTileKernelINS2_10policy_hubIfjN4cuda3std3__44plusIfEEE10Policy1000EN6thrust24THRUST_300001_SM_1000_NS10device_ptrIKfEEPfjS9_ffNS7_10__identityEEEvT0_T1_T2_T3_T4_T6_,@function
        .size           _ZN3cub18CUB_300001_SM_10006detail6reduce28DeviceReduceSingleTileKernelINS2_10policy_hubIfjN4cuda3std3__44plusIfEEE10Policy1000EN6thrust24THRUST_300001_SM_1000_NS10device_ptrIKfEEPfjS9_ffNS7_10__identityEEEvT0_T1_T2_T3_T4_T6_,(.L_x_393 - _ZN3cub18CUB_300001_SM_10006detail6reduce28DeviceReduceSingleTileKernelINS2_10policy_hubIfjN4cuda3std3__44plusIfEEE10Policy1000EN6thrust24THRUST_300001_SM_1000_NS10device_ptrIKfEEPfjS9_ffNS7_10__identityEEEvT0_T1_T2_T3_T4_T6_)
        .other          _ZN3cub18CUB_300001_SM_10006detail6reduce28DeviceReduceSingleTileKernelINS2_10policy_hubIfjN4cuda3std3__44plusIfEEE10Policy1000EN6thrust24THRUST_300001_SM_1000_NS10device_ptrIKfEEPfjS9_ffNS7_10__identityEEEvT0_T1_T2_T3_T4_T6_,@"STO_CUDA_ENTRY STV_DEFAULT"
_ZN3cub18CUB_300001_SM_10006detail6reduce28DeviceReduceSingleTileKernelINS2_10policy_hubIfjN4cuda3std3__44plusIfEEE10Policy1000EN6thrust24THRUST_300001_SM_1000_NS10device_ptrIKfEEPfjS9_ffNS7_10__identityEEEvT0_T1_T2_T3_T4_T6_:
.text._ZN3cub18CUB_300001_SM_10006detail6reduce28DeviceReduceSingleTileKernelINS2_10policy_hubIfjN4cuda3std3__44plusIfEEE10Policy1000EN6thrust24THRUST_300001_SM_1000_NS10device_ptrIKfEEPfjS9_ffNS7_10__identityEEEvT0_T1_T2_T3_T4_T6_:
        /* <DEDUP_REMOVED lines=13> */
.L_x_350:
[----:B------:R-:W-:Y:S01]  /*00d0*/  ISETP.GT.U32.AND P0, PT, R4, 0x1fff, PT ;  /* 0x00001fff0400780c */ /* 0x000fe20003f04070 */
[----:B------:R-:W-:-:S12]  /*00e0*/  BSSY.RECONVERGENT B0, `(.L_x_351) ;  /* 0x000022c000007945 */ /* 0x000fd80003800200 */
        /* <DEDUP_REMOVED lines=9> */
[----:B------:R0:W5:Y:S01]  /*0180*/  LDG.E R0, desc[UR6][R2.64] ;  /* 0x0000000602007981 */ /* 0x000162000c1e1900 */
[----:B------:R-:W-:-:S07]  /*0190*/  IADD3 R7, PT, PT, R5, 0x200, RZ ;  /* 0x0000020005077810 */ /* 0x000fce0007ffe0ff */
.L_x_354:
[----:B------:R-:W-:Y:S05]  /*01a0*/  BSYNC.RECONVERGENT B1 ;  /* 0x0000000000017941 */ /* 0x000fea0003800200 */
.L_x_353:
[----:B------:R-:W-:Y:S01]  /*01b0*/  ISETP.GE.U32.AND P0, PT, R7, R4, PT ;  /* 0x000000040700720c */ /* 0x000fe20003f06070 */
[----:B------:R-:W-:-:S12]  /*01c0*/  BSSY.RECONVERGENT B1, `(.L_x_355) ;  /* 0x0000070000017945 */ /* 0x000fd80003800200 */
[----:B------:R-:W-:Y:S05]  /*01d0*/  @P0 BRA `(.L_x_356) ;  /* 0x0000000400b80947 */ /* 0x000fea0003800000 */
[----:B0-----:R-:W-:Y:S01]  /*01e0*/  LOP3.LUT R3, RZ, R7, RZ, 0x33, !PT ;  /* 0x00000007ff037212 */ /* 0x001fe200078e33ff */
[----:B------:R-:W-:Y:S03]  /*01f0*/  BSSY.RECONVERGENT B2, `(.L_x_357) ;  /* 0x0000033000027945 */ /* 0x000fe60003800200 */
[----:B------:R-:W-:-:S04]  /*0200*/  IADD3 R3, PT, PT, R3, R4, RZ ;  /* 0x0000000403037210 */ /* 0x000fc80007ffe0ff */
        /* <DEDUP_REMOVED lines=9> */
[----:B------:R-:W-:-:S04]  /*02a0*/  IADD3 R2, P0, PT, R2, 0x4000, RZ ;  /* 0x0000400002027810 */ /* 0x000fc80007f1e0ff */
[----:B------:R-:W-:-:S09]  /*02b0*/  IADD3.X R3, PT, PT, RZ, R3, RZ, P0, !PT ;  /* 0x00000003ff037210 */ /* 0x000fd200007fe4ff */
.L_x_359:
        /* <DEDUP_REMOVED lines=38> */
.L_x_358:
[----:B------:R-:W-:Y:S05]  /*0520*/  BSYNC.RECONVERGENT B2 ;  /* 0x0000000000027941 */ /* 0x000fea0003800200 */
.L_x_357:
[----:B------:R-:W-:Y:S05]  /*0530*/  @!P1 BRA `(.L_x_356) ;  /* 0x0000000000e09947 */ /* 0x000fea0003800000 */
[----:B------:R-:W-:Y:S01]  /*0540*/  ISETP.GE.U32.AND P0, PT, R22, 0x8, PT ;  /* 0x000000081600780c */ /* 0x000fe20003f06070 */
[----:B------:R-:W-:Y:S01]  /*0550*/  BSSY.RECONVERGENT B2, `(.L_x_360) ;  /* 0x0000017000027945 */ /* 0x000fe20003800200 */
[----:B------:R-:W-:-:S04]  /*0560*/  LOP3.LUT R10, R6, 0x7, RZ, 0xc0, !PT ;  /* 0x00000007060a7812 */ /* 0x000fc800078ec0ff */
[----:B------:R-:W-:-:S07]  /*0570*/  ISETP.NE.AND P1, PT, R10, RZ, PT ;  /* 0x000000ff0a00720c */ /* 0x000fce0003f25270 */
[----:B------:R-:W-:Y:S06]  /*0580*/  @!P0 BRA `(.L_x_361) ;  /* 0x00000000004c8947 */ /* 0x000fec0003800000 */
[----:B------:R-:W0:Y:S02]  /*0590*/  LDC.64 R2, c[0x0][0x380] ;  /* 0x0000e000ff027b82 */ /* 0x000e240000000a00 */
[----:B0-----:R-:W-:-:S05]  /*05a0*/  IMAD.WIDE.U32 R2, R7, 0x4, R2 ;  /* 0x0000000407027825 */ /* 0x001fca00078e0002 */
        /* <DEDUP_REMOVED lines=17> */
.L_x_361:
[----:B------:R-:W-:Y:S05]  /*06c0*/  BSYNC.RECONVERGENT B2 ;  /* 0x0000000000027941 */ /* 0x000fea0003800200 */
.L_x_360:
        /* <DEDUP_REMOVED lines=17> */
.L_x_363:
[----:B------:R-:W-:Y:S05]  /*07e0*/  BSYNC.RECONVERGENT B2 ;  /* 0x0000000000027941 */ /* 0x000fea0003800200 */
.L_x_362:
[----:B------:R-:W-:Y:S05]  /*07f0*/  @!P1 BRA `(.L_x_356) ;  /* 0x0000000000309947 */ /* 0x000fea0003800000 */
[----:B------:R-:W0:Y:S01]  /*0800*/  LDC.64 R2, c[0x0][0x380] ;  /* 0x0000e000ff027b82 */ /* 0x000e220000000a00 */
[----:B------:R-:W-:Y:S01]  /*0810*/  IADD3 R6, PT, PT, -R6, RZ, RZ ;  /* 0x000000ff06067210 */ /* 0x000fe20007ffe1ff */
[----:B0-----:R-:W-:-:S05]  /*0820*/  IMAD.WIDE.U32 R2, R7, 0x4, R2 ;  /* 0x0000000407027825 */ /* 0x001fca00078e0002 */
[----:B------:R-:W-:-:S07]  /*0830*/  MOV R7, R3 ;  /* 0x0000000300077202 */ /* 0x000fce0000000f00 */
.L_x_364:
[----:B------:R-:W-:-:S06]  /*0840*/  MOV R3, R7 ;  /* 0x0000000700037202 */ /* 0x000fcc0000000f00 */
[----:B------:R0:W2:Y:S01]  /*0850*/  LDG.E R3, desc[UR6][R2.64] ;  /* 0x0000000602037981 */ /* 0x0000a2000c1e1900 */
[----:B------:R-:W-:-:S04]  /*0860*/  IADD3 R6, PT, PT, R6, 0x1, RZ ;  /* 0x0000000106067810 */ /* 0x000fc80007ffe0ff */
[----:B------:R-:W-:Y:S02]  /*0870*/  ISETP.NE.AND P0, PT, R6, RZ, PT ;  /* 0x000000ff0600720c */ /* 0x000fe40003f05270 */
[----:B0-----:R-:W-:-:S04]  /*0880*/  IADD3 R2, P1, PT, R2, 0x800, RZ ;  /* 0x0000080002027810 */ /* 0x001fc80007f3e0ff */
[----:B------:R-:W-:Y:S01]  /*0890*/  IADD3.X R7, PT, PT, RZ, R7, RZ, P1, !PT ;  /* 0x00000007ff077210 */ /* 0x000fe20000ffe4ff */
[----:B--2--5:R-:W-:-:S06]  /*08a0*/  FADD R0, R3, R0 ;  /* 0x0000000003007221 */ /* 0x024fcc0000000000 */
[----:B------:R-:W-:Y:S05]  /*08b0*/  @P0 BRA `(.L_x_364) ;  /* 0xfffffffc00e00947 */ /* 0x000fea000383ffff */
.L_x_356:
[----:B------:R-:W-:Y:S05]  /*08c0*/  BSYNC.RECONVERGENT B1 ;  /* 0x0000000000017941 */ /* 0x000fea0003800200 */
.L_x_355:
[----:B------:R-:W-:Y:S02]  /*08d0*/  ISETP.GE.U32.AND P0, PT, R4, 0x200, PT ;  /* 0x000002000400780c */ /* 0x000fe40003f06070 */
        /* <DEDUP_REMOVED lines=52> */
[----:B------:R-:W-:Y:S01]  /*0c20*/  FADD R0, R18, R19 ;  /* 0x0000001312007221 */ /* 0x000fe20000000000 */
[----:B------:R-:W-:Y:S06]  /*0c30*/  BRA `(.L_x_366) ;  /* 0x0000001400d87947 */ /* 0x000fec0003800000 */
.L_x_365:
[----:B------:R-:W1:Y:S01]  /*0c40*/  S2R R6, SR_LANEID ;  /* 0x0000000000067919 */ /* 0x000e620000000000 */
[----:B------:R-:W-:-:S04]  /*0c50*/  LOP3.LUT R0, R5, 0x3e0, RZ, 0xc0, !PT ;  /* 0x000003e005007812 */ /* 0x000fc800078ec0ff */
[----:B0-----:R-:W-:Y:S02]  /*0c60*/  IADD3 R3, PT, PT, R0, 0x20, RZ ;  /* 0x0000002000037810 */ /* 0x001fe40007ffe0ff */
[----:B------:R-:W-:Y:S02]  /*0c70*/  LOP3.LUT R7, RZ, R0, RZ, 0x33, !PT ;  /* 0x00000000ff077212 */ /* 0x000fe400078e33ff */
[-C--:B------:R-:W-:Y:S02]  /*0c80*/  ISETP.GT.U32.AND P0, PT, R3, R4.reuse, PT ;  /* 0x000000040300720c */ /* 0x080fe40003f04070 */
        /* <DEDUP_REMOVED lines=71> */
.L_x_352:
[----:B------:R-:W0:Y:S01]  /*1100*/  S2R R0, SR_TID.X ;  /* 0x0000000000007919 */ /* 0x000e220000002100 */
[----:B------:R-:W1:Y:S02]  /*1110*/  LDCU.64 UR4, c[0x0][0x380] ;  /* 0x00007000ff0477ac */ /* 0x000e640008000a00 */
[----:B-1----:R-:W-:Y:S02]  /*1120*/  MOV R12, UR4 ;  /* 0x00000004000c7c02 */ /* 0x002fe40008000f00 */
[----:B------:R-:W-:-:S03]  /*1130*/  MOV R13, UR5 ;  /* 0x00000005000d7c02 */ /* 0x000fc60008000f00 */
        /* <DEDUP_REMOVED lines=17> */
[----:B------:R-:W-:Y:S01]  /*1250*/  UMOV UR4, 0x2000 ;  /* 0x0000200000047882 */ /* 0x000fe20000000000 */
[----:B--2---:R-:W-:Y:S01]  /*1260*/  FADD R20, R20, R21 ;  /* 0x0000001514147221 */ /* 0x004fe20000000000 */
[----:B------:R-:W-:-:S04]  /*1270*/  IADD3 R21, PT, PT, R4, -0x2000, RZ ;  /* 0xffffe00004157810 */ /* 0x000fc80007ffe0ff */
[----:B------:R-:W-:Y:S01]  /*1280*/  ISETP.GE.U32.AND P0, PT, R21, 0x2000, PT ;  /* 0x000020001500780c */ /* 0x000fe20003f06070 */
[----:B---3--:R-:W-:Y:S01]  /*1290*/  FADD R6, R6, R7 ;  /* 0x0000000706067221 */ /* 0x008fe20000000000 */
[----:B----4-:R-:W-:-:S04]  /*12a0*/  FADD R9, R8, R9 ;  /* 0x0000000908097221 */ /* 0x010fc80000000000 */
[----:B------:R-:W-:Y:S01]  /*12b0*/  FADD R6, R6, R9 ;  /* 0x0000000906067221 */ /* 0x000fe20000000000 */
[----:B-----5:R-:W-:Y:S01]  /*12c0*/  FADD R10, R10, R11 ;  /* 0x0000000b0a0a7221 */ /* 0x020fe20000000000 */
[----:B------:R-:W-:-:S04]  /*12d0*/  FADD R15, R14, R15 ;  /* 0x0000000f0e0f7221 */ /* 0x000fc80000000000 */
[----:B------:R-:W-:Y:S01]  /*12e0*/  FADD R15, R10, R15 ;  /* 0x0000000f0a0f7221 */ /* 0x000fe20000000000 */
[----:B------:R-:W-:Y:S01]  /*12f0*/  FADD R16, R16, R17 ;  /* 0x0000001110107221 */ /* 0x000fe20000000000 */
[----:B------:R-:W-:-:S04]  /*1300*/  FADD R19, R18, R19 ;  /* 0x0000001312137221 */ /* 0x000fc80000000000 */
[----:B------:R-:W-:Y:S01]  /*1310*/  FADD R16, R16, R19 ;  /* 0x0000001310107221 */ /* 0x000fe20000000000 */
[----:B------:R-:W-:-:S04]  /*1320*/  FADD R5, R5, R22 ;  /* 0x0000001605057221 */ /* 0x000fc80000000000 */
[----:B------:R-:W-:Y:S01]  /*1330*/  FADD R5, R20, R5 ;  /* 0x0000000514057221 */ /* 0x000fe20000000000 */
[----:B------:R-:W-:-:S03]  /*1340*/  FADD R6, R6, R15 ;  /* 0x0000000f06067221 */ /* 0x000fc60000000000 */
[----:B------:R-:W-:-:S04]  /*1350*/  FADD R5, R16, R5 ;  /* 0x0000000510057221 */ /* 0x000fc80000000000 */
[----:B------:R-:W-:Y:S01]  /*1360*/  FADD R5, R6, R5 ;  /* 0x0000000506057221 */ /* 0x000fe20000000000 */
[----:B------:R-:W-:Y:S06]  /*1370*/  @!P0 BRA `(.L_x_367) ;  /* 0x0000000000ac8947 */ /* 0x000fec0003800000 */
[----:B------:R-:W0:Y:S01]  /*1380*/  LDC R4, c[0x0][0x390] ;  /* 0x0000e400ff047b82 */ /* 0x000e220000000800 */
[----:B------:R-:W-:-:S07]  /*1390*/  UMOV UR4, 0x2000 ;  /* 0x0000200000047882 */ /* 0x000fce0000000000 */
[----:B------:R-:W1:Y:S02]  /*13a0*/  LDC.64 R12, c[0x0][0x380] ;  /* 0x0000e000ff0c7b82 */ /* 0x000e640000000a00 */
.L_x_369:
[----:B------:R-:W-:-:S05]  /*13b0*/  IADD3 R3, PT, PT, R0, UR4, RZ ;  /* 0x0000000400037c10 */ /* 0x000fca000fffe0ff */
        /* <DEDUP_REMOVED lines=17> */
[----:B0-----:R-:W-:-:S04]  /*14d0*/  IADD3 R2, PT, PT, R4, -UR4, RZ ;  /* 0x8000000404027c10 */ /* 0x001fc8000fffe0ff */
        /* <DEDUP_REMOVED lines=21> */
.L_x_367:
[----:B------:R-:W-:Y:S01]  /*1630*/  IADD3 R3, PT, PT, R4, -UR4, RZ ;  /* 0x8000000404037c10 */ /* 0x000fe2000fffe0ff */
[----:B------:R-:W-:Y:S03]  /*1640*/  BSSY.RECONVERGENT B1, `(.L_x_368) ;  /* 0x00000a3000017945 */ /* 0x000fe60003800200 */
[----:B------:R-:W-:-:S04]  /*1650*/  ISETP.GE.AND P0, PT, R0, R3, PT ;  /* 0x000000030000720c */ /* 0x000fc80003f06270 */
[----:B------:R-:W-:-:S13]  /*1660*/  ISETP.LE.U32.OR P0, PT, R4, UR4, P0 ;  /* 0x0000000404007c0c */ /* 0x000fda0008703470 */
[----:B------:R-:W-:Y:S05]  /*1670*/  @P0 BRA `(.L_x_370) ;  /* 0x00000008007c0947 */ /* 0x000fea0003800000 */
[-C--:B------:R-:W-:Y:S01]  /*1680*/  LOP3.LUT R3, RZ, R0.reuse, RZ, 0x33, !PT ;  /* 0x00000000ff037212 */ /* 0x080fe200078e33ff */
[----:B------:R-:W-:Y:S01]  /*1690*/  BSSY.RECONVERGENT B2, `(.L_x_371) ;  /* 0x0000052000027945 */ /* 0x000fe20003800200 */
[----:B------:R-:W-:Y:S02]  /*16a0*/  MOV R6, R0 ;  /* 0x0000000000067202 */ /* 0x000fe40000000f00 */
[----:B------:R-:W-:-:S04]  /*16b0*/  IADD3 R3, PT, PT, R4, -UR4, R3 ;  /* 0x8000000404037c10 */ /* 0x000fc8000fffe003 */
[C---:B------:R-:W-:Y:S02]  /*16c0*/  ISETP.GE.U32.AND P0, PT, R3.reuse, 0x1e00, PT ;  /* 0x00001e000300780c */ /* 0x040fe40003f06070 */
[----:B------:R-:W-:-:S04]  /*16d0*/  LEA.HI R3, R3, 0x1, RZ, 0x17 ;  /* 0x0000000103037811 */ /* 0x000fc800078fb8ff */
[----:B------:R-:W-:-:S07]  /*16e0*/  LOP3.LUT R4, R3, 0xf, RZ, 0xc0, !PT ;  /* 0x0000000f03047812 */ /* 0x000fce00078ec0ff */
[----:B------:R-:W-:Y:S05]  /*16f0*/  @!P0 BRA `(.L_x_372) ;  /* 0x00000004002c8947 */ /* 0x000fea0003800000 */
[----:B------:R-:W-:Y:S01]  /*1700*/  LOP3.LUT R7, R3, 0xfffff0, RZ, 0xc0, !PT ;  /* 0x00fffff003077812 */ /* 0x000fe200078ec0ff */
[----:B------:R-:W-:Y:S01]  /*1710*/  BSSY.RECONVERGENT B3, `(.L_x_373) ;  /* 0x0000048000037945 */ /* 0x000fe20003800200 */
[C---:B------:R-:W-:Y:S02]  /*1720*/  LOP3.LUT R6, R0.reuse, 0x1000, RZ, 0xfc, !PT ;  /* 0x0000100000067812 */ /* 0x040fe400078efcff */
[----:B------:R-:W-:Y:S02]  /*1730*/  IADD3 R2, PT, PT, R0, UR4, RZ ;  /* 0x0000000400027c10 */ /* 0x000fe4000fffe0ff */
[----:B------:R-:W-:-:S07]  /*1740*/  IADD3 R7, PT, PT, -R7, RZ, RZ ;  /* 0x000000ff07077210 */ /* 0x000fce0007ffe1ff */
.L_x_374:
[C---:B------:R-:W-:Y:S01]  /*1750*/  IADD3 R19, PT, PT, R2.reuse, 0x200, RZ ;  /* 0x0000020002137810 */ /* 0x040fe20007ffe0ff */
[C---:B------:R-:W-:Y:S01]  /*1760*/  IMAD.WIDE.U32 R14, R2.reuse, 0x4, R12 ;  /* 0x00000004020e7825 */ /* 0x040fe200078e000c */
[----:B------:R-:W-:-:S03]  /*1770*/  IADD3 R11, PT, PT, R2, 0x400, RZ ;  /* 0x00000400020b7810 */ /* 0x000fc60007ffe0ff */
[--C-:B------:R-:W-:Y:S01]  /*1780*/  IMAD.WIDE.U32 R18, R19, 0x4, R12.reuse ;  /* 0x0000000413127825 */ /* 0x100fe200078e000c */
[----:B------:R0:W2:Y:S01]  /*1790*/  LDG.E R8, desc[UR6][R14.64] ;  /* 0x000000060e087981 */ /* 0x0000a2000c1e1900 */
[C---:B------:R-:W-:Y:S02]  /*17a0*/  IADD3 R21, PT, PT, R2.reuse, 0x600, RZ ;  /* 0x0000060002157810 */ /* 0x040fe40007ffe0ff */
[--C-:B------:R-:W-:Y:S01]  /*17b0*/  IMAD.WIDE.U32 R10, R11, 0x4, R12.reuse ;  /* 0x000000040b0a7825 */ /* 0x100fe200078e000c */
[----:B------:R1:W3:Y:S01]  /*17c0*/  LDG.E R9, desc[UR6][R18.64] ;  /* 0x0000000612097981 */ /* 0x0002e2000c1e1900 */
[C---:B------:R-:W-:Y:S02]  /*17d0*/  IADD3 R17, PT, PT, R2.reuse, 0x800, RZ ;  /* 0x0000080002117810 */ /* 0x040fe40007ffe0ff */
[--C-:B------:R-:W-:Y:S02]  /*17e0*/  IMAD.WIDE.U32 R20, R21, 0x4, R12.reuse ;  /* 0x0000000415147825 */ /* 0x100fe400078e000c */
[----:B------:R4:W5:Y:S01]  /*17f0*/  LDG.E R10, desc[UR6][R10.64] ;  /* 0x000000060a0a7981 */ /* 0x000962000c1e1900 */
[----:B------:R-:W-:Y:S01]  /*1800*/  IADD3 R29, PT, PT, R2, 0xa00, RZ ;  /* 0x00000a00021d7810 */ /* 0x000fe20007ffe0ff */
[----:B------:R-:W-:-:S02]  /*1810*/  IMAD.WIDE.U32 R16, R17, 0x4, R12 ;  /* 0x0000000411107825 */ /* 0x000fc400078e000c */
[----:B------:R4:W5:Y:S01]  /*1820*/  LDG.E R27, desc[UR6][R20.64] ;  /* 0x00000006141b7981 */ /* 0x000962000c1e1900 */
[C---:B------:R-:W-:Y:S01]  /*1830*/  IADD3 R23, PT, PT, R2.reuse, 0xc00, RZ ;  /* 0x00000c0002177810 */ /* 0x040fe20007ffe0ff */
[--C-:B------:R-:W-:Y:S02]  /*1840*/  IMAD.WIDE.U32 R28, R29, 0x4, R12.reuse ;  /* 0x000000041d1c7825 */ /* 0x100fe400078e000c */
[----:B------:R-:W5:Y:S01]  /*1850*/  LDG.E R26, desc[UR6][R16.64] ;  /* 0x00000006101a7981 */ /* 0x000f62000c1e1900 */
[C---:B------:R-:W-:Y:S01]  /*1860*/  IADD3 R22, PT, PT, R2.reuse, 0xe00, RZ ;  /* 0x00000e0002167810 */ /* 0x040fe20007ffe0ff */
[--C-:B0-----:R-:W-:Y:S02]  /*1870*/  IMAD.WIDE.U32 R14, R23, 0x4, R12.reuse ;  /* 0x00000004170e7825 */ /* 0x101fe400078e000c */
[----:B------:R0:W5:Y:S01]  /*1880*/  LDG.E R25, desc[UR6][R28.64] ;  /* 0x000000061c197981 */ /* 0x000162000c1e1900 */
[----:B------:R-:W-:Y:S01]  /*1890*/  IADD3 R23, PT, PT, R2, 0x1000, RZ ;  /* 0x0000100002177810 */ /* 0x000fe20007ffe0ff */
[----:B-1----:R-:W-:-:S02]  /*18a0*/  IMAD.WIDE.U32 R18, R22, 0x4, R12 ;  /* 0x0000000416127825 */ /* 0x002fc400078e000c */
[----:B------:R1:W5:Y:S01]  /*18b0*/  LDG.E R24, desc[UR6][R14.64] ;  /* 0x000000060e187981 */ /* 0x000362000c1e1900 */
[C---:B----4-:R-:W-:Y:S01]  /*18c0*/  IADD3 R11, PT, PT, R2.reuse, 0x1200, RZ ;  /* 0x00001200020b7810 */ /* 0x050fe20007ffe0ff */
[--C-:B------:R-:W-:Y:S02]  /*18d0*/  IMAD.WIDE.U32 R20, R23, 0x4, R12.reuse ;  /* 0x0000000417147825 */ /* 0x100fe400078e000c */
[----:B------:R4:W5:Y:S01]  /*18e0*/  LDG.E R23, desc[UR6][R18.64] ;  /* 0x0000000612177981 */ /* 0x000962000c1e1900 */
[C---:B0-----:R-:W-:Y:S01]  /*18f0*/  IADD3 R29, PT, PT, R2.reuse, 0x1400, RZ ;  /* 0x00001400021d7810 */ /* 0x041fe20007ffe0ff */
[--C-:B------:R-:W-:Y:S02]  /*1900*/  IMAD.WIDE.U32 R16, R11, 0x4, R12.reuse ;  /* 0x000000040b107825 */ /* 0x100fe400078e000c */
[----:B------:R-:W5:Y:S01]  /*1910*/  LDG.E R22, desc[UR6][R20.64] ;  /* 0x0000000614167981 */ /* 0x000f62000c1e1900 */
[----:B-1----:R-:W-:Y:S01]  /*1920*/  IADD3 R15, PT, PT, R2, 0x1600, RZ ;  /* 0x00001600020f7810 */ /* 0x002fe20007ffe0ff */
[----:B------:R-:W-:-:S02]  /*1930*/  IMAD.WIDE.U32 R28, R29, 0x4, R12 ;  /* 0x000000041d1c7825 */ /* 0x000fc400078e000c */
[----:B------:R0:W5:Y:S01]  /*1940*/  LDG.E R11, desc[UR6][R16.64] ;  /* 0x00000006100b7981 */ /* 0x000162000c1e1900 */
[C---:B----4-:R-:W-:Y:S01]  /*1950*/  IADD3 R19, PT, PT, R2.reuse, 0x1800, RZ ;  /* 0x0000180002137810 */ /* 0x050fe20007ffe0ff */
[--C-:B------:R-:W-:Y:S02]  /*1960*/  IMAD.WIDE.U32 R14, R15, 0x4, R12.reuse ;  /* 0x000000040f0e7825 */ /* 0x100fe400078e000c */
[----:B------:R-:W4:Y:S02]  /*1970*/  LDG.E R28, desc[UR6][R28.64] ;  /* 0x000000061c1c7981 */ /* 0x000f24000c1e1900 */
[----:B------:R-:W-:Y:S01]  /*1980*/  IMAD.WIDE.U32 R18, R19, 0x4, R12 ;  /* 0x0000000413127825 */ /* 0x000fe200078e000c */
[C---:B0-----:R-:W-:Y:S02]  /*1990*/  IADD3 R17, PT, PT, R2.reuse, 0x1a00, RZ ;  /* 0x00001a0002117810 */ /* 0x041fe40007ffe0ff */
[----:B------:R-:W-:-:S03]  /*19a0*/  IADD3 R21, PT, PT, R2, 0x1c00, RZ ;  /* 0x00001c0002157810 */ /* 0x000fc60007ffe0ff */
[----:B------:R-:W4:Y:S04]  /*19b0*/  LDG.E R18, desc[UR6][R18.64] ;  /* 0x0000000612127981 */ /* 0x000f28000c1e1900 */
[----:B------:R0:W4:Y:S01]  /*19c0*/  LDG.E R29, desc[UR6][R14.64] ;  /* 0x000000060e1d7981 */ /* 0x000122000c1e1900 */
[----:B------:R-:W-:Y:S01]  /*19d0*/  IADD3 R20, PT, PT, R2, 0x1e00, RZ ;  /* 0x00001e0002147810 */ /* 0x000fe20007ffe0ff */
[----:B0-----:R-:W-:-:S04]  /*19e0*/  IMAD.WIDE.U32 R14, R17, 0x4, R12 ;  /* 0x00000004110e7825 */ /* 0x001fc800078e000c */
[--C-:B------:R-:W-:Y:S02]  /*19f0*/  IMAD.WIDE.U32 R16, R21, 0x4, R12.reuse ;  /* 0x0000000415107825 */ /* 0x100fe400078e000c */
[----:B------:R-:W4:Y:S02]  /*1a00*/  LDG.E R14, desc[UR6][R14.64] ;  /* 0x000000060e0e7981 */ /* 0x000f24000c1e1900 */
[----:B------:R-:W-:Y:S02]  /*1a10*/  IMAD.WIDE.U32 R20, R20, 0x4, R12 ;  /* 0x0000000414147825 */ /* 0x000fe400078e000c */
[----:B------:R-:W4:Y:S04]  /*1a20*/  LDG.E R16, desc[UR6][R16.64] ;  /* 0x0000000610107981 */ /* 0x000f28000c1e1900 */
[----:B------:R-:W4:Y:S01]  /*1a30*/  LDG.E R20, desc[UR6][R20.64] ;  /* 0x0000000614147981 */ /* 0x000f22000c1e1900 */
[----:B------:R-:W-:-:S04]  /*1a40*/  IADD3 R7, PT, PT, R7, 0x10, RZ ;  /* 0x0000001007077810 */ /* 0x000fc80007ffe0ff */
[----:B------:R-:W-:Y:S02]  /*1a50*/  ISETP.NE.AND P0, PT, R7, RZ, PT ;  /* 0x000000ff0700720c */ /* 0x000fe40003f05270 */
[----:B------:R-:W-:Y:S02]  /*1a60*/  IADD3 R6, PT, PT, R6, 0x2000, RZ ;  /* 0x0000200006067810 */ /* 0x000fe40007ffe0ff */
[----:B------:R-:W-:Y:S01]  /*1a70*/  IADD3 R2, PT, PT, R2, 0x2000, RZ ;  /* 0x0000200002027810 */ /* 0x000fe20007ffe0ff */
[----:B--2---:R-:W-:-:S04]  /*1a80*/  FADD R8, R8, R5 ;  /* 0x0000000508087221 */ /* 0x004fc80000000000 */
[----:B---3--:R-:W-:-:S04]  /*1a90*/  FADD R9, R8, R9 ;  /* 0x0000000908097221 */ /* 0x008fc80000000000 */
        /* <DEDUP_REMOVED lines=8> */
[----:B----4-:R-:W-:-:S04]  /*1b20*/  FADD R28, R11, R28 ;  /* 0x0000001c0b1c7221 */ /* 0x010fc80000000000 */
[----:B------:R-:W-:-:S04]  /*1b30*/  FADD R29, R28, R29 ;  /* 0x0000001d1c1d7221 */ /* 0x000fc80000000000 */
[----:B------:R-:W-:-:S04]  /*1b40*/  FADD R29, R29, R18 ;  /* 0x000000121d1d7221 */ /* 0x000fc80000000000 */
[----:B------:R-:W-:-:S04]  /*1b50*/  FADD R29, R29, R14 ;  /* 0x0000000e1d1d7221 */ /* 0x000fc80000000000 */
[----:B------:R-:W-:-:S04]  /*1b60*/  FADD R29, R29, R16 ;  /* 0x000000101d1d7221 */ /* 0x000fc80000000000 */
[----:B------:R-:W-:Y:S01]  /*1b70*/  FADD R5, R29, R20 ;  /* 0x000000141d057221 */ /* 0x000fe20000000000 */
[----:B------:R-:W-:Y:S06]  /*1b80*/  @P0 BRA `(.L_x_374) ;  /* 0xfffffff800f00947 */ /* 0x000fec000383ffff */
[----:B------:R-:W-:Y:S05]  /*1b90*/  BSYNC.RECONVERGENT B3 ;  /* 0x0000000000037941 */ /* 0x000fea0003800200 */
.L_x_373:
[----:B------:R-:W-:-:S07]  /*1ba0*/  IADD3 R6, PT, PT, R6, -0x1000, RZ ;  /* 0xfffff00006067810 */ /* 0x000fce0007ffe0ff */
.L_x_372:
[----:B------:R-:W-:Y:S05]  /*1bb0*/  BSYNC.RECONVERGENT B2 ;  /* 0x0000000000027941 */ /* 0x000fea0003800200 */
.L_x_371:
[----:B------:R-:W-:-:S13]  /*1bc0*/  ISETP.NE.AND P0, PT, R4, RZ, PT ;  /* 0x000000ff0400720c */ /* 0x000fda0003f05270 */
[----:B------:R-:W-:Y:S05]  /*1bd0*/  @!P0 BRA `(.L_x_370) ;  /* 0x0000000400248947 */ /* 0x000fea0003800000 */
[----:B------:R-:W-:Y:S01]  /*1be0*/  ISETP.GE.U32.AND P0, PT, R4, 0x8, PT ;  /* 0x000000080400780c */ /* 0x000fe20003f06070 */
[----:B------:R-:W-:Y:S01]  /*1bf0*/  BSSY.RECONVERGENT B2, `(.L_x_375) ;  /* 0x0000025000027945 */ /* 0x000fe20003800200 */
[----:B------:R-:W-:-:S04]  /*1c00*/  LOP3.LUT R22, R3, 0x7, RZ, 0xc0, !PT ;  /* 0x0000000703167812 */ /* 0x000fc800078ec0ff */
[----:B------:R-:W-:-:S07]  /*1c10*/  ISETP.NE.AND P1, PT, R22, RZ, PT ;  /* 0x000000ff1600720c */ /* 0x000fce0003f25270 */
[----:B------:R-:W-:Y:S06]  /*1c20*/  @!P0 BRA `(.L_x_376) ;  /* 0x0000000000848947 */ /* 0x000fec0003800000 */
[----:B------:R-:W-:-:S04]  /*1c30*/  IADD3 R7, PT, PT, R6, UR4, RZ ;  /* 0x0000000406077c10 */ /* 0x000fc8000fffe0ff */
        /* <DEDUP_REMOVED lines=32> */
.L_x_376:
[----:B------:R-:W-:Y:S05]  /*1e40*/  BSYNC.RECONVERGENT B2 ;  /* 0x0000000000027941 */ /* 0x000fea0003800200 */
.L_x_375:
        /* <DEDUP_REMOVED lines=23> */
.L_x_378:
[----:B------:R-:W-:Y:S05]  /*1fc0*/  BSYNC.RECONVERGENT B2 ;  /* 0x0000000000027941 */ /* 0x000fea0003800200 */
.L_x_377:
[----:B------:R-:W-:Y:S05]  /*1fd0*/  @!P1 BRA `(.L_x_370) ;  /* 0x0000000000249947 */ /* 0x000fea0003800000 */
[----:B------:R-:W-:Y:S02]  /*1fe0*/  IADD3 R7, PT, PT, R6, UR4, RZ ;  /* 0x0000000406077c10 */ /* 0x000fe4000fffe0ff */
[----:B------:R-:W-:-:S07]  /*1ff0*/  IADD3 R4, PT, PT, -R4, RZ, RZ ;  /* 0x000000ff04047210 */ /* 0x000fce0007ffe1ff */
.L_x_379:
[----:B------:R-:W-:-:S06]  /*2000*/  IMAD.WIDE.U32 R2, R7, 0x4, R12 ;  /* 0x0000000407027825 */ /* 0x000fcc00078e000c */
[----:B------:R-:W2:Y:S01]  /*2010*/  LDG.E R2, desc[UR6][R2.64] ;  /* 0x0000000602027981 */ /* 0x000ea2000c1e1900 */
[----:B------:R-:W-:Y:S02]  /*2020*/  IADD3 R4, PT, PT, R4, 0x1, RZ ;  /* 0x0000000104047810 */ /* 0x000fe40007ffe0ff */
[----:B------:R-:W-:Y:S02]  /*2030*/  IADD3 R7, PT, PT, R7, 0x200, RZ ;  /* 0x0000020007077810 */ /* 0x000fe40007ffe0ff */
[----:B------:R-:W-:Y:S01]  /*2040*/  ISETP.NE.AND P0, PT, R4, RZ, PT ;  /* 0x000000ff0400720c */ /* 0x000fe20003f05270 */
[----:B--2---:R-:W-:-:S12]  /*2050*/  FADD R5, R2, R5 ;  /* 0x0000000502057221 */ /* 0x004fd80000000000 */
[----:B------:R-:W-:Y:S05]  /*2060*/  @P0 BRA `(.L_x_379) ;  /* 0xfffffffc00e40947 */ /* 0x000fea000383ffff */
.L_x_370:
[----:B------:R-:W-:Y:S05]  /*2070*/  BSYNC.RECONVERGENT B1 ;  /* 0x0000000000017941 */ /* 0x000fea0003800200 */
.L_x_368:
        /* <DEDUP_REMOVED lines=49> */
[----:B------:R-:W-:-:S07]  /*2390*/  FADD R0, R18, R19 ;  /* 0x0000001312007221 */ /* 0x000fce0000000000 */
.L_x_366:
[----:B------:R-:W-:Y:S05]  /*23a0*/  BSYNC.RECONVERGENT B0 ;  /* 0x0000000000007941 */ /* 0x000fea0003800200 */
.L_x_351:
[----:B------:R-:W-:Y:S05]  /*23b0*/  @P0 EXIT ;  /* 0x000000000000094d */ /* 0x000fea0003800000 */
[----:B012---:R-:W0:Y:S01]  /*23c0*/  LDC.64 R2, c[0x0][0x388] ;  /* 0x0000e200ff027b82 */ /* 0x007e220000000a00 */
[----:B------:R-:W1:Y:S02]  /*23d0*/  LDCU UR4, c[0x0][0x398] ;  /* 0x00007300ff0477ac */ /* 0x000e640008000800 */
[----:B-1----:R-:W-:-:S05]  /*23e0*/  FADD R5, R0, UR4 ;  /* 0x0000000400057e21 */ /* 0x002fca0008000000 */
[----:B0-----:R-:W-:Y:S01]  /*23f0*/  STG.E desc[UR6][R2.64], R5 ;  /* 0x0000000502007986 */ /* 0x001fe2000c101906 */
[----:B------:R-:W-:Y:S05]  /*2400*/  EXIT ;  /* 0x000000000000794d */ /* 0x000fea0003800000 */
.L_x_380:
        /* <DEDUP_REMOVED lines=15> */
.L_x_393:


//--------------------- .text._ZN3cub18CUB_300001_SM_10006detail11EmptyKernelIvEEvv --------------------------
	.section	.text._ZN3cub18CUB_300001_SM_10006detail11EmptyKernelIvEEvv,"ax",@progbits
	.align	128
        .global         _ZN3cub18CUB_300001_SM_10006detail11EmptyKernelIvEEvv
        .type           _ZN3cub18CUB_300001_SM_10006detail11EmptyKernelIvEEvv,@function
        .size           _ZN3cub18CUB_300001_SM_10006detail11EmptyKernelIvEEvv,(.L_x_394 - _ZN3cub18CUB_300001_SM_10006detail11EmptyKernelIvEEvv)
        .other          _ZN3cub18CUB_300001_SM_10006detail11EmptyKernelIvEEvv,@"STO_CUDA_ENTRY STV_DEFAULT"
_ZN3cub18CUB_300001_SM_10006detail11EmptyKernelIvEEvv:
.text._ZN3cub18CUB_300001_SM_10006detail11EmptyKernelIvEEvv:
[----:B------:R-:W-:Y:S01]  /*0000*/  LDC R1, c[0x0][0x37c] ;  /* 0x0000df00ff017b82 */ /* 0x000fe20000000800 */
[----:B------:R-:W-:Y:S05]  /*0010*/  EXIT ;  /* 0x000000000000794d */ /* 0x000fea0003800000 */
.L_x_381:
        /* <DEDUP_REMOVED lines=14> */
.L_x_394:


//--------------------- .text._Z16reduction_kernelPKfPfi --------------------------
	.section	.text._Z16reduction_kernelPKfPfi,"ax",@progbits
	.align	128
        .global         _Z16reduction_kernelPKfPfi
        .type           _Z16reduction_kernelPKfPfi,@function
        .size           _Z16reduction_kernelPKfPfi,(.L_x_395 - _Z16reduction_kernelPKfPfi)
        .other          _Z16reduction_kernelPKfPfi,@"STO_CUDA_ENTRY STV_DEFAULT"
_Z16reduction_kernelPKfPfi:
.text._Z16reduction_kernelPKfPfi:
[----:B------:R-:W-:Y:S01]  /*0000*/  LDC R1, c[0x0][0x37c] ;  /* 0x0000df00ff017b82 */ /* 0x000fe20000000800 */
[----:B------:R-:W0:Y:S01]  /*0010*/  S2R R7, SR_TID.X ;  /* 0x0000000000077919 */ /* 0x000e220000002100 */
[----:B------:R-:W0:Y:S01]  /*0020*/  LDCU UR8, c[0x0][0x360] ;  /* 0x00006c00ff0877ac */ /* 0x000e220008000800 */
[----:B------:R-:W-:Y:S01]  /*0030*/  IMAD.MOV.U32 R0, RZ, RZ, RZ ;  /* 0x000000ffff007224 */ /* 0x000fe200078e00ff */
[----:B------:R-:W0:Y:S01]  /*0040*/  S2R R6, SR_CTAID.X ;  /* 0x0000000000067919 */ /* 0x000e220000002500 */
[----:B------:R-:W1:Y:S01]  /*0050*/  LDCU UR4, c[0x0][0x390] ;  /* 0x00007200ff0477ac */ /* 0x000e620008000800 */
[----:B------:R-:W2:Y:S01]  /*0060*/  LDCU.64 UR6, c[0x0][0x358] ;  /* 0x00006b00ff0677ac */ /* 0x000ea20008000a00 */
[----:B0-----:R-:W-:-:S05]  /*0070*/  IMAD R5, R6, UR8, R7 ;  /* 0x0000000806057c24 */ /* 0x001fca000f8e0207 */
[----:B-1----:R-:W-:-:S13]  /*0080*/  ISETP.GE.U32.AND P0, PT, R5, UR4, PT ;  /* 0x0000000405007c0c */ /* 0x002fda000bf06070 */
[----:B------:R-:W0:Y:S02]  /*0090*/  @!P0 LDC.64 R2, c[0x0][0x380] ;  /* 0x0000e000ff028b82 */ /* 0x000e240000000a00 */
[----:B0-----:R-:W-:-:S05]  /*00a0*/  @!P0 IMAD.WIDE.U32 R2, R5, 0x4, R2 ;  /* 0x0000000405028825 */ /* 0x001fca00078e0002 */
[----:B--2---:R-:W2:Y:S01]  /*00b0*/  @!P0 LDG.E R0, desc[UR6][R2.64] ;  /* 0x0000000602008981 */ /* 0x004ea2000c1e1900 */
[----:B------:R-:W0:Y:S01]  /*00c0*/  S2UR UR5, SR_CgaCtaId ;  /* 0x00000000000579c3 */ /* 0x000e220000008800 */
[----:B------:R-:W-:Y:S01]  /*00d0*/  UMOV UR4, 0x400 ;  /* 0x0000040000047882 */ /* 0x000fe20000000000 */
[----:B------:R-:W-:Y:S01]  /*00e0*/  UISETP.GE.U32.AND UP0, UPT, UR8, 0x2, UPT ;  /* 0x000000020800788c */ /* 0x000fe2000bf06070 */
[----:B------:R-:W-:Y:S01]  /*00f0*/  ISETP.NE.AND P1, PT, R7, RZ, PT ;  /* 0x000000ff0700720c */ /* 0x000fe20003f25270 */
[----:B0-----:R-:W-:-:S06]  /*0100*/  ULEA UR4, UR5, UR4, 0x18 ;  /* 0x0000000405047291 */ /* 0x001fcc000f8ec0ff */
[----:B------:R-:W-:-:S05]  /*0110*/  LEA R5, R7, UR4, 0x2 ;  /* 0x0000000407057c11 */ /* 0x000fca000f8e10ff */
[----:B--2---:R0:W-:Y:S01]  /*0120*/  STS [R5], R0 ;  /* 0x0000000005007388 */ /* 0x0041e20000000800 */
[----:B------:R-:W-:Y:S06]  /*0130*/  BAR.SYNC.DEFER_BLOCKING 0x0 ;  /* 0x0000000000007b1d */ /* 0x000fec0000010000 */
[----:B------:R-:W-:Y:S05]  /*0140*/  BRA.U !UP0, `(.L_x_382) ;  /* 0x00000001083c7547 */ /* 0x000fea000b800000 */
[----:B0-----:R-:W-:-:S07]  /*0150*/  HFMA2 R0, -RZ, RZ, 0, 5.9604644775390625e-08 ;  /* 0x00000001ff007431 */ /* 0x001fce00000001ff */
.L_x_383:
[----:B------:R-:W-:Y:S02]  /*0160*/  IMAD.SHL.U32 R8, R0, 0x2, RZ ;  /* 0x0000000200087824 */ /* 0x000fe400078e00ff */
[----:B------:R-:W-:-:S03]  /*0170*/  IMAD.IADD R3, R7, 0x1, R0 ;  /* 0x0000000107037824 */ /* 0x000fc600078e0200 */
[----:B------:R-:W-:-:S04]  /*0180*/  IADD3 R2, PT, PT, R8, -0x1, RZ ;  /* 0xffffffff08027810 */ /* 0x000fc80007ffe0ff */
[----:B------:R-:W-:-:S04]  /*0190*/  LOP3.LUT P0, RZ, R2, R7, RZ, 0xc0, !PT ;  /* 0x0000000702ff7212 */ /* 0x000fc8000780c0ff */
[----:B------:R-:W-:-:S13]  /*01a0*/  ISETP.GE.U32.OR P0, PT, R3, UR8, P0 ;  /* 0x0000000803007c0c */ /* 0x000fda0008706470 */
[----:B------:R-:W-:Y:S01]  /*01b0*/  @!P0 LEA R2, R0, R5, 0x2 ;  /* 0x0000000500028211 */ /* 0x000fe200078e10ff */
[----:B------:R-:W-:Y:S01]  /*01c0*/  @!P0 LDS R3, [R5] ;  /* 0x0000000005038984 */ /* 0x000fe20000000800 */
[----:B------:R-:W-:-:S04]  /*01d0*/  IMAD.MOV.U32 R0, RZ, RZ, R8 ;  /* 0x000000ffff007224 */ /* 0x000fc800078e0008 */
[----:B------:R-:W0:Y:S02]  /*01e0*/  @!P0 LDS R2, [R2] ;  /* 0x0000000002028984 */ /* 0x000e240000000800 */
[----:B0-----:R-:W-:-:S05]  /*01f0*/  @!P0 FADD R4, R2, R3 ;  /* 0x0000000302048221 */ /* 0x001fca0000000000 */
[----:B------:R1:W-:Y:S01]  /*0200*/  @!P0 STS [R5], R4 ;  /* 0x0000000405008388 */ /* 0x0003e20000000800 */
[----:B------:R-:W-:Y:S01]  /*0210*/  BAR.SYNC.DEFER_BLOCKING 0x0 ;  /* 0x0000000000007b1d */ /* 0x000fe20000010000 */
[----:B------:R-:W-:-:S13]  /*0220*/  ISETP.GE.U32.AND P0, PT, R8, UR8, PT ;  /* 0x0000000808007c0c */ /* 0x000fda000bf06070 */
[----:B-1----:R-:W-:Y:S05]  /*0230*/  @!P0 BRA `(.L_x_383) ;  /* 0xfffffffc00c88947 */ /* 0x002fea000383ffff */
.L_x_382:
[----:B------:R-:W-:Y:S05]  /*0240*/  @P1 EXIT ;  /* 0x000000000000194d */ /* 0x000fea0003800000 */
[----:B------:R-:W1:Y:S01]  /*0250*/  S2UR UR5, SR_CgaCtaId ;  /* 0x00000000000579c3 */ /* 0x000e620000008800 */
[----:B------:R-:W-:-:S07]  /*0260*/  UMOV UR4, 0x400 ;  /* 0x0000040000047882 */ /* 0x000fce0000000000 */
[----:B------:R-:W2:Y:S01]  /*0270*/  LDC.64 R2, c[0x0][0x388] ;  /* 0x0000e200ff027b82 */ /* 0x000ea20000000a00 */
[----:B-1----:R-:W-:Y:S01]  /*0280*/  ULEA UR4, UR5, UR4, 0x18 ;  /* 0x0000000405047291 */ /* 0x002fe2000f8ec0ff */
[----:B--2---:R-:W-:-:S08]  /*0290*/  IMAD.WIDE.U32 R2, R6, 0x4, R2 ;  /* 0x0000000406027825 */ /* 0x004fd000078e0002 */
[----:B0-----:R-:W0:Y:S04]  /*02a0*/  LDS R5, [UR4] ;  /* 0x00000004ff057984 */ /* 0x001e280008000800 */
[----:B0-----:R-:W-:Y:S01]  /*02b0*/  STG.E desc[UR6][R2.64], R5 ;  /* 0x0000000502007986 */ /* 0x001fe2000c101906 */
[----:B------:R-:W-:Y:S05]  /*02c0*/  EXIT ;  /* 0x000000000000794d */ /* 0x000fea0003800000 */
.L_x_384:
        /* <DEDUP_REMOVED lines=11> */
.L_x_395:


//--------------------- .nv.shared._ZN3cub18CUB_300001_SM_10006detail6reduce28DeviceReduceSingleTileKernelINS2_10policy_hubIfjN4cuda3std3__44plusIvEEE10Policy1000EPfSC_iS9_ffNS7_10__identityEEEvT0_T1_T2_T3_T4_T6_ --------------------------
	.section	.nv.shared._ZN3cub18CUB_300001_SM_10006detail6reduce28DeviceReduceSingleTileKernelINS2_10policy_hubIfjN4cuda3std3__44plusIvEEE10Policy1000EPfSC_iS9_ffNS7_10__identityEEEvT0_T1_T2_T3_T4_T6_,"aw",@nobits
	.sectionflags	@""
	.align	16
.nv.shared._ZN3cub18CUB_300001_SM_10006detail6reduce28DeviceReduceSingleTileKernelINS2_10policy_hubIfjN4cuda3std3__44plusIvEEE10Policy1000EPfSC_iS9_ffNS7_10__identityEEEvT0_T1_T2_T3_T4_T6_:
	.zero		1120


//--------------------- .nv.shared.reserved.0     --------------------------
	.section	.nv.shared.reserved.0,"aw",@nobits
	.weak		__nv_reservedSMEM_offset_0_alias
	.size		__nv_reservedSMEM_offset_0_alias, 0, 64
	.other		__nv_reservedSMEM_offset_0_alias,@"STO_CUDA_RESERVED_SHARED STV_DEFAULT"
__nv_reservedSMEM_offset_0_alias:
	.zero		0
	.zero		64


//--------------------- .nv.global                --------------------------
	.section	.nv.global,"aw",@nobits
.nv.global:
	.type		_ZN34_INTERNAL_fd48955a_4_k_cu_ecda6db96thrust24THRUST_300001_SM_1000_NS3seqE,@object
	.size		_ZN34_INTERNAL_fd48955a_4_k_cu_ecda6db96thrust24THRUST_300001_SM_1000_NS3seqE,(_ZN34_INTERNAL_fd48955a_4_k_cu_ecda6db94cuda3std3__48in_placeE - _ZN34_INTERNAL_fd48955a_4_k_cu_ecda6db96thrust24THRUST_300001_SM_1000_NS3seqE)
_ZN34_INTERNAL_fd48955a_4_k_cu_ecda6db96thrust24THRUST_300001_SM_1000_NS3seqE:
	.zero		1
	.type		_ZN34_INTERNAL_fd48955a_4_k_cu_ecda6db94cuda3std3__48in_placeE,@object
	.size		_ZN34_INTERNAL_fd48955a_4_k_cu_ecda6db94cuda3std3__48in_placeE,(_ZN34_INTERNAL_fd48955a_4_k_cu_ecda6db94cuda3std6ranges3__45__cpo4sizeE - _ZN34_INTERNAL_fd48955a_4_k_cu_ecda6db94cuda3std3__48in_placeE)
_ZN34_INTERNAL_fd48955a_4_k_cu_ecda6db94cuda3std3__48in_placeE:
	.zero		1
	.type		_ZN34_INTERNAL_fd48955a_4_k_cu_ecda6db94cuda3std6ranges3__45__cpo4sizeE,@object
	.size		_ZN34_INTERNAL_fd48955a_4_k_cu_ecda6db94cuda3std6ranges3__45__cpo4sizeE,(_ZN34_INTERNAL_fd48955a_4_k_cu_ecda6db96thrust24THRUST_300001_SM_1000_NS12placeholders2_3E - _ZN34_INTERNAL_fd48955a_4_k_cu_ecda6db94cuda3std6ranges3__45__cpo4sizeE)
_ZN34_INTERNAL_fd48955a_4_k_cu_ecda6db94cuda3std6ranges3__45__cpo4sizeE:
	.zero		1
	.type		_ZN34_INTERNAL_fd48955a_4_k_cu_ecda6db96thrust24THRUST_300001_SM_1000_NS12placeholders2_3E,@object
	.size		_ZN34_INTERNAL_fd48955a_4_k_cu_ecda6db96thrust24THRUST_300001_SM_1000_NS12placeholders2_3E,(_ZN34_INTERNAL_fd48955a_4_k_cu_ecda6db94cuda3std3__45__cpo6cbeginE - _ZN34_INTERNAL_fd48955a_4_k_cu_ecda6db96thrust24THRUST_300001_SM_1000_NS12placeholders2_3E)
_ZN34_INTERNAL_fd48955a_4_k_cu_ecda6db96thrust24THRUST_300001_SM_1000_NS12placeholders2_3E:
	.zero		1
	.type		_ZN34_INTERNAL_fd48955a_4_k_cu_ecda6db94cuda3std3__45__cpo6cbeginE,@object
	.size		_ZN34_INTERNAL_fd48955a_4_k_cu_ecda6db94cuda3std3__45__cpo6cbeginE,(_ZN34_INTERNAL_fd48955a_4_k_cu_ecda6db94cuda3std6ranges3__45__cpo6cbeginE - _ZN34_INTERNAL_fd48955a_4_k_cu_ecda6db94cuda3std3__45__cpo6cbeginE)
_ZN34_INTERNAL_fd48955a_4_k_cu_ecda6db94cuda3std3__45__cpo6cbeginE:
	.zero		1
	.type		_ZN34_INTERNAL_fd48955a_4_k_cu_ecda6db94cuda3std6ranges3__45__cpo6cbeginE,@object
	.size		_ZN34_INTERNAL_fd48955a_4_k_cu_ecda6db94cuda3std6ranges3__45__cpo6cbeginE,(_ZN34_INTERNAL_fd48955a_4_k_cu_ecda6db96thrust24THRUST_300001_SM_1000_NS12placeholders2_7E - _ZN34_INTERNAL_fd48955a_4_k_cu_ecda6db94cuda3std6ranges3__45__cpo6cbeginE)
_ZN34_INTERNAL_fd48955a_4_k_cu_ecda6db94cuda3std6ranges3__45__cpo6cbeginE:
	.zero		1
	.type		_ZN34_INTERNAL_fd48955a_4_k_cu_ecda6db96thrust24THRUST_300001_SM_1000_NS12placeholders2_7E,@object
	.size		_ZN34_INTERNAL_fd48955a_4_k_cu_ecda6db96thrust24THRUST_300001_SM_1000_NS12placeholders2_7E,(_ZN34_INTERNAL_fd48955a_4_k_cu_ecda6db94cuda3std3__45__cpo7crbeginE - _ZN34_INTERNAL_fd48955a_4_k_cu_ecda6db96thrust24THRUST_300001_SM_1000_NS12placeholders2_7E)
_ZN34_INTERNAL_fd48955a_4_k_cu_ecda6db96thrust24THRUST_300001_SM_1000_NS12placeholders2_7E:
	.zero		1
	.type		_ZN34_INTERNAL_fd48955a_4_k_cu_ecda6db94cuda3std3__45__cpo7crbeginE,@object
	.size		_ZN34_INTERNAL_fd48955a_4_k_cu_ecda6db94cuda3std3__45__cpo7crbeginE,(_ZN34_INTERNAL_fd48955a_4_k_cu_ecda6db94cuda3std6ranges3__45__cpo4nextE - _ZN34_INTERNAL_fd48955a_4_k_cu_ecda6db94cuda3std3__45__cpo7crbeginE)
_ZN34_INTERNAL_fd48955a_4_k_cu_ecda6db94cuda3std3__45__cpo7crbeginE:
	.zero		1
	.type		_ZN34_INTERNAL_fd48955a_4_k_cu_ecda6db94cuda3std6ranges3__45__cpo4nextE,@object
	.size		_ZN34_INTERNAL_fd48955a_4_k_cu_ecda6db94cuda3std6ranges3__45__cpo4nextE,(_ZN34_INTERNAL_fd48955a_4_k_cu_ecda6db94cuda3std6ranges3__45__cpo4swapE - _ZN34_INTERNAL_fd48955a_4_k_cu_ecda6db94cuda3std6ranges3__45__cpo4nextE)
_ZN34_INTERNAL_fd48955a_4_k_cu_ecda6db94cuda3std6ranges3__45__cpo4nextE:
	.zero		1
	.type		_ZN34_INTERNAL_fd48955a_4_k_cu_ecda6db94cuda3std6ranges3__45__cpo4swapE,@object
	.size		_ZN34_INTERNAL_fd48955a_4_k_cu_ecda6db94cuda3std6ranges3__45__cpo4swapE,(_ZN34_INTERNAL_fd48955a_4_k_cu_ecda6db96thrust24THRUST_300001_SM_1000_NS8cuda_cub10par_nosyncE - _ZN34_INTERNAL_fd48955a_4_k_cu_ecda6db94cuda3std6ranges3__45__cpo4swapE)
_ZN34_INTERNAL_fd48955a_4_k_cu_ecda6db94cuda3std6ranges3__45__cpo4swapE:
	.zero		1
	.type		_ZN34_INTERNAL_fd48955a_4_k_cu_ecda6db96thrust24THRUST_300001_SM_1000_NS8cuda_cub10par_nosyncE,@object
	.size		_ZN34_INTERNAL_fd48955a_4_k_cu_ecda6db96thrust24THRUST_300001_SM_1000_NS8cuda_cub10par_nosyncE,(_ZN34_INTERNAL_fd48955a_4_k_cu_ecda6db96thrust24THRUST_300001_SM_1000_NS12placeholders2_9E - _ZN34_INTERNAL_fd48955a_4_k_cu_ecda6db96thrust24THRUST_300001_SM_1000_NS8cuda_cub10par_nosyncE)
_ZN34_INTERNAL_fd48955a_4_k_cu_ecda6db96thrust24THRUST_300001_SM_1000_NS8cuda_cub10par_nosyncE:
	.zero		1
	.type		_ZN34_INTERNAL_fd48955a_4_k_cu_ecda6db96thrust24THRUST_300001_SM_1000_NS12placeholders2_9E,@object
	.size		_ZN34_INTERNAL_fd48955a_4_k_cu_ecda6db96thrust24THRUST_300001_SM_1000_NS12placeholders2_9E,(_ZN34_INTERNAL_fd48955a_4_k_cu_ecda6db94cuda3std3__436_GLOBAL__N__fd48955a_4_k_cu_ecda6db96ignoreE - _ZN34_INTERNAL_fd48955a_4_k_cu_ecda6db96thrust24THRUST_300001_SM_1000_NS12placeholders2_9E)
_ZN34_INTERNAL_fd48955a_4_k_cu_ecda6db96thrust24THRUST_300001_SM_1000_NS12placeholders2_9E:
	.zero		1
	.type		_ZN34_INTERNAL_fd48955a_4_k_cu_ecda6db94cuda3std3__436_GLOBAL__N__fd48955a_4_k_cu_ecda6db96ignoreE,@object
	.size		_ZN34_INTERNAL_fd48955a_4_k_cu_ecda6db94cuda3std3__436_GLOBAL__N__fd48955a_4_k_cu_ecda6db96ignoreE,(_ZN34_INTERNAL_fd48955a_4_k_cu_ecda6db94cuda3std6ranges3__45__cpo4dataE - _ZN34_INTERNAL_fd48955a_4_k_cu_ecda6db94cuda3std3__436_GLOBAL__N__fd48955a_4_k_cu_ecda6db96ignoreE)
_ZN34_INTERNAL_fd48955a_4_k_cu_ecda6db94cuda3std3__436_GLOBAL__N__fd48955a_4_k_cu_ecda6db96ignoreE:
	.zero		1
	.type		_ZN34_INTERNAL_fd48955a_4_k_cu_ecda6db94cuda3std6ranges3__45__cpo4dataE,@object
	.size		_ZN34_INTERNAL_fd48955a_4_k_cu_ecda6db94cuda3std6ranges3__45__cpo4dataE,(_ZN34_INTERNAL_fd48955a_4_k_cu_ecda6db96thrust24THRUST_300001_SM_1000_NS12placeholders2_1E - _ZN34_INTERNAL_fd48955a_4_k_cu_ecda6db94cuda3std6ranges3__45__cpo4dataE)
_ZN34_INTERNAL_fd48955a_4_k_cu_ecda6db94cuda3std6ranges3__45__cpo4dataE:
	.zero		1
	.type		_ZN34_INTERNAL_fd48955a_4_k_cu_ecda6db96thrust24THRUST_300001_SM_1000_NS12placeholders2_1E,@object
	.size		_ZN34_INTERNAL_fd48955a_4_k_cu_ecda6db96thrust24THRUST_300001_SM_1000_NS12placeholders2_1E,(_ZN34_INTERNAL_fd48955a_4_k_cu_ecda6db94cuda3std3__45__cpo5beginE - _ZN34_INTERNAL_fd48955a_4_k_cu_ecda6db96thrust24THRUST_300001_SM_1000_NS12placeholders2_1E)
_ZN34_INTERNAL_fd48955a_4_k_cu_ecda6db96thrust24THRUST_300001_SM_1000_NS12placeholders2_1E:
	.zero		1
	.type		_ZN34_INTERNAL_fd48955a_4_k_cu_ecda6db94cuda3std3__45__cpo5beginE,@object
	.size		_ZN34_INTERNAL_fd48955a_4_k_cu_ecda6db94cuda3std3__45__cpo5beginE,(_ZN34_INTERNAL_fd48955a_4_k_cu_ecda6db94cuda3std6ranges3__45__cpo5beginE - _ZN34_INTERNAL_fd48955a_4_k_cu_ecda6db94cuda3std3__45__cpo5beginE)
_ZN34_INTERNAL_fd48955a_4_k_cu_ecda6db94cuda3std3__45__cpo5beginE:
	.zero		1
	.type		_ZN34_INTERNAL_fd48955a_4_k_cu_ecda6db94cuda3std6ranges3__45__cpo5beginE,@object
	.size		_ZN34_INTERNAL_fd48955a_4_k_cu_ecda6db94cuda3std6ranges3__45__cpo5beginE,(_ZN34_INTERNAL_fd48955a_4_k_cu_ecda6db96thrust24THRUST_300001_SM_1000_NS12placeholders2_5E - _ZN34_INTERNAL_fd48955a_4_k_cu_ecda6db94cuda3std6ranges3__45__cpo5beginE)
_ZN34_INTERNAL_fd48955a_4_k_cu_ecda6db94cuda3std6ranges3__45__cpo5beginE:
	.zero		1
	.type		_ZN34_INTERNAL_fd48955a_4_k_cu_ecda6db96thrust24THRUST_300001_SM_1000_NS12placeholders2_5E,@object
	.size		_ZN34_INTERNAL_fd48955a_4_k_cu_ecda6db96thrust24THRUST_300001_SM_1000_NS12placeholders2_5E,(_ZN34_INTERNAL_fd48955a_4_k_cu_ecda6db94cuda3std3__45__cpo6rbeginE - _ZN34_INTERNAL_fd48955a_4_k_cu_ecda6db96thrust24THRUST_300001_SM_1000_NS12placeholders2_5E)
_ZN34_INTERNAL_fd48955a_4_k_cu_ecda6db96thrust24THRUST_300001_SM_1000_NS12placeholders2_5E:
	.zero		1
	.type		_ZN34_INTERNAL_fd48955a_4_k_cu_ecda6db94cuda3std3__45__cpo6rbeginE,@object
	.size		_ZN34_INTERNAL_fd48955a_4_k_cu_ecda6db94cuda3std3__45__cpo6rbeginE,(_ZN34_INTERNAL_fd48955a_4_k_cu_ecda6db94cuda3std6ranges3__45__cpo7advanceE - _ZN34_INTERNAL_fd48955a_4_k_cu_ecda6db94cuda3std3__45__cpo6rbeginE)
_ZN34_INTERNAL_fd48955a_4_k_cu_ecda6db94cuda3std3__45__cpo6rbeginE:
	.zero		1
	.type		_ZN34_INTERNAL_fd48955a_4_k_cu_ecda6db94cuda3std6ranges3__45__cpo7advanceE,@object
	.size		_ZN34_INTERNAL_fd48955a_4_k_cu_ecda6db94cuda3std6ranges3__45__cpo7advanceE,(_ZN34_INTERNAL_fd48955a_4_k_cu_ecda6db94cuda3std3__47nulloptE - _ZN34_INTERNAL_fd48955a_4_k_cu_ecda6db94cuda3std6ranges3__45__cpo7advanceE)
_ZN34_INTERNAL_fd48955a_4_k_cu_ecda6db94cuda3std6ranges3__45__cpo7advanceE:
	.zero		1
	.type		_ZN34_INTERNAL_fd48955a_4_k_cu_ecda6db94cuda3std3__47nulloptE,@object
	.size		_ZN34_INTERNAL_fd48955a_4_k_cu_ecda6db94cuda3std3__47nulloptE,(_ZN34_INTERNAL_fd48955a_4_k_cu_ecda6db94cuda3std6ranges3__45__cpo8distanceE - _ZN34_INTERNAL_fd48955a_4_k_cu_ecda6db94cuda3std3__47nulloptE)
_ZN34_INTERNAL_fd48955a_4_k_cu_ecda6db94cuda3std3__47nulloptE:
	.zero		1
	.type		_ZN34_INTERNAL_fd48955a_4_k_cu_ecda6db94cuda3std6ranges3__45__cpo8distanceE,@object
	.size		_ZN34_INTERNAL_fd48955a_4_k_cu_ecda6db94cuda3std6ranges3__45__cpo8distanceE,(_ZN34_INTERNAL_fd48955a_4_k_cu_ecda6db96thrust24THRUST_300001_SM_1000_NS12placeholders3_10E - _ZN34_INTERNAL_fd48955a_4_k_cu_ecda6db94cuda3std6ranges3__45__cpo8distanceE)
_ZN34_INTERNAL_fd48955a_4_k_cu_ecda6db94cuda3std6ranges3__45__cpo8distanceE:
	.zero		1
	.type		_ZN34_INTERNAL_fd48955a_4_k_cu_ecda6db96thrust24THRUST_300001_SM_1000_NS12placeholders3_10E,@object
	.size		_ZN34_INTERNAL_fd48955a_4_k_cu_ecda6db96thrust24THRUST_300001_SM_1000_NS12placeholders3_10E,(_ZN34_INTERNAL_fd48955a_4_k_cu_ecda6db94cuda3std3__419piecewise_constructE - _ZN34_INTERNAL_fd48955a_4_k_cu_ecda6db96thrust24THRUST_300001_SM_1000_NS12placeholders3_10E)
_ZN34_INTERNAL_fd48955a_4_k_cu_ecda6db96thrust24THRUST_300001_SM_1000_NS12placeholders3_10E:
	.zero		1
	.type		_ZN34_INTERNAL_fd48955a_4_k_cu_ecda6db94cuda3std3__419piecewise_constructE,@object
	.size		_ZN34_INTERNAL_fd48955a_4_k_cu_ecda6db94cuda3std3__419piecewise_constructE,(_ZN34_INTERNAL_fd48955a_4_k_cu_ecda6db94cuda3std6ranges3__45__cpo5cdataE - _ZN34_INTERNAL_fd48955a_4_k_cu_ecda6db94cuda3std3__419piecewise_constructE)
_ZN34_INTERNAL_fd48955a_4_k_cu_ecda6db94cuda3std3__419piecewise_constructE:
	.zero		1
	.type		_ZN34_INTERNAL_fd48955a_4_k_cu_ecda6db94cuda3std6ranges3__45__cpo5cdataE,@object
	.size		_ZN34_INTERNAL_fd48955a_4_k_cu_ecda6db94cuda3std6ranges3__45__cpo5cdataE,(_ZN34_INTERNAL_fd48955a_4_k_cu_ecda6db96thrust24THRUST_300001_SM_1000_NS12placeholders2_2E - _ZN34_INTERNAL_fd48955a_4_k_cu_ecda6db94cuda3std6ranges3__45__cpo5cdataE)
_ZN34_INTERNAL_fd48955a_4_k_cu_ecda6db94cuda3std6ranges3__45__cpo5cdataE:
	.zero		1
	.type		_ZN34_INTERNAL_fd48955a_4_k_cu_ecda6db96thrust24THRUST_300001_SM_1000_NS12placeholders2_2E,@object
	.size		_ZN34_INTERNAL_fd48955a_4_k_cu_ecda6db96thrust24THRUST_300001_SM_1000_NS12placeholders2_2E,(_ZN34_INTERNAL_fd48955a_4_k_cu_ecda6db94cuda3std3__45__cpo3endE - _ZN34_INTERNAL_fd48955a_4_k_cu_ecda6db96thrust24THRUST_300001_SM_1000_NS12placeholders2_2E)
_ZN34_INTERNAL_fd48955a_4_k_cu_ecda6db96thrust24THRUST_300001_SM_1000_NS12placeholders2_2E:
	.zero		1
	.type		_ZN34_INTERNAL_fd48955a_4_k_cu_ecda6db94cuda3std3__45__cpo3endE,@object
	.size		_ZN34_INTERNAL_fd48955a_4_k_cu_ecda6db94cuda3std3__45__cpo3endE,(_ZN34_INTERNAL_fd48955a_4_k_cu_ecda6db94cuda3std6ranges3__45__cpo3endE - _ZN34_INTERNAL_fd48955a_4_k_cu_ecda6db94cuda3std3__45__cpo3endE)
_ZN34_INTERNAL_fd48955a_4_k_cu_ecda6db94cuda3std3__45__cpo3endE:
	.zero		1
	.type		_ZN34_INTERNAL_fd48955a_4_k_cu_ecda6db94cuda3std6ranges3__45__cpo3endE,@object
	.size		_ZN34_INTERNAL_fd48955a_4_k_cu_ecda6db94cuda3std6ranges3__45__cpo3endE,(_ZN34_INTERNAL_fd48955a_4_k_cu_ecda6db96thrust24THRUST_300001_SM_1000_NS12placeholders2_6E - _ZN34_INTERNAL_fd48955a_4_k_cu_ecda6db94cuda3std6ranges3__45__cpo3endE)
_ZN34_INTERNAL_fd48955a_4_k_cu_ecda6db94cuda3std6ranges3__45__cpo3endE:
	.zero		1
	.type		_ZN34_INTERNAL_fd48955a_4_k_cu_ecda6db96thrust24THRUST_300001_SM_1000_NS12placeholders2_6E,@object
	.size		_ZN34_INTERNAL_fd48955a_4_k_cu_ecda6db96thrust24THRUST_300001_SM_1000_NS12placeholders2_6E,(_ZN34_INTERNAL_fd48955a_4_k_cu_ecda6db94cuda3std3__45__cpo4rendE - _ZN34_INTERNAL_fd48955a_4_k_cu_ecda6db96thrust24THRUST_300001_SM_1000_NS12placeholders2_6E)
_ZN34_INTERNAL_fd48955a_4_k_cu_ecda6db96thrust24THRUST_300001_SM_1000_NS12placeholders2_6E:
	.zero		1
	.type		_ZN34_INTERNAL_fd48955a_4_k_cu_ecda6db94cuda3std3__45__cpo4rendE,@object
	.size		_ZN34_INTERNAL_fd48955a_4_k_cu_ecda6db94cuda3std3__45__cpo4rendE,(_ZN34_INTERNAL_fd48955a_4_k_cu_ecda6db94cuda3std6ranges3__45__cpo9iter_swapE - _ZN34_INTERNAL_fd48955a_4_k_cu_ecda6db94cuda3std3__45__cpo4rendE)
_ZN34_INTERNAL_fd48955a_4_k_cu_ecda6db94cuda3std3__45__cpo4rendE:
	.zero		1
	.type		_ZN34_INTERNAL_fd48955a_4_k_cu_ecda6db94cuda3std6ranges3__45__cpo9iter_swapE,@object
	.size		_ZN34_INTERNAL_fd48955a_4_k_cu_ecda6db94cuda3std6ranges3__45__cpo9iter_swapE,(_ZN34_INTERNAL_fd48955a_4_k_cu_ecda6db94cuda3std3__48unexpectE - _ZN34_INTERNAL_fd48955a_4_k_cu_ecda6db94cuda3std6ranges3__45__cpo9iter_swapE)
_ZN34_INTERNAL_fd48955a_4_k_cu_ecda6db94cuda3std6ranges3__45__cpo9iter_swapE:
	.zero		1
	.type		_ZN34_INTERNAL_fd48955a_4_k_cu_ecda6db94cuda3std3__48unexpectE,@object
	.size		_ZN34_INTERNAL_fd48955a_4_k_cu_ecda6db94cuda3std3__48unexpectE,(_ZN34_INTERNAL_fd48955a_4_k_cu_ecda6db96thrust24THRUST_300001_SM_1000_NS8cuda_cub3parE - _ZN34_INTERNAL_fd48955a_4_k_cu_ecda6db94cuda3std3__48unexpectE)
_ZN34_INTERNAL_fd48955a_4_k_cu_ecda6db94cuda3std3__48unexpectE:
	.zero		1
	.type		_ZN34_INTERNAL_fd48955a_4_k_cu_ecda6db96thrust24THRUST_300001_SM_1000_NS8cuda_cub3parE,@object
	.size		_ZN34_INTERNAL_fd48955a_4_k_cu_ecda6db96thrust24THRUST_300001_SM_1000_NS8cuda_cub3parE,(_ZN34_INTERNAL_fd48955a_4_k_cu_ecda6db96thrust24THRUST_300001_SM_1000_NS12placeholders2_4E - _ZN34_INTERNAL_fd48955a_4_k_cu_ecda6db96thrust24THRUST_300001_SM_1000_NS8cuda_cub3parE)
_ZN34_INTERNAL_fd48955a_4_k_cu_ecda6db96thrust24THRUST_300001_SM_1000_NS8cuda_cub3parE:
	.zero		1
	.type		_ZN34_INTERNAL_fd48955a_4_k_cu_ecda6db96thrust24THRUST_300001_SM_1000_NS12placeholders2_4E,@object
	.size		_ZN34_INTERNAL_fd48955a_4_k_cu_ecda6db96thrust24THRUST_300001_SM_1000_NS12placeholders2_4E,(_ZN34_INTERNAL_fd48955a_4_k_cu_ecda6db94cuda3std3__45__cpo4cendE - _ZN34_INTERNAL_fd48955a_4_k_cu_ecda6db96thrust24THRUST_300001_SM_1000_NS12placeholders2_4E)
_ZN34_INTERNAL_fd48955a_4_k_cu_ecda6db96thrust24THRUST_300001_SM_1000_NS12placeholders2_4E:
	.zero		1
	.type		_ZN34_INTERNAL_fd48955a_4_k_cu_ecda6db94cuda3std3__45__cpo4cendE,@object
	.size		_ZN34_INTERNAL_fd48955a_4_k_cu_ecda6db94cuda3std3__45__cpo4cendE,(_ZN34_INTERNAL_fd48955a_4_k_cu_ecda6db94cuda3std6ranges3__45__cpo4cendE - _ZN34_INTERNAL_fd48955a_4_k_cu_ecda6db94cuda3std3__45__cpo4cendE)
_ZN34_INTERNAL_fd48955a_4_k_cu_ecda6db94cuda3std3__45__cpo4cendE:
	.zero		1
	.type		_ZN34_INTERNAL_fd48955a_4_k_cu_ecda6db94cuda3std6ranges3__45__cpo4cendE,@object
	.size		_ZN34_INTERNAL_fd48955a_4_k_cu_ecda6db94cuda3std6ranges3__45__cpo4cendE,(_ZN34_INTERNAL_fd48955a_4_k_cu_ecda6db94cuda3std3__420unreachable_sentinelE - _ZN34_INTERNAL_fd48955a_4_k_cu_ecda6db94cuda3std6ranges3__45__cpo4cendE)
_ZN34_INTERNAL_fd48955a_4_k_cu_ecda6db94cuda3std6ranges3__45__cpo4cendE:
	.zero		1
	.type		_ZN34_INTERNAL_fd48955a_4_k_cu_ecda6db94cuda3std3__420unreachable_sentinelE,@object
	.size		_ZN34_INTERNAL_fd48955a_4_k_cu_ecda6db94cuda3std3__420unreachable_sentinelE,(_ZN34_INTERNAL_fd48955a_4_k_cu_ecda6db94cuda3std6ranges3__45__cpo5ssizeE - _ZN34_INTERNAL_fd48955a_4_k_cu_ecda6db94cuda3std3__420unreachable_sentinelE)
_ZN34_INTERNAL_fd48955a_4_k_cu_ecda6db94cuda3std3__420unreachable_sentinelE:
	.zero		1
	.type		_ZN34_INTERNAL_fd48955a_4_k_cu_ecda6db94cuda3std6ranges3__45__cpo5ssizeE,@object
	.size		_ZN34_INTERNAL_fd48955a_4_k_cu_ecda6db94cuda3std6ranges3__45__cpo5ssizeE,(_ZN34_INTERNAL_fd48955a_4_k_cu_ecda6db96thrust24THRUST_300001_SM_1000_NS12placeholders2_8E - _ZN34_INTERNAL_fd48955a_4_k_cu_ecda6db94cuda3std6ranges3__45__cpo5ssizeE)
_ZN34_INTERNAL_fd48955a_4_k_cu_ecda6db94cuda3std6ranges3__45__cpo5ssizeE:
	.zero		1
	.type		_ZN34_INTERNAL_fd48955a_4_k_cu_ecda6db96thrust24THRUST_300001_SM_1000_NS12placeholders2_8E,@object
	.size		_ZN34_INTERNAL_fd48955a_4_k_cu_ecda6db96thrust24THRUST_300001_SM_1000_NS12placeholders2_8E,(_ZN34_INTERNAL_fd48955a_4_k_cu_ecda6db94cuda3std3__45__cpo5crendE - _ZN34_INTERNAL_fd48955a_4_k_cu_ecda6db96thrust24THRUST_300001_SM_1000_NS12placeholders2_8E)
_ZN34_INTERNAL_fd48955a_4_k_cu_ecda6db96thrust24THRUST_300001_SM_1000_NS12placeholders2_8E:
	.zero		1
	.type		_ZN34_INTERNAL_fd48955a_4_k_cu_ecda6db94cuda3std3__45__cpo5crendE,@object
	.size		_ZN34_INTERNAL_fd48955a_4_k_cu_ecda6db94cuda3std3__45__cpo5crendE,(_ZN34_INTERNAL_fd48955a_4_k_cu_ecda6db94cuda3std6ranges3__45__cpo4prevE - _ZN34_INTERNAL_fd48955a_4_k_cu_ecda6db94cuda3std3__45__cpo5crendE)
_ZN34_INTERNAL_fd48955a_4_k_cu_ecda6db94cuda3std3__45__cpo5crendE:
	.zero		1
	.type		_ZN34_INTERNAL_fd48955a_4_k_cu_ecda6db94cuda3std6ranges3__45__cpo4prevE,@object
	.size		_ZN34_INTERNAL_fd48955a_4_k_cu_ecda6db94cuda3std6ranges3__45__cpo4prevE,(_ZN34_INTERNAL_fd48955a_4_k_cu_ecda6db94cuda3std6ranges3__45__cpo9iter_moveE - _ZN34_INTERNAL_fd48955a_4_k_cu_ecda6db94cuda3std6ranges3__45__cpo4prevE)
_ZN34_INTERNAL_fd48955a_4_k_cu_ecda6db94cuda3std6ranges3__45__cpo4prevE:
	.zero		1
	.type		_ZN34_INTERNAL_fd48955a_4_k_cu_ecda6db94cuda3std6ranges3__45__cpo9iter_moveE,@object
	.size		_ZN34_INTERNAL_fd48955a_4_k_cu_ecda6db94cuda3std6ranges3__45__cpo9iter_moveE,(_ZN34_INTERNAL_fd48955a_4_k_cu_ecda6db96thrust24THRUST_300001_SM_1000_NS6system6detail10sequential3seqE - _ZN34_INTERNAL_fd48955a_4_k_cu_ecda6db94cuda3std6ranges3__45__cpo9iter_moveE)
_ZN34_INTERNAL_fd48955a_4_k_cu_ecda6db94cuda3std6ranges3__45__cpo9iter_moveE:
	.zero		1
	.type		_ZN34_INTERNAL_fd48955a_4_k_cu_ecda6db96thrust24THRUST_300001_SM_1000_NS6system6detail10sequential3seqE,@object
	.size		_ZN34_INTERNAL_fd48955a_4_k_cu_ecda6db96thrust24THRUST_300001_SM_1000_NS6system6detail10sequential3seqE,(.L_31 - _ZN34_INTERNAL_fd48955a_4_k_cu_ecda6db96thrust24THRUST_300001_SM_1000_NS6system6detail10sequential3seqE)
_ZN34_INTERNAL_fd48955a_4_k_cu_ecda6db96thrust24THRUST_300001_SM_1000_NS6system6detail10sequential3seqE:
	.zero		1
.L_31:


//--------------------- .nv.shared._ZN3cub18CUB_300001_SM_10006detail6reduce18DeviceReduceKernelINS2_10policy_hubIfjN4cuda3std3__44plusIvEEE10Policy1000EPKfjS9_fNS7_10__identityEEEvT0_PT3_T1_NS0_13GridEvenShareISI_EET2_T4_ --------------------------
	.section	.nv.shared._ZN3cub18CUB_300001_SM_10006detail6reduce18DeviceReduceKernelINS2_10policy_hubIfjN4cuda3std3__44plusIvEEE10Policy1000EPKfjS9_fNS7_10__identityEEEvT0_PT3_T1_NS0_13GridEvenShareISI_EET2_T4_,"aw",@nobits
	.sectionflags	@""
	.align	16
.nv.shared._ZN3cub18CUB_300001_SM_10006detail6reduce18DeviceReduceKernelINS2_10policy_hubIfjN4cuda3std3__44plusIvEEE10Policy1000EPKfjS9_fNS7_10__identityEEEvT0_PT3_T1_NS0_13GridEvenShareISI_EET2_T4_:
	.zero		1120


//--------------------- .nv.shared._ZN3cub18CUB_300001_SM_10006detail6reduce28DeviceReduceSingleTileKernelINS2_10policy_hubIfjN4cuda3std3__44plusIvEEE10Policy1000EPKfPfjS9_ffNS7_10__identityEEEvT0_T1_T2_T3_T4_T6_ --------------------------
	.section	.nv.shared._ZN3cub18CUB_300001_SM_10006detail6reduce28DeviceReduceSingleTileKernelINS2_10policy_hubIfjN4cuda3std3__44plusIvEEE10Policy1000EPKfPfjS9_ffNS7_10__identityEEEvT0_T1_T2_T3_T4_T6_,"aw",@nobits
	.sectionflags	@""
	.align	16
.nv.shared._ZN3cub18CUB_300001_SM_10006detail6reduce28DeviceReduceSingleTileKernelINS2_10policy_hubIfjN4cuda3std3__44plusIvEEE10Policy1000EPKfPfjS9_ffNS7_10__identityEEEvT0_T1_T2_T3_T4_T6_:
	.zero		1120


//--------------------- .nv.shared._ZN3cub18CUB_300001_SM_10006detail6reduce28DeviceReduceSingleTileKernelINS2_10policy_hubIfyN4cuda3std3__44plusIfEEE10Policy1000EPfSC_iS9_ffNS7_10__identityEEEvT0_T1_T2_T3_T4_T6_ --------------------------
	.section	.nv.shared._ZN3cub18CUB_300001_SM_10006detail6reduce28DeviceReduceSingleTileKernelINS2_10policy_hubIfyN4cuda3std3__44plusIfEEE10Policy1000EPfSC_iS9_ffNS7_10__identityEEEvT0_T1_T2_T3_T4_T6_,"aw",@nobits
	.sectionflags	@""
	.align	16
.nv.shared._ZN3cub18CUB_300001_SM_10006detail6reduce28DeviceReduceSingleTileKernelINS2_10policy_hubIfyN4cuda3std3__44plusIfEEE10Policy1000EPfSC_iS9_ffNS7_10__identityEEEvT0_T1_T2_T3_T4_T6_:
	.zero		1072


//--------------------- .nv.shared._ZN3cub18CUB_300001_SM_10006detail6reduce18DeviceReduceKernelINS2_10policy_hubIfyN4cuda3std3__44plusIfEEE10Policy1000EN6thrust24THRUST_300001_SM_1000_NS10device_ptrIKfEEyS9_fNS7_10__identityEEEvT0_PT3_T1_NS0_13GridEvenShareISL_EET2_T4_ --------------------------
	.section	.nv.shared._ZN3cub18CUB_300001_SM_10006detail6reduce18DeviceReduceKernelINS2_10policy_hubIfyN4cuda3std3__44plusIfEEE10Policy1000EN6thrust24THRUST_300001_SM_1000_NS10device_ptrIKfEEyS9_fNS7_10__identityEEEvT0_PT3_T1_NS0_13GridEvenShareISL_EET2_T4_,"aw",@nobits
	.sectionflags	@""
	.align	16
.nv.shared._ZN3cub18CUB_300001_SM_10006detail6reduce18DeviceReduceKernelINS2_10policy_hubIfyN4cuda3std3__44plusIfEEE10Policy1000EN6thrust24THRUST_300001_SM_1000_NS10device_ptrIKfEEyS9_fNS7_10__identityEEEvT0_PT3_T1_NS0_13GridEvenShareISL_EET2_T4_:
	.zero		1072


//--------------------- .nv.shared._ZN3cub18CUB_300001_SM_10006detail6reduce28DeviceReduceSingleTileKernelINS2_10policy_hubIfyN4cuda3std3__44plusIfEEE10Policy1000EN6thrust24THRUST_300001_SM_1000_NS10device_ptrIKfEEPfyS9_ffNS7_10__identityEEEvT0_T1_T2_T3_T4_T6_ --------------------------
	.section	.nv.shared._ZN3cub18CUB_300001_SM_10006detail6reduce28DeviceReduceSingleTileKernelINS2_10policy_hubIfyN4cuda3std3__44plusIfEEE10Policy1000EN6thrust24THRUST_300001_SM_1000_NS10device_ptrIKfEEPfyS9_ffNS7_10__identityEEEvT0_T1_T2_T3_T4_T6_,"aw",@nobits
	.sectionflags	@""
	.align	16
.nv.shared._ZN3cub18CUB_300001_SM_10006detail6reduce28DeviceReduceSingleTileKernelINS2_10policy_hubIfyN4cuda3std3__44plusIfEEE10Policy1000EN6thrust24THRUST_300001_SM_1000_NS10device_ptrIKfEEPfyS9_ffNS7_10__identityEEEvT0_T1_T2_T3_T4_T6_:
	.zero		1072


//--------------------- .nv.shared._ZN3cub18CUB_300001_SM_10006detail6reduce28DeviceReduceSingleTileKernelINS2_10policy_hubIfjN4cuda3std3__44plusIfEEE10Policy1000EPfSC_iS9_ffNS7_10__identityEEEvT0_T1_T2_T3_T4_T6_ --------------------------
	.section	.nv.shared._ZN3cub18CUB_300001_SM_10006detail6reduce28DeviceReduceSingleTileKernelINS2_10policy_hubIfjN4cuda3std3__44plusIfEEE10Policy1000EPfSC_iS9_ffNS7_10__identityEEEvT0_T1_T2_T3_T4_T6_,"aw",@nobits
	.sectionflags	@""
	.align	16
.nv.shared._ZN3cub18CUB_300001_SM_10006detail6reduce28DeviceReduceSingleTileKernelINS2_10policy_hubIfjN4cuda3std3__44plusIfEEE10Policy1000EPfSC_iS9_ffNS7_10__identityEEEvT0_T1_T2_T3_T4_T6_:
	.zero		1120


//--------------------- .nv.shared._ZN3cub18CUB_300001_SM_10006detail6reduce18DeviceReduceKernelINS2_10policy_hubIfjN4cuda3std3__44plusIfEEE10Policy1000EN6thrust24THRUST_300001_SM_1000_NS10device_ptrIKfEEjS9_fNS7_10__identityEEEvT0_PT3_T1_NS0_13GridEvenShareISL_EET2_T4_ --------------------------
	.section	.nv.shared._ZN3cub18CUB_300001_SM_10006detail6reduce18DeviceReduceKernelINS2_10policy_hubIfjN4cuda3std3__44plusIfEEE10Policy1000EN6thrust24THRUST_300001_SM_1000_NS10device_ptrIKfEEjS9_fNS7_10__identityEEEvT0_PT3_T1_NS0_13GridEvenShareISL_EET2_T4_,"aw",@nobits
	.sectionflags	@""
	.align	16
.nv.shared._ZN3cub18CUB_300001_SM_10006detail6reduce18DeviceReduceKernelINS2_10policy_hubIfjN4cuda3std3__44plusIfEEE10Policy1000EN6thrust24THRUST_300001_SM_1000_NS10device_ptrIKfEEjS9_fNS7_10__identityEEEvT0_PT3_T1_NS0_13GridEvenShareISL_EET2_T4_:
	.zero		1120


//--------------------- .nv.shared._ZN3cub18CUB_300001_SM_10006detail6reduce28DeviceReduceSingleTileKernelINS2_10policy_hubIfjN4cuda3std3__44plusIfEEE10Policy1000EN6thrust24THRUST_300001_SM_1000_NS10device_ptrIKfEEPfjS9_ffNS7_10__identityEEEvT0_T1_T2_T3_T4_T6_ --------------------------
	.section	.nv.shared._ZN3cub18CUB_300001_SM_10006detail6reduce28DeviceReduceSingleTileKernelINS2_10policy_hubIfjN4cuda3std3__44plusIfEEE10Policy1000EN6thrust24THRUST_300001_SM_1000_NS10device_ptrIKfEEPfjS9_ffNS7_10__identityEEEvT0_T1_T2_T3_T4_T6_,"aw",@nobits
	.sectionflags	@""
	.align	16
.nv.shared._ZN3cub18CUB_300001_SM_10006detail6reduce28DeviceReduceSingleTileKernelINS2_10policy_hubIfjN4cuda3std3__44plusIfEEE10Policy1000EN6thrust24THRUST_300001_SM_1000_NS10device_ptrIKfEEPfjS9_ffNS7_10__identityEEEvT0_T1_T2_T3_T4_T6_:
	.zero		1120


//--------------------- .nv.shared._ZN3cub18CUB_300001_SM_10006detail11EmptyKernelIvEEvv --------------------------
	.section	.nv.shared._ZN3cub18CUB_300001_SM_10006detail11EmptyKernelIvEEvv,"aw",@nobits
	.sectionflags	@""
	.align	16
	.zero		1024


//--------------------- .nv.shared._Z16reduction_kernelPKfPfi --------------------------
	.section	.nv.shared._Z16reduction_kernelPKfPfi,"aw",@nobits
	.sectionflags	@""
	.align	16
	.zero		1024


//--------------------- .nv.constant0._ZN3cub18CUB_300001_SM_10006detail6reduce28DeviceReduceSingleTileKernelINS2_10policy_hubIfjN4cuda3std3__44plusIvEEE10Policy1000EPfSC_iS9_ffNS7_10__identityEEEvT0_T1_T2_T3_T4_T6_ --------------------------
	.section	.nv.constant0._ZN3cub18CUB_300001_SM_10006detail6reduce28DeviceReduceSingleTileKernelINS2_10policy_hubIfjN4cuda3std3__44plusIvEEE10Policy1000EPfSC_iS9_ffNS7_10__identityEEEvT0_T1_T2_T3_T4_T6_,"a",@progbits
	.sectionflags	@""
	.align	4
.nv.constant0._ZN3cub18CUB_300001_SM_10006detail6reduce28DeviceReduceSingleTileKernelINS2_10policy_hubIfjN4cuda3std3__44plusIvEEE10Policy1000EPfSC_iS9_ffNS7_10__identityEEEvT0_T1_T2_T3_T4_T6_:
	.zero		925


//--------------------- .nv.constant0._ZN3cub18CUB_300001_SM_10006detail6reduce18DeviceReduceKernelINS2_10policy_hubIfjN4cuda3std3__44plusIvEEE10Policy1000EPKfjS9_fNS7_10__identityEEEvT0_PT3_T1_NS0_13GridEvenShareISI_EET2_T4_ --------------------------
	.section	.nv.constant0._ZN3cub18CUB_300001_SM_10006detail6reduce18DeviceReduceKernelINS2_10policy_hubIfjN4cuda3std3__44plusIvEEE10Policy1000EPKfjS9_fNS7_10__identityEEEvT0_PT3_T1_NS0_13GridEvenShareISI_EET2_T4_,"a",@progbits
	.sectionflags	@""
	.align	4
.nv.constant0._ZN3cub18CUB_300001_SM_10006detail6reduce18DeviceReduceKernelINS2_10policy_hubIfjN4cuda3std3__44plusIvEEE10Policy1000EPKfjS9_fNS7_10__identityEEEvT0_PT3_T1_NS0_13GridEvenShareISI_EET2_T4_:
	.zero		958


//--------------------- .nv.constant0._ZN3cub18CUB_300001_SM_10006detail6reduce28DeviceReduceSingleTileKernelINS2_10policy_hubIfjN4cuda3std3__44plusIvEEE10Policy1000EPKfPfjS9_ffNS7_10__identityEEEvT0_T1_T2_T3_T4_T6_ --------------------------
	.section	.nv.constant0._ZN3cub18CUB_300001_SM_10006detail6reduce28DeviceReduceSingleTileKernelINS2_10policy_hubIfjN4cuda3std3__44plusIvEEE10Policy1000EPKfPfjS9_ffNS7_10__identityEEEvT0_T1_T2_T3_T4_T6_,"a",@progbits
	.sectionflags	@""
	.align	4
.nv.constant0._ZN3cub18CUB_300001_SM_10006detail6reduce28DeviceReduceSingleTileKernelINS2_10policy_hubIfjN4cuda3std3__44plusIvEEE10Policy1000EPKfPfjS9_ffNS7_10__identityEEEvT0_T1_T2_T3_T4_T6_:
	.zero		925


//--------------------- .nv.constant0._ZN3cub18CUB_300001_SM_10006detail6reduce28DeviceReduceSingleTileKernelINS2_10policy_hubIfyN4cuda3std3__44plusIfEEE10Policy1000EPfSC_iS9_ffNS7_10__identityEEEvT0_T1_T2_T3_T4_T6_ --------------------------
	.section	.nv.constant0._ZN3cub18CUB_300001_SM_10006detail6reduce28DeviceReduceSingleTileKernelINS2_10policy_hubIfyN4cuda3std3__44plusIfEEE10Policy1000EPfSC_iS9_ffNS7_10__identityEEEvT0_T1_T2_T3_T4_T6_,"a",@progbits
	.sectionflags	@""
	.align	4
.nv.constant0._ZN3cub18CUB_300001_SM_10006detail6reduce28DeviceReduceSingleTileKernelINS2_10policy_hubIfyN4cuda3std3__44plusIfEEE10Policy1000EPfSC_iS9_ffNS7_10__identityEEEvT0_T1_T2_T3_T4_T6_:
	.zero		925


//--------------------- .nv.constant0._ZN3cub18CUB_300001_SM_10006detail6reduce18DeviceReduceKernelINS2_10policy_hubIfyN4cuda3std3__44plusIfEEE10Policy1000EN6thrust24THRUST_300001_SM_1000_NS10device_ptrIKfEEyS9_fNS7_10__identityEEEvT0_PT3_T1_NS0_13GridEvenShareISL_EET2_T4_ --------------------------
	.section	.nv.constant0._ZN3cub18CUB_300001_SM_10006detail6reduce18DeviceReduceKernelINS2_10policy_hubIfyN4cuda3std3__44plusIfEEE10Policy1000EN6thrust24THRUST_300001_SM_1000_NS10device_ptrIKfEEyS9_fNS7_10__identityEEEvT0_PT3_T1_NS0_13GridEvenShareISL_EET2_T4_,"a",@progbits
	.sectionflags	@""
	.align	4
.nv.constant0._ZN3cub18CUB_300001_SM_10006detail6reduce18DeviceReduceKernelINS2_10policy_hubIfyN4cuda3std3__44plusIfEEE10Policy1000EN6thrust24THRUST_300001_SM_1000_NS10device_ptrIKfEEyS9_fNS7_10__identityEEEvT0_PT3_T1_NS0_13GridEvenShareISL_EET2_T4_:
	.zero		994


//--------------------- .nv.constant0._ZN3cub18CUB_300001_SM_10006detail6reduce28DeviceReduceSingleTileKernelINS2_10policy_hubIfyN4cuda3std3__44plusIfEEE10Policy1000EN6thrust24THRUST_300001_SM_1000_NS10device_ptrIKfEEPfyS9_ffNS7_10__identityEEEvT0_T1_T2_T3_T4_T6_ --------------------------
	.section	.nv.constant0._ZN3cub18CUB_300001_SM_10006detail6reduce28DeviceReduceSingleTileKernelINS2_10policy_hubIfyN4cuda3std3__44plusIfEEE10Policy1000EN6thrust24THRUST_300001_SM_1000_NS10device_ptrIKfEEPfyS9_ffNS7_10__identityEEEvT0_T1_T2_T3_T4_T6_,"a",@progbits
	.sectionflags	@""
	.align	4
.nv.constant0._ZN3cub18CUB_300001_SM_10006detail6reduce28DeviceReduceSingleTileKernelINS2_10policy_hubIfyN4cuda3std3__44plusIfEEE10Policy1000EN6thrust24THRUST_300001_SM_1000_NS10device_ptrIKfEEPfyS9_ffNS7_10__identityEEEvT0_T1_T2_T3_T4_T6_:
	.zero		929


//--------------------- .nv.constant0._ZN3cub18CUB_300001_SM_10006detail6reduce28DeviceReduceSingleTileKernelINS2_10policy_hubIfjN4cuda3std3__44plusIfEEE10Policy1000EPfSC_iS9_ffNS7_10__identityEEEvT0_T1_T2_T3_T4_T6_ --------------------------
	.section	.nv.constant0._ZN3cub18CUB_300001_SM_10006detail6reduce28DeviceReduceSingleTileKernelINS2_10policy_hubIfjN4cuda3std3__44plusIfEEE10Policy1000EPfSC_iS9_ffNS7_10__identityEEEvT0_T1_T2_T3_T4_T6_,"a",@progbits
	.sectionflags	@""
	.align	4
.nv.constant0._ZN3cub18CUB_300001_SM_10006detail6reduce28DeviceReduceSingleTileKernelINS2_10policy_hubIfjN4cuda3std3__44plusIfEEE10Policy1000EPfSC_iS9_ffNS7_10__identityEEEvT0_T1_T2_T3_T4_T6_:
	.zero		925


//--------------------- .nv.constant0._ZN3cub18CUB_300001_SM_10006detail6reduce18DeviceReduceKernelINS2_10policy_hubIfjN4cuda3std3__44plusIfEEE10Policy1000EN6thrust24THRUST_300001_SM_1000_NS10device_ptrIKfEEjS9_fNS7_10__identityEEEvT0_PT3_T1_NS0_13GridEvenShareISL_EET2_T4_ --------------------------
	.section	.nv.constant0._ZN3cub18CUB_300001_SM_10006detail6reduce18DeviceReduceKernelINS2_10policy_hubIfjN4cuda3std3__44plusIfEEE10Policy1000EN6thrust24THRUST_300001_SM_1000_NS10device_ptrIKfEEjS9_fNS7_10__identityEEEvT0_PT3_T1_NS0_13GridEvenShareISL_EET2_T4_,"a",@progbits
	.sectionflags	@""
	.align	4
.nv.constant0._ZN3cub18CUB_300001_SM_10006detail6reduce18DeviceReduceKernelINS2_10policy_hubIfjN4cuda3std3__44plusIfEEE10Policy1000EN6thrust24THRUST_300001_SM_1000_NS10device_ptrIKfEEjS9_fNS7_10__identityEEEvT0_PT3_T1_NS0_13GridEvenShareISL_EET2_T4_:
	.zero		958


//--------------------- .nv.constant0._ZN3cub18CUB_300001_SM_10006detail6reduce28DeviceReduceSingleTileKernelINS2_10policy_hubIfjN4cuda3std3__44plusIfEEE10Policy1000EN6thrust24THRUST_300001_SM_1000_NS10device_ptrIKfEEPfjS9_ffNS7_10__identityEEEvT0_T1_T2_T3_T4_T6_ --------------------------
	.section	.nv.constant0._ZN3cub18CUB_300001_SM_10006detail6reduce28DeviceReduceSingleTileKernelINS2_10policy_hubIfjN4cuda3std3__44plusIfEEE10Policy1000EN6thrust24THRUST_300001_SM_1000_NS10device_ptrIKfEEPfjS9_ffNS7_10__identityEEEvT0_T1_T2_T3_T4_T6_,"a",@progbits
	.sectionflags	@""
	.align	4
.nv.constant0._ZN3cub18CUB_300001_SM_10006detail6reduce28DeviceReduceSingleTileKernelINS2_10policy_hubIfjN4cuda3std3__44plusIfEEE10Policy1000EN6thrust24THRUST_300001_SM_1000_NS10device_ptrIKfEEPfjS9_ffNS7_10__identityEEEvT0_T1_T2_T3_T4_T6_:
	.zero		925


//--------------------- .nv.constant0._ZN3cub18CUB_300001_SM_10006detail11EmptyKernelIvEEvv --------------------------
	.section	.nv.constant0._ZN3cub18CUB_300001_SM_10006detail11EmptyKernelIvEEvv,"a",@progbits
	.sectionflags	@""
	.align	4
.nv.constant0._ZN3cub18CUB_300001_SM_10006detail11EmptyKernelIvEEvv:
	.zero		896


//--------------------- .nv.constant0._Z16reduction_kernelPKfPfi --------------------------
	.section	.nv.constant0._Z16reduction_kernelPKfPfi,"a",@progbits
	.sectionflags	@""
	.align	4
.nv.constant0._Z16reduction_kernelPKfPfi:
	.zero		916


//--------------------- SYMBOLS --------------------------

	.type		.nv.reservedSmem.offset0,@object
	.size		.nv.reservedSmem.offset0,0x4
	.type		.nv.reservedSmem.cap,@object
	.size		.nv.reservedSmem.cap,0x4
